//
// Generated by NVIDIA NVVM Compiler
//
// Compiler Build ID: CL-36424714
// Cuda compilation tools, release 13.0, V13.0.88
// Based on NVVM 20.0.0
//

.version 9.0
.target sm_100
.address_size 64

	// .globl	_Z18pbkdf2_hmac_sha256jPjmS_S_S_S_
.extern .func  (.param .b32 func_retval0) vprintf
(
	.param .b64 vprintf_param_0,
	.param .b64 vprintf_param_1
)
;
.const .align 4 .b8 round_consts[256] = {152, 47, 138, 66, 145, 68, 55, 113, 207, 251, 192, 181, 165, 219, 181, 233, 91, 194, 86, 57, 241, 17, 241, 89, 164, 130, 63, 146, 213, 94, 28, 171, 152, 170, 7, 216, 1, 91, 131, 18, 190, 133, 49, 36, 195, 125, 12, 85, 116, 93, 190, 114, 254, 177, 222, 128, 167, 6, 220, 155, 116, 241, 155, 193, 193, 105, 155, 228, 134, 71, 190, 239, 198, 157, 193, 15, 204, 161, 12, 36, 111, 44, 233, 45, 170, 132, 116, 74, 220, 169, 176, 92, 218, 136, 249, 118, 82, 81, 62, 152, 109, 198, 49, 168, 200, 39, 3, 176, 199, 127, 89, 191, 243, 11, 224, 198, 71, 145, 167, 213, 81, 99, 202, 6, 103, 41, 41, 20, 133, 10, 183, 39, 56, 33, 27, 46, 252, 109, 44, 77, 19, 13, 56, 83, 84, 115, 10, 101, 187, 10, 106, 118, 46, 201, 194, 129, 133, 44, 114, 146, 161, 232, 191, 162, 75, 102, 26, 168, 112, 139, 75, 194, 163, 81, 108, 199, 25, 232, 146, 209, 36, 6, 153, 214, 133, 53, 14, 244, 112, 160, 106, 16, 22, 193, 164, 25, 8, 108, 55, 30, 76, 119, 72, 39, 181, 188, 176, 52, 179, 12, 28, 57, 74, 170, 216, 78, 79, 202, 156, 91, 243, 111, 46, 104, 238, 130, 143, 116, 111, 99, 165, 120, 20, 120, 200, 132, 8, 2, 199, 140, 250, 255, 190, 144, 235, 108, 80, 164, 247, 163, 249, 190, 242, 120, 113, 198};
.global .align 1 .b8 $str[6] = {106, 61, 37, 100, 10};

.visible .entry _Z18pbkdf2_hmac_sha256jPjmS_S_S_S_(
	.param .u32 _Z18pbkdf2_hmac_sha256jPjmS_S_S_S__param_0,
	.param .u64 .ptr .align 1 _Z18pbkdf2_hmac_sha256jPjmS_S_S_S__param_1,
	.param .u64 _Z18pbkdf2_hmac_sha256jPjmS_S_S_S__param_2,
	.param .u64 .ptr .align 1 _Z18pbkdf2_hmac_sha256jPjmS_S_S_S__param_3,
	.param .u64 .ptr .align 1 _Z18pbkdf2_hmac_sha256jPjmS_S_S_S__param_4,
	.param .u64 .ptr .align 1 _Z18pbkdf2_hmac_sha256jPjmS_S_S_S__param_5,
	.param .u64 .ptr .align 1 _Z18pbkdf2_hmac_sha256jPjmS_S_S_S__param_6
)
{
	.local .align 16 .b8 	__local_depot0[20240];
	.reg .b64 	%SP;
	.reg .b64 	%SPL;
	.reg .pred 	%p<226>;
	.reg .b16 	%rs<4>;
	.reg .b32 	%r<2169>;
	.reg .b64 	%rd<135>;

	mov.u64 	%SPL, __local_depot0;
	cvta.local.u64 	%SP, %SPL;
	ld.param.u32 	%r299, [_Z18pbkdf2_hmac_sha256jPjmS_S_S_S__param_0];
	ld.param.u64 	%rd46, [_Z18pbkdf2_hmac_sha256jPjmS_S_S_S__param_1];
	ld.param.u64 	%rd47, [_Z18pbkdf2_hmac_sha256jPjmS_S_S_S__param_3];
	ld.param.u64 	%rd43, [_Z18pbkdf2_hmac_sha256jPjmS_S_S_S__param_4];
	ld.param.u64 	%rd44, [_Z18pbkdf2_hmac_sha256jPjmS_S_S_S__param_5];
	ld.param.u64 	%rd45, [_Z18pbkdf2_hmac_sha256jPjmS_S_S_S__param_6];
	cvta.to.global.u64 	%rd1, %rd46;
	cvta.to.global.u64 	%rd2, %rd47;
	add.u64 	%rd3, %SPL, 11776;
	add.u64 	%rd4, %SPL, 11904;
	add.u64 	%rd5, %SPL, 4096;
	add.u64 	%rd6, %SPL, 8192;
	add.u64 	%rd7, %SPL, 10240;
	add.u64 	%rd8, %SPL, 11264;
	add.u64 	%rd9, %SPL, 11392;
	add.u64 	%rd10, %SPL, 11520;
	add.u64 	%rd11, %SPL, 11648;
	add.u64 	%rd12, %SPL, 12032;
	add.u64 	%rd13, %SPL, 0;
	mov.b32 	%r300, 0;
	st.local.v4.u32 	[%rd13], {%r300, %r300, %r300, %r300};
	st.local.v4.u32 	[%rd13+16], {%r300, %r300, %r300, %r300};
	st.local.v4.u32 	[%rd13+32], {%r300, %r300, %r300, %r300};
	st.local.v4.u32 	[%rd13+48], {%r300, %r300, %r300, %r300};
	st.local.v4.u32 	[%rd13+64], {%r300, %r300, %r300, %r300};
	st.local.v4.u32 	[%rd13+80], {%r300, %r300, %r300, %r300};
	st.local.v4.u32 	[%rd13+96], {%r300, %r300, %r300, %r300};
	st.local.v4.u32 	[%rd13+112], {%r300, %r300, %r300, %r300};
	st.local.v4.u32 	[%rd13+128], {%r300, %r300, %r300, %r300};
	st.local.v4.u32 	[%rd13+144], {%r300, %r300, %r300, %r300};
	st.local.v4.u32 	[%rd13+160], {%r300, %r300, %r300, %r300};
	st.local.v4.u32 	[%rd13+176], {%r300, %r300, %r300, %r300};
	st.local.v4.u32 	[%rd13+192], {%r300, %r300, %r300, %r300};
	st.local.v4.u32 	[%rd13+208], {%r300, %r300, %r300, %r300};
	st.local.v4.u32 	[%rd13+224], {%r300, %r300, %r300, %r300};
	st.local.v4.u32 	[%rd13+240], {%r300, %r300, %r300, %r300};
	st.local.v4.u32 	[%rd13+256], {%r300, %r300, %r300, %r300};
	st.local.v4.u32 	[%rd13+272], {%r300, %r300, %r300, %r300};
	st.local.v4.u32 	[%rd13+288], {%r300, %r300, %r300, %r300};
	st.local.v4.u32 	[%rd13+304], {%r300, %r300, %r300, %r300};
	st.local.v4.u32 	[%rd13+320], {%r300, %r300, %r300, %r300};
	st.local.v4.u32 	[%rd13+336], {%r300, %r300, %r300, %r300};
	st.local.v4.u32 	[%rd13+352], {%r300, %r300, %r300, %r300};
	st.local.v4.u32 	[%rd13+368], {%r300, %r300, %r300, %r300};
	st.local.v4.u32 	[%rd13+384], {%r300, %r300, %r300, %r300};
	st.local.v4.u32 	[%rd13+400], {%r300, %r300, %r300, %r300};
	st.local.v4.u32 	[%rd13+416], {%r300, %r300, %r300, %r300};
	st.local.v4.u32 	[%rd13+432], {%r300, %r300, %r300, %r300};
	st.local.v4.u32 	[%rd13+448], {%r300, %r300, %r300, %r300};
	st.local.v4.u32 	[%rd13+464], {%r300, %r300, %r300, %r300};
	st.local.v4.u32 	[%rd13+480], {%r300, %r300, %r300, %r300};
	st.local.v4.u32 	[%rd13+496], {%r300, %r300, %r300, %r300};
	st.local.v4.u32 	[%rd13+512], {%r300, %r300, %r300, %r300};
	st.local.v4.u32 	[%rd13+528], {%r300, %r300, %r300, %r300};
	st.local.v4.u32 	[%rd13+544], {%r300, %r300, %r300, %r300};
	st.local.v4.u32 	[%rd13+560], {%r300, %r300, %r300, %r300};
	st.local.v4.u32 	[%rd13+576], {%r300, %r300, %r300, %r300};
	st.local.v4.u32 	[%rd13+592], {%r300, %r300, %r300, %r300};
	st.local.v4.u32 	[%rd13+608], {%r300, %r300, %r300, %r300};
	st.local.v4.u32 	[%rd13+624], {%r300, %r300, %r300, %r300};
	st.local.v4.u32 	[%rd13+640], {%r300, %r300, %r300, %r300};
	st.local.v4.u32 	[%rd13+656], {%r300, %r300, %r300, %r300};
	st.local.v4.u32 	[%rd13+672], {%r300, %r300, %r300, %r300};
	st.local.v4.u32 	[%rd13+688], {%r300, %r300, %r300, %r300};
	st.local.v4.u32 	[%rd13+704], {%r300, %r300, %r300, %r300};
	st.local.v4.u32 	[%rd13+720], {%r300, %r300, %r300, %r300};
	st.local.v4.u32 	[%rd13+736], {%r300, %r300, %r300, %r300};
	st.local.v4.u32 	[%rd13+752], {%r300, %r300, %r300, %r300};
	st.local.v4.u32 	[%rd13+768], {%r300, %r300, %r300, %r300};
	st.local.v4.u32 	[%rd13+784], {%r300, %r300, %r300, %r300};
	st.local.v4.u32 	[%rd13+800], {%r300, %r300, %r300, %r300};
	st.local.v4.u32 	[%rd13+816], {%r300, %r300, %r300, %r300};
	st.local.v4.u32 	[%rd13+832], {%r300, %r300, %r300, %r300};
	st.local.v4.u32 	[%rd13+848], {%r300, %r300, %r300, %r300};
	st.local.v4.u32 	[%rd13+864], {%r300, %r300, %r300, %r300};
	st.local.v4.u32 	[%rd13+880], {%r300, %r300, %r300, %r300};
	st.local.v4.u32 	[%rd13+896], {%r300, %r300, %r300, %r300};
	st.local.v4.u32 	[%rd13+912], {%r300, %r300, %r300, %r300};
	st.local.v4.u32 	[%rd13+928], {%r300, %r300, %r300, %r300};
	st.local.v4.u32 	[%rd13+944], {%r300, %r300, %r300, %r300};
	st.local.v4.u32 	[%rd13+960], {%r300, %r300, %r300, %r300};
	st.local.v4.u32 	[%rd13+976], {%r300, %r300, %r300, %r300};
	st.local.v4.u32 	[%rd13+992], {%r300, %r300, %r300, %r300};
	st.local.v4.u32 	[%rd13+1008], {%r300, %r300, %r300, %r300};
	st.local.v4.u32 	[%rd13+1024], {%r300, %r300, %r300, %r300};
	st.local.v4.u32 	[%rd13+1040], {%r300, %r300, %r300, %r300};
	st.local.v4.u32 	[%rd13+1056], {%r300, %r300, %r300, %r300};
	st.local.v4.u32 	[%rd13+1072], {%r300, %r300, %r300, %r300};
	st.local.v4.u32 	[%rd13+1088], {%r300, %r300, %r300, %r300};
	st.local.v4.u32 	[%rd13+1104], {%r300, %r300, %r300, %r300};
	st.local.v4.u32 	[%rd13+1120], {%r300, %r300, %r300, %r300};
	st.local.v4.u32 	[%rd13+1136], {%r300, %r300, %r300, %r300};
	st.local.v4.u32 	[%rd13+1152], {%r300, %r300, %r300, %r300};
	st.local.v4.u32 	[%rd13+1168], {%r300, %r300, %r300, %r300};
	st.local.v4.u32 	[%rd13+1184], {%r300, %r300, %r300, %r300};
	st.local.v4.u32 	[%rd13+1200], {%r300, %r300, %r300, %r300};
	st.local.v4.u32 	[%rd13+1216], {%r300, %r300, %r300, %r300};
	st.local.v4.u32 	[%rd13+1232], {%r300, %r300, %r300, %r300};
	st.local.v4.u32 	[%rd13+1248], {%r300, %r300, %r300, %r300};
	st.local.v4.u32 	[%rd13+1264], {%r300, %r300, %r300, %r300};
	st.local.v4.u32 	[%rd13+1280], {%r300, %r300, %r300, %r300};
	st.local.v4.u32 	[%rd13+1296], {%r300, %r300, %r300, %r300};
	st.local.v4.u32 	[%rd13+1312], {%r300, %r300, %r300, %r300};
	st.local.v4.u32 	[%rd13+1328], {%r300, %r300, %r300, %r300};
	st.local.v4.u32 	[%rd13+1344], {%r300, %r300, %r300, %r300};
	st.local.v4.u32 	[%rd13+1360], {%r300, %r300, %r300, %r300};
	st.local.v4.u32 	[%rd13+1376], {%r300, %r300, %r300, %r300};
	st.local.v4.u32 	[%rd13+1392], {%r300, %r300, %r300, %r300};
	st.local.v4.u32 	[%rd13+1408], {%r300, %r300, %r300, %r300};
	st.local.v4.u32 	[%rd13+1424], {%r300, %r300, %r300, %r300};
	st.local.v4.u32 	[%rd13+1440], {%r300, %r300, %r300, %r300};
	st.local.v4.u32 	[%rd13+1456], {%r300, %r300, %r300, %r300};
	st.local.v4.u32 	[%rd13+1472], {%r300, %r300, %r300, %r300};
	st.local.v4.u32 	[%rd13+1488], {%r300, %r300, %r300, %r300};
	st.local.v4.u32 	[%rd13+1504], {%r300, %r300, %r300, %r300};
	st.local.v4.u32 	[%rd13+1520], {%r300, %r300, %r300, %r300};
	st.local.v4.u32 	[%rd13+1536], {%r300, %r300, %r300, %r300};
	st.local.v4.u32 	[%rd13+1552], {%r300, %r300, %r300, %r300};
	st.local.v4.u32 	[%rd13+1568], {%r300, %r300, %r300, %r300};
	st.local.v4.u32 	[%rd13+1584], {%r300, %r300, %r300, %r300};
	st.local.v4.u32 	[%rd13+1600], {%r300, %r300, %r300, %r300};
	st.local.v4.u32 	[%rd13+1616], {%r300, %r300, %r300, %r300};
	st.local.v4.u32 	[%rd13+1632], {%r300, %r300, %r300, %r300};
	st.local.v4.u32 	[%rd13+1648], {%r300, %r300, %r300, %r300};
	st.local.v4.u32 	[%rd13+1664], {%r300, %r300, %r300, %r300};
	st.local.v4.u32 	[%rd13+1680], {%r300, %r300, %r300, %r300};
	st.local.v4.u32 	[%rd13+1696], {%r300, %r300, %r300, %r300};
	st.local.v4.u32 	[%rd13+1712], {%r300, %r300, %r300, %r300};
	st.local.v4.u32 	[%rd13+1728], {%r300, %r300, %r300, %r300};
	st.local.v4.u32 	[%rd13+1744], {%r300, %r300, %r300, %r300};
	st.local.v4.u32 	[%rd13+1760], {%r300, %r300, %r300, %r300};
	st.local.v4.u32 	[%rd13+1776], {%r300, %r300, %r300, %r300};
	st.local.v4.u32 	[%rd13+1792], {%r300, %r300, %r300, %r300};
	st.local.v4.u32 	[%rd13+1808], {%r300, %r300, %r300, %r300};
	st.local.v4.u32 	[%rd13+1824], {%r300, %r300, %r300, %r300};
	st.local.v4.u32 	[%rd13+1840], {%r300, %r300, %r300, %r300};
	st.local.v4.u32 	[%rd13+1856], {%r300, %r300, %r300, %r300};
	st.local.v4.u32 	[%rd13+1872], {%r300, %r300, %r300, %r300};
	st.local.v4.u32 	[%rd13+1888], {%r300, %r300, %r300, %r300};
	st.local.v4.u32 	[%rd13+1904], {%r300, %r300, %r300, %r300};
	st.local.v4.u32 	[%rd13+1920], {%r300, %r300, %r300, %r300};
	st.local.v4.u32 	[%rd13+1936], {%r300, %r300, %r300, %r300};
	st.local.v4.u32 	[%rd13+1952], {%r300, %r300, %r300, %r300};
	st.local.v4.u32 	[%rd13+1968], {%r300, %r300, %r300, %r300};
	st.local.v4.u32 	[%rd13+1984], {%r300, %r300, %r300, %r300};
	st.local.v4.u32 	[%rd13+2000], {%r300, %r300, %r300, %r300};
	st.local.v4.u32 	[%rd13+2016], {%r300, %r300, %r300, %r300};
	st.local.v4.u32 	[%rd13+2032], {%r300, %r300, %r300, %r300};
	st.local.v4.u32 	[%rd13+2048], {%r300, %r300, %r300, %r300};
	st.local.v4.u32 	[%rd13+2064], {%r300, %r300, %r300, %r300};
	st.local.v4.u32 	[%rd13+2080], {%r300, %r300, %r300, %r300};
	st.local.v4.u32 	[%rd13+2096], {%r300, %r300, %r300, %r300};
	st.local.v4.u32 	[%rd13+2112], {%r300, %r300, %r300, %r300};
	st.local.v4.u32 	[%rd13+2128], {%r300, %r300, %r300, %r300};
	st.local.v4.u32 	[%rd13+2144], {%r300, %r300, %r300, %r300};
	st.local.v4.u32 	[%rd13+2160], {%r300, %r300, %r300, %r300};
	st.local.v4.u32 	[%rd13+2176], {%r300, %r300, %r300, %r300};
	st.local.v4.u32 	[%rd13+2192], {%r300, %r300, %r300, %r300};
	st.local.v4.u32 	[%rd13+2208], {%r300, %r300, %r300, %r300};
	st.local.v4.u32 	[%rd13+2224], {%r300, %r300, %r300, %r300};
	st.local.v4.u32 	[%rd13+2240], {%r300, %r300, %r300, %r300};
	st.local.v4.u32 	[%rd13+2256], {%r300, %r300, %r300, %r300};
	st.local.v4.u32 	[%rd13+2272], {%r300, %r300, %r300, %r300};
	st.local.v4.u32 	[%rd13+2288], {%r300, %r300, %r300, %r300};
	st.local.v4.u32 	[%rd13+2304], {%r300, %r300, %r300, %r300};
	st.local.v4.u32 	[%rd13+2320], {%r300, %r300, %r300, %r300};
	st.local.v4.u32 	[%rd13+2336], {%r300, %r300, %r300, %r300};
	st.local.v4.u32 	[%rd13+2352], {%r300, %r300, %r300, %r300};
	st.local.v4.u32 	[%rd13+2368], {%r300, %r300, %r300, %r300};
	st.local.v4.u32 	[%rd13+2384], {%r300, %r300, %r300, %r300};
	st.local.v4.u32 	[%rd13+2400], {%r300, %r300, %r300, %r300};
	st.local.v4.u32 	[%rd13+2416], {%r300, %r300, %r300, %r300};
	st.local.v4.u32 	[%rd13+2432], {%r300, %r300, %r300, %r300};
	st.local.v4.u32 	[%rd13+2448], {%r300, %r300, %r300, %r300};
	st.local.v4.u32 	[%rd13+2464], {%r300, %r300, %r300, %r300};
	st.local.v4.u32 	[%rd13+2480], {%r300, %r300, %r300, %r300};
	st.local.v4.u32 	[%rd13+2496], {%r300, %r300, %r300, %r300};
	st.local.v4.u32 	[%rd13+2512], {%r300, %r300, %r300, %r300};
	st.local.v4.u32 	[%rd13+2528], {%r300, %r300, %r300, %r300};
	st.local.v4.u32 	[%rd13+2544], {%r300, %r300, %r300, %r300};
	st.local.v4.u32 	[%rd13+2560], {%r300, %r300, %r300, %r300};
	st.local.v4.u32 	[%rd13+2576], {%r300, %r300, %r300, %r300};
	st.local.v4.u32 	[%rd13+2592], {%r300, %r300, %r300, %r300};
	st.local.v4.u32 	[%rd13+2608], {%r300, %r300, %r300, %r300};
	st.local.v4.u32 	[%rd13+2624], {%r300, %r300, %r300, %r300};
	st.local.v4.u32 	[%rd13+2640], {%r300, %r300, %r300, %r300};
	st.local.v4.u32 	[%rd13+2656], {%r300, %r300, %r300, %r300};
	st.local.v4.u32 	[%rd13+2672], {%r300, %r300, %r300, %r300};
	st.local.v4.u32 	[%rd13+2688], {%r300, %r300, %r300, %r300};
	st.local.v4.u32 	[%rd13+2704], {%r300, %r300, %r300, %r300};
	st.local.v4.u32 	[%rd13+2720], {%r300, %r300, %r300, %r300};
	st.local.v4.u32 	[%rd13+2736], {%r300, %r300, %r300, %r300};
	st.local.v4.u32 	[%rd13+2752], {%r300, %r300, %r300, %r300};
	st.local.v4.u32 	[%rd13+2768], {%r300, %r300, %r300, %r300};
	st.local.v4.u32 	[%rd13+2784], {%r300, %r300, %r300, %r300};
	st.local.v4.u32 	[%rd13+2800], {%r300, %r300, %r300, %r300};
	st.local.v4.u32 	[%rd13+2816], {%r300, %r300, %r300, %r300};
	st.local.v4.u32 	[%rd13+2832], {%r300, %r300, %r300, %r300};
	st.local.v4.u32 	[%rd13+2848], {%r300, %r300, %r300, %r300};
	st.local.v4.u32 	[%rd13+2864], {%r300, %r300, %r300, %r300};
	st.local.v4.u32 	[%rd13+2880], {%r300, %r300, %r300, %r300};
	st.local.v4.u32 	[%rd13+2896], {%r300, %r300, %r300, %r300};
	st.local.v4.u32 	[%rd13+2912], {%r300, %r300, %r300, %r300};
	st.local.v4.u32 	[%rd13+2928], {%r300, %r300, %r300, %r300};
	st.local.v4.u32 	[%rd13+2944], {%r300, %r300, %r300, %r300};
	st.local.v4.u32 	[%rd13+2960], {%r300, %r300, %r300, %r300};
	st.local.v4.u32 	[%rd13+2976], {%r300, %r300, %r300, %r300};
	st.local.v4.u32 	[%rd13+2992], {%r300, %r300, %r300, %r300};
	st.local.v4.u32 	[%rd13+3008], {%r300, %r300, %r300, %r300};
	st.local.v4.u32 	[%rd13+3024], {%r300, %r300, %r300, %r300};
	st.local.v4.u32 	[%rd13+3040], {%r300, %r300, %r300, %r300};
	st.local.v4.u32 	[%rd13+3056], {%r300, %r300, %r300, %r300};
	st.local.v4.u32 	[%rd13+3072], {%r300, %r300, %r300, %r300};
	st.local.v4.u32 	[%rd13+3088], {%r300, %r300, %r300, %r300};
	st.local.v4.u32 	[%rd13+3104], {%r300, %r300, %r300, %r300};
	st.local.v4.u32 	[%rd13+3120], {%r300, %r300, %r300, %r300};
	st.local.v4.u32 	[%rd13+3136], {%r300, %r300, %r300, %r300};
	st.local.v4.u32 	[%rd13+3152], {%r300, %r300, %r300, %r300};
	st.local.v4.u32 	[%rd13+3168], {%r300, %r300, %r300, %r300};
	st.local.v4.u32 	[%rd13+3184], {%r300, %r300, %r300, %r300};
	st.local.v4.u32 	[%rd13+3200], {%r300, %r300, %r300, %r300};
	st.local.v4.u32 	[%rd13+3216], {%r300, %r300, %r300, %r300};
	st.local.v4.u32 	[%rd13+3232], {%r300, %r300, %r300, %r300};
	st.local.v4.u32 	[%rd13+3248], {%r300, %r300, %r300, %r300};
	st.local.v4.u32 	[%rd13+3264], {%r300, %r300, %r300, %r300};
	st.local.v4.u32 	[%rd13+3280], {%r300, %r300, %r300, %r300};
	st.local.v4.u32 	[%rd13+3296], {%r300, %r300, %r300, %r300};
	st.local.v4.u32 	[%rd13+3312], {%r300, %r300, %r300, %r300};
	st.local.v4.u32 	[%rd13+3328], {%r300, %r300, %r300, %r300};
	st.local.v4.u32 	[%rd13+3344], {%r300, %r300, %r300, %r300};
	st.local.v4.u32 	[%rd13+3360], {%r300, %r300, %r300, %r300};
	st.local.v4.u32 	[%rd13+3376], {%r300, %r300, %r300, %r300};
	st.local.v4.u32 	[%rd13+3392], {%r300, %r300, %r300, %r300};
	st.local.v4.u32 	[%rd13+3408], {%r300, %r300, %r300, %r300};
	st.local.v4.u32 	[%rd13+3424], {%r300, %r300, %r300, %r300};
	st.local.v4.u32 	[%rd13+3440], {%r300, %r300, %r300, %r300};
	st.local.v4.u32 	[%rd13+3456], {%r300, %r300, %r300, %r300};
	st.local.v4.u32 	[%rd13+3472], {%r300, %r300, %r300, %r300};
	st.local.v4.u32 	[%rd13+3488], {%r300, %r300, %r300, %r300};
	st.local.v4.u32 	[%rd13+3504], {%r300, %r300, %r300, %r300};
	st.local.v4.u32 	[%rd13+3520], {%r300, %r300, %r300, %r300};
	st.local.v4.u32 	[%rd13+3536], {%r300, %r300, %r300, %r300};
	st.local.v4.u32 	[%rd13+3552], {%r300, %r300, %r300, %r300};
	st.local.v4.u32 	[%rd13+3568], {%r300, %r300, %r300, %r300};
	st.local.v4.u32 	[%rd13+3584], {%r300, %r300, %r300, %r300};
	st.local.v4.u32 	[%rd13+3600], {%r300, %r300, %r300, %r300};
	st.local.v4.u32 	[%rd13+3616], {%r300, %r300, %r300, %r300};
	st.local.v4.u32 	[%rd13+3632], {%r300, %r300, %r300, %r300};
	st.local.v4.u32 	[%rd13+3648], {%r300, %r300, %r300, %r300};
	st.local.v4.u32 	[%rd13+3664], {%r300, %r300, %r300, %r300};
	st.local.v4.u32 	[%rd13+3680], {%r300, %r300, %r300, %r300};
	st.local.v4.u32 	[%rd13+3696], {%r300, %r300, %r300, %r300};
	st.local.v4.u32 	[%rd13+3712], {%r300, %r300, %r300, %r300};
	st.local.v4.u32 	[%rd13+3728], {%r300, %r300, %r300, %r300};
	st.local.v4.u32 	[%rd13+3744], {%r300, %r300, %r300, %r300};
	st.local.v4.u32 	[%rd13+3760], {%r300, %r300, %r300, %r300};
	st.local.v4.u32 	[%rd13+3776], {%r300, %r300, %r300, %r300};
	st.local.v4.u32 	[%rd13+3792], {%r300, %r300, %r300, %r300};
	st.local.v4.u32 	[%rd13+3808], {%r300, %r300, %r300, %r300};
	st.local.v4.u32 	[%rd13+3824], {%r300, %r300, %r300, %r300};
	st.local.v4.u32 	[%rd13+3840], {%r300, %r300, %r300, %r300};
	st.local.v4.u32 	[%rd13+3856], {%r300, %r300, %r300, %r300};
	st.local.v4.u32 	[%rd13+3872], {%r300, %r300, %r300, %r300};
	st.local.v4.u32 	[%rd13+3888], {%r300, %r300, %r300, %r300};
	st.local.v4.u32 	[%rd13+3904], {%r300, %r300, %r300, %r300};
	st.local.v4.u32 	[%rd13+3920], {%r300, %r300, %r300, %r300};
	st.local.v4.u32 	[%rd13+3936], {%r300, %r300, %r300, %r300};
	st.local.v4.u32 	[%rd13+3952], {%r300, %r300, %r300, %r300};
	st.local.v4.u32 	[%rd13+3968], {%r300, %r300, %r300, %r300};
	st.local.v4.u32 	[%rd13+3984], {%r300, %r300, %r300, %r300};
	st.local.v4.u32 	[%rd13+4000], {%r300, %r300, %r300, %r300};
	st.local.v4.u32 	[%rd13+4016], {%r300, %r300, %r300, %r300};
	st.local.v4.u32 	[%rd13+4032], {%r300, %r300, %r300, %r300};
	st.local.v4.u32 	[%rd13+4048], {%r300, %r300, %r300, %r300};
	st.local.v4.u32 	[%rd13+4064], {%r300, %r300, %r300, %r300};
	st.local.v4.u32 	[%rd13+4080], {%r300, %r300, %r300, %r300};
	st.local.v4.u32 	[%rd7], {%r300, %r300, %r300, %r300};
	st.local.v4.u32 	[%rd7+16], {%r300, %r300, %r300, %r300};
	st.local.v4.u32 	[%rd7+32], {%r300, %r300, %r300, %r300};
	st.local.v4.u32 	[%rd7+48], {%r300, %r300, %r300, %r300};
	st.local.v4.u32 	[%rd7+64], {%r300, %r300, %r300, %r300};
	st.local.v4.u32 	[%rd7+80], {%r300, %r300, %r300, %r300};
	st.local.v4.u32 	[%rd7+96], {%r300, %r300, %r300, %r300};
	st.local.v4.u32 	[%rd7+112], {%r300, %r300, %r300, %r300};
	st.local.v4.u32 	[%rd7+128], {%r300, %r300, %r300, %r300};
	st.local.v4.u32 	[%rd7+144], {%r300, %r300, %r300, %r300};
	st.local.v4.u32 	[%rd7+160], {%r300, %r300, %r300, %r300};
	st.local.v4.u32 	[%rd7+176], {%r300, %r300, %r300, %r300};
	st.local.v4.u32 	[%rd7+192], {%r300, %r300, %r300, %r300};
	st.local.v4.u32 	[%rd7+208], {%r300, %r300, %r300, %r300};
	st.local.v4.u32 	[%rd7+224], {%r300, %r300, %r300, %r300};
	st.local.v4.u32 	[%rd7+240], {%r300, %r300, %r300, %r300};
	st.local.v4.u32 	[%rd7+256], {%r300, %r300, %r300, %r300};
	st.local.v4.u32 	[%rd7+272], {%r300, %r300, %r300, %r300};
	st.local.v4.u32 	[%rd7+288], {%r300, %r300, %r300, %r300};
	st.local.v4.u32 	[%rd7+304], {%r300, %r300, %r300, %r300};
	st.local.v4.u32 	[%rd7+320], {%r300, %r300, %r300, %r300};
	st.local.v4.u32 	[%rd7+336], {%r300, %r300, %r300, %r300};
	st.local.v4.u32 	[%rd7+352], {%r300, %r300, %r300, %r300};
	st.local.v4.u32 	[%rd7+368], {%r300, %r300, %r300, %r300};
	st.local.v4.u32 	[%rd7+384], {%r300, %r300, %r300, %r300};
	st.local.v4.u32 	[%rd7+400], {%r300, %r300, %r300, %r300};
	st.local.v4.u32 	[%rd7+416], {%r300, %r300, %r300, %r300};
	st.local.v4.u32 	[%rd7+432], {%r300, %r300, %r300, %r300};
	st.local.v4.u32 	[%rd7+448], {%r300, %r300, %r300, %r300};
	st.local.v4.u32 	[%rd7+464], {%r300, %r300, %r300, %r300};
	st.local.v4.u32 	[%rd7+480], {%r300, %r300, %r300, %r300};
	st.local.v4.u32 	[%rd7+496], {%r300, %r300, %r300, %r300};
	st.local.v4.u32 	[%rd7+512], {%r300, %r300, %r300, %r300};
	st.local.v4.u32 	[%rd7+528], {%r300, %r300, %r300, %r300};
	st.local.v4.u32 	[%rd7+544], {%r300, %r300, %r300, %r300};
	st.local.v4.u32 	[%rd7+560], {%r300, %r300, %r300, %r300};
	st.local.v4.u32 	[%rd7+576], {%r300, %r300, %r300, %r300};
	st.local.v4.u32 	[%rd7+592], {%r300, %r300, %r300, %r300};
	st.local.v4.u32 	[%rd7+608], {%r300, %r300, %r300, %r300};
	st.local.v4.u32 	[%rd7+624], {%r300, %r300, %r300, %r300};
	st.local.v4.u32 	[%rd7+640], {%r300, %r300, %r300, %r300};
	st.local.v4.u32 	[%rd7+656], {%r300, %r300, %r300, %r300};
	st.local.v4.u32 	[%rd7+672], {%r300, %r300, %r300, %r300};
	st.local.v4.u32 	[%rd7+688], {%r300, %r300, %r300, %r300};
	st.local.v4.u32 	[%rd7+704], {%r300, %r300, %r300, %r300};
	st.local.v4.u32 	[%rd7+720], {%r300, %r300, %r300, %r300};
	st.local.v4.u32 	[%rd7+736], {%r300, %r300, %r300, %r300};
	st.local.v4.u32 	[%rd7+752], {%r300, %r300, %r300, %r300};
	st.local.v4.u32 	[%rd7+768], {%r300, %r300, %r300, %r300};
	st.local.v4.u32 	[%rd7+784], {%r300, %r300, %r300, %r300};
	st.local.v4.u32 	[%rd7+800], {%r300, %r300, %r300, %r300};
	st.local.v4.u32 	[%rd7+816], {%r300, %r300, %r300, %r300};
	st.local.v4.u32 	[%rd7+832], {%r300, %r300, %r300, %r300};
	st.local.v4.u32 	[%rd7+848], {%r300, %r300, %r300, %r300};
	st.local.v4.u32 	[%rd7+864], {%r300, %r300, %r300, %r300};
	st.local.v4.u32 	[%rd7+880], {%r300, %r300, %r300, %r300};
	st.local.v4.u32 	[%rd7+896], {%r300, %r300, %r300, %r300};
	st.local.v4.u32 	[%rd7+912], {%r300, %r300, %r300, %r300};
	st.local.v4.u32 	[%rd7+928], {%r300, %r300, %r300, %r300};
	st.local.v4.u32 	[%rd7+944], {%r300, %r300, %r300, %r300};
	st.local.v4.u32 	[%rd7+960], {%r300, %r300, %r300, %r300};
	st.local.v4.u32 	[%rd7+976], {%r300, %r300, %r300, %r300};
	st.local.v4.u32 	[%rd7+992], {%r300, %r300, %r300, %r300};
	st.local.v4.u32 	[%rd7+1008], {%r300, %r300, %r300, %r300};
	mov.u32 	%r301, %tid.x;
	mov.u32 	%r302, %ctaid.x;
	mov.u32 	%r1, %ntid.x;
	mad.lo.s32 	%r2, %r302, %r1, %r301;
	setp.gt.s32 	%p1, %r2, 499;
	@%p1 bra 	$L__BB0_230;
	cvta.to.global.u64 	%rd14, %rd45;
	mov.u32 	%r303, %nctaid.x;
	mul.lo.s32 	%r3, %r303, %r1;
	cvta.to.global.u64 	%rd15, %rd43;
	cvta.to.global.u64 	%rd16, %rd44;
	mov.u32 	%r2087, %r2;
$L__BB0_2:
	setp.gt.s32 	%p2, %r2, 1;
	@%p2 bra 	$L__BB0_229;
	mov.u32 	%r2088, %r2;
$L__BB0_4:
	mov.b32 	%r304, 0;
	st.local.v4.u32 	[%rd5], {%r304, %r304, %r304, %r304};
	st.local.v4.u32 	[%rd5+16], {%r304, %r304, %r304, %r304};
	st.local.v4.u32 	[%rd5+32], {%r304, %r304, %r304, %r304};
	st.local.v4.u32 	[%rd5+48], {%r304, %r304, %r304, %r304};
	st.local.v4.u32 	[%rd5+64], {%r304, %r304, %r304, %r304};
	st.local.v4.u32 	[%rd5+80], {%r304, %r304, %r304, %r304};
	st.local.v4.u32 	[%rd5+96], {%r304, %r304, %r304, %r304};
	st.local.v4.u32 	[%rd5+112], {%r304, %r304, %r304, %r304};
	st.local.v4.u32 	[%rd5+128], {%r304, %r304, %r304, %r304};
	st.local.v4.u32 	[%rd5+144], {%r304, %r304, %r304, %r304};
	st.local.v4.u32 	[%rd5+160], {%r304, %r304, %r304, %r304};
	st.local.v4.u32 	[%rd5+176], {%r304, %r304, %r304, %r304};
	st.local.v4.u32 	[%rd5+192], {%r304, %r304, %r304, %r304};
	st.local.v4.u32 	[%rd5+208], {%r304, %r304, %r304, %r304};
	st.local.v4.u32 	[%rd5+224], {%r304, %r304, %r304, %r304};
	st.local.v4.u32 	[%rd5+240], {%r304, %r304, %r304, %r304};
	st.local.v4.u32 	[%rd5+256], {%r304, %r304, %r304, %r304};
	st.local.v4.u32 	[%rd5+272], {%r304, %r304, %r304, %r304};
	st.local.v4.u32 	[%rd5+288], {%r304, %r304, %r304, %r304};
	st.local.v4.u32 	[%rd5+304], {%r304, %r304, %r304, %r304};
	st.local.v4.u32 	[%rd5+320], {%r304, %r304, %r304, %r304};
	st.local.v4.u32 	[%rd5+336], {%r304, %r304, %r304, %r304};
	st.local.v4.u32 	[%rd5+352], {%r304, %r304, %r304, %r304};
	st.local.v4.u32 	[%rd5+368], {%r304, %r304, %r304, %r304};
	st.local.v4.u32 	[%rd5+384], {%r304, %r304, %r304, %r304};
	st.local.v4.u32 	[%rd5+400], {%r304, %r304, %r304, %r304};
	st.local.v4.u32 	[%rd5+416], {%r304, %r304, %r304, %r304};
	st.local.v4.u32 	[%rd5+432], {%r304, %r304, %r304, %r304};
	st.local.v4.u32 	[%rd5+448], {%r304, %r304, %r304, %r304};
	st.local.v4.u32 	[%rd5+464], {%r304, %r304, %r304, %r304};
	st.local.v4.u32 	[%rd5+480], {%r304, %r304, %r304, %r304};
	st.local.v4.u32 	[%rd5+496], {%r304, %r304, %r304, %r304};
	st.local.v4.u32 	[%rd5+512], {%r304, %r304, %r304, %r304};
	st.local.v4.u32 	[%rd5+528], {%r304, %r304, %r304, %r304};
	st.local.v4.u32 	[%rd5+544], {%r304, %r304, %r304, %r304};
	st.local.v4.u32 	[%rd5+560], {%r304, %r304, %r304, %r304};
	st.local.v4.u32 	[%rd5+576], {%r304, %r304, %r304, %r304};
	st.local.v4.u32 	[%rd5+592], {%r304, %r304, %r304, %r304};
	st.local.v4.u32 	[%rd5+608], {%r304, %r304, %r304, %r304};
	st.local.v4.u32 	[%rd5+624], {%r304, %r304, %r304, %r304};
	st.local.v4.u32 	[%rd5+640], {%r304, %r304, %r304, %r304};
	st.local.v4.u32 	[%rd5+656], {%r304, %r304, %r304, %r304};
	st.local.v4.u32 	[%rd5+672], {%r304, %r304, %r304, %r304};
	st.local.v4.u32 	[%rd5+688], {%r304, %r304, %r304, %r304};
	st.local.v4.u32 	[%rd5+704], {%r304, %r304, %r304, %r304};
	st.local.v4.u32 	[%rd5+720], {%r304, %r304, %r304, %r304};
	st.local.v4.u32 	[%rd5+736], {%r304, %r304, %r304, %r304};
	st.local.v4.u32 	[%rd5+752], {%r304, %r304, %r304, %r304};
	st.local.v4.u32 	[%rd5+768], {%r304, %r304, %r304, %r304};
	st.local.v4.u32 	[%rd5+784], {%r304, %r304, %r304, %r304};
	st.local.v4.u32 	[%rd5+800], {%r304, %r304, %r304, %r304};
	st.local.v4.u32 	[%rd5+816], {%r304, %r304, %r304, %r304};
	st.local.v4.u32 	[%rd5+832], {%r304, %r304, %r304, %r304};
	st.local.v4.u32 	[%rd5+848], {%r304, %r304, %r304, %r304};
	st.local.v4.u32 	[%rd5+864], {%r304, %r304, %r304, %r304};
	st.local.v4.u32 	[%rd5+880], {%r304, %r304, %r304, %r304};
	st.local.v4.u32 	[%rd5+896], {%r304, %r304, %r304, %r304};
	st.local.v4.u32 	[%rd5+912], {%r304, %r304, %r304, %r304};
	st.local.v4.u32 	[%rd5+928], {%r304, %r304, %r304, %r304};
	st.local.v4.u32 	[%rd5+944], {%r304, %r304, %r304, %r304};
	st.local.v4.u32 	[%rd5+960], {%r304, %r304, %r304, %r304};
	st.local.v4.u32 	[%rd5+976], {%r304, %r304, %r304, %r304};
	st.local.v4.u32 	[%rd5+992], {%r304, %r304, %r304, %r304};
	st.local.v4.u32 	[%rd5+1008], {%r304, %r304, %r304, %r304};
	st.local.v4.u32 	[%rd5+1024], {%r304, %r304, %r304, %r304};
	st.local.v4.u32 	[%rd5+1040], {%r304, %r304, %r304, %r304};
	st.local.v4.u32 	[%rd5+1056], {%r304, %r304, %r304, %r304};
	st.local.v4.u32 	[%rd5+1072], {%r304, %r304, %r304, %r304};
	st.local.v4.u32 	[%rd5+1088], {%r304, %r304, %r304, %r304};
	st.local.v4.u32 	[%rd5+1104], {%r304, %r304, %r304, %r304};
	st.local.v4.u32 	[%rd5+1120], {%r304, %r304, %r304, %r304};
	st.local.v4.u32 	[%rd5+1136], {%r304, %r304, %r304, %r304};
	st.local.v4.u32 	[%rd5+1152], {%r304, %r304, %r304, %r304};
	st.local.v4.u32 	[%rd5+1168], {%r304, %r304, %r304, %r304};
	st.local.v4.u32 	[%rd5+1184], {%r304, %r304, %r304, %r304};
	st.local.v4.u32 	[%rd5+1200], {%r304, %r304, %r304, %r304};
	st.local.v4.u32 	[%rd5+1216], {%r304, %r304, %r304, %r304};
	st.local.v4.u32 	[%rd5+1232], {%r304, %r304, %r304, %r304};
	st.local.v4.u32 	[%rd5+1248], {%r304, %r304, %r304, %r304};
	st.local.v4.u32 	[%rd5+1264], {%r304, %r304, %r304, %r304};
	st.local.v4.u32 	[%rd5+1280], {%r304, %r304, %r304, %r304};
	st.local.v4.u32 	[%rd5+1296], {%r304, %r304, %r304, %r304};
	st.local.v4.u32 	[%rd5+1312], {%r304, %r304, %r304, %r304};
	st.local.v4.u32 	[%rd5+1328], {%r304, %r304, %r304, %r304};
	st.local.v4.u32 	[%rd5+1344], {%r304, %r304, %r304, %r304};
	st.local.v4.u32 	[%rd5+1360], {%r304, %r304, %r304, %r304};
	st.local.v4.u32 	[%rd5+1376], {%r304, %r304, %r304, %r304};
	st.local.v4.u32 	[%rd5+1392], {%r304, %r304, %r304, %r304};
	st.local.v4.u32 	[%rd5+1408], {%r304, %r304, %r304, %r304};
	st.local.v4.u32 	[%rd5+1424], {%r304, %r304, %r304, %r304};
	st.local.v4.u32 	[%rd5+1440], {%r304, %r304, %r304, %r304};
	st.local.v4.u32 	[%rd5+1456], {%r304, %r304, %r304, %r304};
	st.local.v4.u32 	[%rd5+1472], {%r304, %r304, %r304, %r304};
	st.local.v4.u32 	[%rd5+1488], {%r304, %r304, %r304, %r304};
	st.local.v4.u32 	[%rd5+1504], {%r304, %r304, %r304, %r304};
	st.local.v4.u32 	[%rd5+1520], {%r304, %r304, %r304, %r304};
	st.local.v4.u32 	[%rd5+1536], {%r304, %r304, %r304, %r304};
	st.local.v4.u32 	[%rd5+1552], {%r304, %r304, %r304, %r304};
	st.local.v4.u32 	[%rd5+1568], {%r304, %r304, %r304, %r304};
	st.local.v4.u32 	[%rd5+1584], {%r304, %r304, %r304, %r304};
	st.local.v4.u32 	[%rd5+1600], {%r304, %r304, %r304, %r304};
	st.local.v4.u32 	[%rd5+1616], {%r304, %r304, %r304, %r304};
	st.local.v4.u32 	[%rd5+1632], {%r304, %r304, %r304, %r304};
	st.local.v4.u32 	[%rd5+1648], {%r304, %r304, %r304, %r304};
	st.local.v4.u32 	[%rd5+1664], {%r304, %r304, %r304, %r304};
	st.local.v4.u32 	[%rd5+1680], {%r304, %r304, %r304, %r304};
	st.local.v4.u32 	[%rd5+1696], {%r304, %r304, %r304, %r304};
	st.local.v4.u32 	[%rd5+1712], {%r304, %r304, %r304, %r304};
	st.local.v4.u32 	[%rd5+1728], {%r304, %r304, %r304, %r304};
	st.local.v4.u32 	[%rd5+1744], {%r304, %r304, %r304, %r304};
	st.local.v4.u32 	[%rd5+1760], {%r304, %r304, %r304, %r304};
	st.local.v4.u32 	[%rd5+1776], {%r304, %r304, %r304, %r304};
	st.local.v4.u32 	[%rd5+1792], {%r304, %r304, %r304, %r304};
	st.local.v4.u32 	[%rd5+1808], {%r304, %r304, %r304, %r304};
	st.local.v4.u32 	[%rd5+1824], {%r304, %r304, %r304, %r304};
	st.local.v4.u32 	[%rd5+1840], {%r304, %r304, %r304, %r304};
	st.local.v4.u32 	[%rd5+1856], {%r304, %r304, %r304, %r304};
	st.local.v4.u32 	[%rd5+1872], {%r304, %r304, %r304, %r304};
	st.local.v4.u32 	[%rd5+1888], {%r304, %r304, %r304, %r304};
	st.local.v4.u32 	[%rd5+1904], {%r304, %r304, %r304, %r304};
	st.local.v4.u32 	[%rd5+1920], {%r304, %r304, %r304, %r304};
	st.local.v4.u32 	[%rd5+1936], {%r304, %r304, %r304, %r304};
	st.local.v4.u32 	[%rd5+1952], {%r304, %r304, %r304, %r304};
	st.local.v4.u32 	[%rd5+1968], {%r304, %r304, %r304, %r304};
	st.local.v4.u32 	[%rd5+1984], {%r304, %r304, %r304, %r304};
	st.local.v4.u32 	[%rd5+2000], {%r304, %r304, %r304, %r304};
	st.local.v4.u32 	[%rd5+2016], {%r304, %r304, %r304, %r304};
	st.local.v4.u32 	[%rd5+2032], {%r304, %r304, %r304, %r304};
	mov.b64 	%rd128, 0;
$L__BB0_5:
	add.s64 	%rd60, %rd1, %rd128;
	ld.global.u8 	%rs1, [%rd60];
	add.s64 	%rd61, %rd5, %rd128;
	st.local.u8 	[%rd61], %rs1;
	add.s64 	%rd18, %rd128, 1;
	setp.lt.u64 	%p3, %rd128, 255;
	mov.u64 	%rd128, %rd18;
	@%p3 bra 	$L__BB0_5;
	mov.b32 	%r2089, 0;
$L__BB0_7:
	mul.wide.u32 	%rd62, %r2089, 4;
	add.s64 	%rd63, %rd5, %rd62;
	ld.local.u32 	%r306, [%rd63];
	add.s64 	%rd64, %rd2, %rd62;
	st.global.u32 	[%rd64], %r306;
	bar.sync 	0;
	ld.local.u32 	%r307, [%rd63+4];
	st.global.u32 	[%rd64+4], %r307;
	bar.sync 	0;
	ld.local.u32 	%r308, [%rd63+8];
	xor.b32  	%r309, %r308, 1;
	st.global.u32 	[%rd64+8], %r309;
	bar.sync 	0;
	ld.local.u32 	%r310, [%rd63+12];
	xor.b32  	%r311, %r310, 1;
	st.global.u32 	[%rd64+12], %r311;
	bar.sync 	0;
	ld.local.u32 	%r312, [%rd63+16];
	st.global.u32 	[%rd64+16], %r312;
	bar.sync 	0;
	ld.local.u32 	%r313, [%rd63+20];
	xor.b32  	%r314, %r313, 1;
	st.global.u32 	[%rd64+20], %r314;
	bar.sync 	0;
	ld.local.u32 	%r315, [%rd63+24];
	xor.b32  	%r316, %r315, 1;
	st.global.u32 	[%rd64+24], %r316;
	bar.sync 	0;
	ld.local.u32 	%r317, [%rd63+28];
	st.global.u32 	[%rd64+28], %r317;
	bar.sync 	0;
	ld.local.u32 	%r318, [%rd63+32];
	st.global.u32 	[%rd64+32], %r318;
	bar.sync 	0;
	ld.local.u32 	%r319, [%rd63+36];
	st.global.u32 	[%rd64+36], %r319;
	bar.sync 	0;
	ld.local.u32 	%r320, [%rd63+40];
	xor.b32  	%r321, %r320, 1;
	st.global.u32 	[%rd64+40], %r321;
	bar.sync 	0;
	ld.local.u32 	%r322, [%rd63+44];
	xor.b32  	%r323, %r322, 1;
	st.global.u32 	[%rd64+44], %r323;
	bar.sync 	0;
	ld.local.u32 	%r324, [%rd63+48];
	st.global.u32 	[%rd64+48], %r324;
	bar.sync 	0;
	ld.local.u32 	%r325, [%rd63+52];
	xor.b32  	%r326, %r325, 1;
	st.global.u32 	[%rd64+52], %r326;
	bar.sync 	0;
	ld.local.u32 	%r327, [%rd63+56];
	xor.b32  	%r328, %r327, 1;
	st.global.u32 	[%rd64+56], %r328;
	bar.sync 	0;
	ld.local.u32 	%r329, [%rd63+60];
	st.global.u32 	[%rd64+60], %r329;
	bar.sync 	0;
	add.s32 	%r2089, %r2089, 16;
	setp.ne.s32 	%p4, %r2089, 512;
	@%p4 bra 	$L__BB0_7;
	bar.sync 	0;
	mov.b32 	%r330, 0;
	st.local.v4.u32 	[%rd6], {%r330, %r330, %r330, %r330};
	st.local.v4.u32 	[%rd6+16], {%r330, %r330, %r330, %r330};
	st.local.v4.u32 	[%rd6+32], {%r330, %r330, %r330, %r330};
	st.local.v4.u32 	[%rd6+48], {%r330, %r330, %r330, %r330};
	st.local.v4.u32 	[%rd6+64], {%r330, %r330, %r330, %r330};
	st.local.v4.u32 	[%rd6+80], {%r330, %r330, %r330, %r330};
	st.local.v4.u32 	[%rd6+96], {%r330, %r330, %r330, %r330};
	st.local.v4.u32 	[%rd6+112], {%r330, %r330, %r330, %r330};
	st.local.v4.u32 	[%rd6+128], {%r330, %r330, %r330, %r330};
	st.local.v4.u32 	[%rd6+144], {%r330, %r330, %r330, %r330};
	st.local.v4.u32 	[%rd6+160], {%r330, %r330, %r330, %r330};
	st.local.v4.u32 	[%rd6+176], {%r330, %r330, %r330, %r330};
	st.local.v4.u32 	[%rd6+192], {%r330, %r330, %r330, %r330};
	st.local.v4.u32 	[%rd6+208], {%r330, %r330, %r330, %r330};
	st.local.v4.u32 	[%rd6+224], {%r330, %r330, %r330, %r330};
	st.local.v4.u32 	[%rd6+240], {%r330, %r330, %r330, %r330};
	st.local.v4.u32 	[%rd6+256], {%r330, %r330, %r330, %r330};
	st.local.v4.u32 	[%rd6+272], {%r330, %r330, %r330, %r330};
	st.local.v4.u32 	[%rd6+288], {%r330, %r330, %r330, %r330};
	st.local.v4.u32 	[%rd6+304], {%r330, %r330, %r330, %r330};
	st.local.v4.u32 	[%rd6+320], {%r330, %r330, %r330, %r330};
	st.local.v4.u32 	[%rd6+336], {%r330, %r330, %r330, %r330};
	st.local.v4.u32 	[%rd6+352], {%r330, %r330, %r330, %r330};
	st.local.v4.u32 	[%rd6+368], {%r330, %r330, %r330, %r330};
	st.local.v4.u32 	[%rd6+384], {%r330, %r330, %r330, %r330};
	st.local.v4.u32 	[%rd6+400], {%r330, %r330, %r330, %r330};
	st.local.v4.u32 	[%rd6+416], {%r330, %r330, %r330, %r330};
	st.local.v4.u32 	[%rd6+432], {%r330, %r330, %r330, %r330};
	st.local.v4.u32 	[%rd6+448], {%r330, %r330, %r330, %r330};
	st.local.v4.u32 	[%rd6+464], {%r330, %r330, %r330, %r330};
	st.local.v4.u32 	[%rd6+480], {%r330, %r330, %r330, %r330};
	st.local.v4.u32 	[%rd6+496], {%r330, %r330, %r330, %r330};
	st.local.v4.u32 	[%rd6+512], {%r330, %r330, %r330, %r330};
	st.local.v4.u32 	[%rd6+528], {%r330, %r330, %r330, %r330};
	st.local.v4.u32 	[%rd6+544], {%r330, %r330, %r330, %r330};
	st.local.v4.u32 	[%rd6+560], {%r330, %r330, %r330, %r330};
	st.local.v4.u32 	[%rd6+576], {%r330, %r330, %r330, %r330};
	st.local.v4.u32 	[%rd6+592], {%r330, %r330, %r330, %r330};
	st.local.v4.u32 	[%rd6+608], {%r330, %r330, %r330, %r330};
	st.local.v4.u32 	[%rd6+624], {%r330, %r330, %r330, %r330};
	st.local.v4.u32 	[%rd6+640], {%r330, %r330, %r330, %r330};
	st.local.v4.u32 	[%rd6+656], {%r330, %r330, %r330, %r330};
	st.local.v4.u32 	[%rd6+672], {%r330, %r330, %r330, %r330};
	st.local.v4.u32 	[%rd6+688], {%r330, %r330, %r330, %r330};
	st.local.v4.u32 	[%rd6+704], {%r330, %r330, %r330, %r330};
	st.local.v4.u32 	[%rd6+720], {%r330, %r330, %r330, %r330};
	st.local.v4.u32 	[%rd6+736], {%r330, %r330, %r330, %r330};
	st.local.v4.u32 	[%rd6+752], {%r330, %r330, %r330, %r330};
	st.local.v4.u32 	[%rd6+768], {%r330, %r330, %r330, %r330};
	st.local.v4.u32 	[%rd6+784], {%r330, %r330, %r330, %r330};
	st.local.v4.u32 	[%rd6+800], {%r330, %r330, %r330, %r330};
	st.local.v4.u32 	[%rd6+816], {%r330, %r330, %r330, %r330};
	st.local.v4.u32 	[%rd6+832], {%r330, %r330, %r330, %r330};
	st.local.v4.u32 	[%rd6+848], {%r330, %r330, %r330, %r330};
	st.local.v4.u32 	[%rd6+864], {%r330, %r330, %r330, %r330};
	st.local.v4.u32 	[%rd6+880], {%r330, %r330, %r330, %r330};
	st.local.v4.u32 	[%rd6+896], {%r330, %r330, %r330, %r330};
	st.local.v4.u32 	[%rd6+912], {%r330, %r330, %r330, %r330};
	st.local.v4.u32 	[%rd6+928], {%r330, %r330, %r330, %r330};
	st.local.v4.u32 	[%rd6+944], {%r330, %r330, %r330, %r330};
	st.local.v4.u32 	[%rd6+960], {%r330, %r330, %r330, %r330};
	st.local.v4.u32 	[%rd6+976], {%r330, %r330, %r330, %r330};
	st.local.v4.u32 	[%rd6+992], {%r330, %r330, %r330, %r330};
	st.local.v4.u32 	[%rd6+1008], {%r330, %r330, %r330, %r330};
	st.local.v4.u32 	[%rd6+1024], {%r330, %r330, %r330, %r330};
	st.local.v4.u32 	[%rd6+1040], {%r330, %r330, %r330, %r330};
	st.local.v4.u32 	[%rd6+1056], {%r330, %r330, %r330, %r330};
	st.local.v4.u32 	[%rd6+1072], {%r330, %r330, %r330, %r330};
	st.local.v4.u32 	[%rd6+1088], {%r330, %r330, %r330, %r330};
	st.local.v4.u32 	[%rd6+1104], {%r330, %r330, %r330, %r330};
	st.local.v4.u32 	[%rd6+1120], {%r330, %r330, %r330, %r330};
	st.local.v4.u32 	[%rd6+1136], {%r330, %r330, %r330, %r330};
	st.local.v4.u32 	[%rd6+1152], {%r330, %r330, %r330, %r330};
	st.local.v4.u32 	[%rd6+1168], {%r330, %r330, %r330, %r330};
	st.local.v4.u32 	[%rd6+1184], {%r330, %r330, %r330, %r330};
	st.local.v4.u32 	[%rd6+1200], {%r330, %r330, %r330, %r330};
	st.local.v4.u32 	[%rd6+1216], {%r330, %r330, %r330, %r330};
	st.local.v4.u32 	[%rd6+1232], {%r330, %r330, %r330, %r330};
	st.local.v4.u32 	[%rd6+1248], {%r330, %r330, %r330, %r330};
	st.local.v4.u32 	[%rd6+1264], {%r330, %r330, %r330, %r330};
	st.local.v4.u32 	[%rd6+1280], {%r330, %r330, %r330, %r330};
	st.local.v4.u32 	[%rd6+1296], {%r330, %r330, %r330, %r330};
	st.local.v4.u32 	[%rd6+1312], {%r330, %r330, %r330, %r330};
	st.local.v4.u32 	[%rd6+1328], {%r330, %r330, %r330, %r330};
	st.local.v4.u32 	[%rd6+1344], {%r330, %r330, %r330, %r330};
	st.local.v4.u32 	[%rd6+1360], {%r330, %r330, %r330, %r330};
	st.local.v4.u32 	[%rd6+1376], {%r330, %r330, %r330, %r330};
	st.local.v4.u32 	[%rd6+1392], {%r330, %r330, %r330, %r330};
	st.local.v4.u32 	[%rd6+1408], {%r330, %r330, %r330, %r330};
	st.local.v4.u32 	[%rd6+1424], {%r330, %r330, %r330, %r330};
	st.local.v4.u32 	[%rd6+1440], {%r330, %r330, %r330, %r330};
	st.local.v4.u32 	[%rd6+1456], {%r330, %r330, %r330, %r330};
	st.local.v4.u32 	[%rd6+1472], {%r330, %r330, %r330, %r330};
	st.local.v4.u32 	[%rd6+1488], {%r330, %r330, %r330, %r330};
	st.local.v4.u32 	[%rd6+1504], {%r330, %r330, %r330, %r330};
	st.local.v4.u32 	[%rd6+1520], {%r330, %r330, %r330, %r330};
	st.local.v4.u32 	[%rd6+1536], {%r330, %r330, %r330, %r330};
	st.local.v4.u32 	[%rd6+1552], {%r330, %r330, %r330, %r330};
	st.local.v4.u32 	[%rd6+1568], {%r330, %r330, %r330, %r330};
	st.local.v4.u32 	[%rd6+1584], {%r330, %r330, %r330, %r330};
	st.local.v4.u32 	[%rd6+1600], {%r330, %r330, %r330, %r330};
	st.local.v4.u32 	[%rd6+1616], {%r330, %r330, %r330, %r330};
	st.local.v4.u32 	[%rd6+1632], {%r330, %r330, %r330, %r330};
	st.local.v4.u32 	[%rd6+1648], {%r330, %r330, %r330, %r330};
	st.local.v4.u32 	[%rd6+1664], {%r330, %r330, %r330, %r330};
	st.local.v4.u32 	[%rd6+1680], {%r330, %r330, %r330, %r330};
	st.local.v4.u32 	[%rd6+1696], {%r330, %r330, %r330, %r330};
	st.local.v4.u32 	[%rd6+1712], {%r330, %r330, %r330, %r330};
	st.local.v4.u32 	[%rd6+1728], {%r330, %r330, %r330, %r330};
	st.local.v4.u32 	[%rd6+1744], {%r330, %r330, %r330, %r330};
	st.local.v4.u32 	[%rd6+1760], {%r330, %r330, %r330, %r330};
	st.local.v4.u32 	[%rd6+1776], {%r330, %r330, %r330, %r330};
	st.local.v4.u32 	[%rd6+1792], {%r330, %r330, %r330, %r330};
	st.local.v4.u32 	[%rd6+1808], {%r330, %r330, %r330, %r330};
	st.local.v4.u32 	[%rd6+1824], {%r330, %r330, %r330, %r330};
	st.local.v4.u32 	[%rd6+1840], {%r330, %r330, %r330, %r330};
	st.local.v4.u32 	[%rd6+1856], {%r330, %r330, %r330, %r330};
	st.local.v4.u32 	[%rd6+1872], {%r330, %r330, %r330, %r330};
	st.local.v4.u32 	[%rd6+1888], {%r330, %r330, %r330, %r330};
	st.local.v4.u32 	[%rd6+1904], {%r330, %r330, %r330, %r330};
	st.local.v4.u32 	[%rd6+1920], {%r330, %r330, %r330, %r330};
	st.local.v4.u32 	[%rd6+1936], {%r330, %r330, %r330, %r330};
	st.local.v4.u32 	[%rd6+1952], {%r330, %r330, %r330, %r330};
	st.local.v4.u32 	[%rd6+1968], {%r330, %r330, %r330, %r330};
	st.local.v4.u32 	[%rd6+1984], {%r330, %r330, %r330, %r330};
	st.local.v4.u32 	[%rd6+2000], {%r330, %r330, %r330, %r330};
	st.local.v4.u32 	[%rd6+2016], {%r330, %r330, %r330, %r330};
	st.local.v4.u32 	[%rd6+2032], {%r330, %r330, %r330, %r330};
	mov.b64 	%rd129, 0;
$L__BB0_9:
	add.s64 	%rd66, %rd1, %rd129;
	ld.global.u8 	%rs2, [%rd66];
	add.s64 	%rd67, %rd6, %rd129;
	st.local.u8 	[%rd67], %rs2;
	add.s64 	%rd20, %rd129, 1;
	setp.lt.u64 	%p5, %rd129, 255;
	mov.u64 	%rd129, %rd20;
	@%p5 bra 	$L__BB0_9;
	mov.b32 	%r2090, 0;
$L__BB0_11:
	mul.wide.u32 	%rd68, %r2090, 4;
	add.s64 	%rd69, %rd6, %rd68;
	ld.local.u32 	%r332, [%rd69];
	add.s64 	%rd70, %rd15, %rd68;
	st.global.u32 	[%rd70], %r332;
	bar.sync 	0;
	ld.local.u32 	%r333, [%rd69+4];
	xor.b32  	%r334, %r333, 1;
	st.global.u32 	[%rd70+4], %r334;
	bar.sync 	0;
	ld.local.u32 	%r335, [%rd69+8];
	st.global.u32 	[%rd70+8], %r335;
	bar.sync 	0;
	ld.local.u32 	%r336, [%rd69+12];
	xor.b32  	%r337, %r336, 1;
	st.global.u32 	[%rd70+12], %r337;
	bar.sync 	0;
	ld.local.u32 	%r338, [%rd69+16];
	xor.b32  	%r339, %r338, 1;
	st.global.u32 	[%rd70+16], %r339;
	bar.sync 	0;
	ld.local.u32 	%r340, [%rd69+20];
	xor.b32  	%r341, %r340, 1;
	st.global.u32 	[%rd70+20], %r341;
	bar.sync 	0;
	ld.local.u32 	%r342, [%rd69+24];
	st.global.u32 	[%rd70+24], %r342;
	bar.sync 	0;
	ld.local.u32 	%r343, [%rd69+28];
	st.global.u32 	[%rd70+28], %r343;
	bar.sync 	0;
	ld.local.u32 	%r344, [%rd69+32];
	st.global.u32 	[%rd70+32], %r344;
	bar.sync 	0;
	ld.local.u32 	%r345, [%rd69+36];
	xor.b32  	%r346, %r345, 1;
	st.global.u32 	[%rd70+36], %r346;
	bar.sync 	0;
	ld.local.u32 	%r347, [%rd69+40];
	st.global.u32 	[%rd70+40], %r347;
	bar.sync 	0;
	ld.local.u32 	%r348, [%rd69+44];
	xor.b32  	%r349, %r348, 1;
	st.global.u32 	[%rd70+44], %r349;
	bar.sync 	0;
	ld.local.u32 	%r350, [%rd69+48];
	xor.b32  	%r351, %r350, 1;
	st.global.u32 	[%rd70+48], %r351;
	bar.sync 	0;
	ld.local.u32 	%r352, [%rd69+52];
	xor.b32  	%r353, %r352, 1;
	st.global.u32 	[%rd70+52], %r353;
	bar.sync 	0;
	ld.local.u32 	%r354, [%rd69+56];
	st.global.u32 	[%rd70+56], %r354;
	bar.sync 	0;
	ld.local.u32 	%r355, [%rd69+60];
	st.global.u32 	[%rd70+60], %r355;
	bar.sync 	0;
	add.s32 	%r2090, %r2090, 16;
	setp.ne.s32 	%p6, %r2090, 512;
	@%p6 bra 	$L__BB0_11;
	bar.sync 	0;
	mov.b64 	%rd130, 0;
$L__BB0_13:
	add.s64 	%rd72, %rd16, %rd130;
	ld.global.u8 	%rs3, [%rd72];
	add.s64 	%rd73, %rd7, %rd130;
	st.local.u8 	[%rd73], %rs3;
	add.s64 	%rd22, %rd130, 1;
	setp.lt.u64 	%p7, %rd130, 1023;
	mov.u64 	%rd130, %rd22;
	@%p7 bra 	$L__BB0_13;
	setp.eq.s32 	%p8, %r299, 0;
	bar.sync 	0;
	@%p8 bra 	$L__BB0_228;
	add.u64 	%rd75, %SP, 20224;
	add.u64 	%rd76, %SPL, 20224;
	mov.b32 	%r2091, 0;
	st.local.u32 	[%rd76], %r2091;
	mov.u64 	%rd77, $str;
	cvta.global.u64 	%rd78, %rd77;
	{ // callseq 0, 0
	.param .b64 param0;
	st.param.b64 	[param0], %rd78;
	.param .b64 param1;
	st.param.b64 	[param1], %rd75;
	.param .b32 retval0;
	call.uni (retval0), 
	vprintf, 
	(
	param0, 
	param1
	);
	ld.param.b32 	%r357, [retval0];
	} // callseq 0
	st.local.v4.u32 	[%rd5], {%r2091, %r2091, %r2091, %r2091};
	st.local.v4.u32 	[%rd5+16], {%r2091, %r2091, %r2091, %r2091};
	st.local.v4.u32 	[%rd5+32], {%r2091, %r2091, %r2091, %r2091};
	st.local.v4.u32 	[%rd5+48], {%r2091, %r2091, %r2091, %r2091};
	st.local.v4.u32 	[%rd5+64], {%r2091, %r2091, %r2091, %r2091};
	st.local.v4.u32 	[%rd5+80], {%r2091, %r2091, %r2091, %r2091};
	st.local.v4.u32 	[%rd5+96], {%r2091, %r2091, %r2091, %r2091};
	st.local.v4.u32 	[%rd5+112], {%r2091, %r2091, %r2091, %r2091};
	st.local.v4.u32 	[%rd5+128], {%r2091, %r2091, %r2091, %r2091};
	st.local.v4.u32 	[%rd5+144], {%r2091, %r2091, %r2091, %r2091};
	st.local.v4.u32 	[%rd5+160], {%r2091, %r2091, %r2091, %r2091};
	st.local.v4.u32 	[%rd5+176], {%r2091, %r2091, %r2091, %r2091};
	st.local.v4.u32 	[%rd5+192], {%r2091, %r2091, %r2091, %r2091};
	st.local.v4.u32 	[%rd5+208], {%r2091, %r2091, %r2091, %r2091};
	st.local.v4.u32 	[%rd5+224], {%r2091, %r2091, %r2091, %r2091};
	st.local.v4.u32 	[%rd5+240], {%r2091, %r2091, %r2091, %r2091};
	st.local.v4.u32 	[%rd5+256], {%r2091, %r2091, %r2091, %r2091};
	st.local.v4.u32 	[%rd5+272], {%r2091, %r2091, %r2091, %r2091};
	st.local.v4.u32 	[%rd5+288], {%r2091, %r2091, %r2091, %r2091};
	st.local.v4.u32 	[%rd5+304], {%r2091, %r2091, %r2091, %r2091};
	st.local.v4.u32 	[%rd5+320], {%r2091, %r2091, %r2091, %r2091};
	st.local.v4.u32 	[%rd5+336], {%r2091, %r2091, %r2091, %r2091};
	st.local.v4.u32 	[%rd5+352], {%r2091, %r2091, %r2091, %r2091};
	st.local.v4.u32 	[%rd5+368], {%r2091, %r2091, %r2091, %r2091};
	st.local.v4.u32 	[%rd5+384], {%r2091, %r2091, %r2091, %r2091};
	st.local.v4.u32 	[%rd5+400], {%r2091, %r2091, %r2091, %r2091};
	st.local.v4.u32 	[%rd5+416], {%r2091, %r2091, %r2091, %r2091};
	st.local.v4.u32 	[%rd5+432], {%r2091, %r2091, %r2091, %r2091};
	st.local.v4.u32 	[%rd5+448], {%r2091, %r2091, %r2091, %r2091};
	st.local.v4.u32 	[%rd5+464], {%r2091, %r2091, %r2091, %r2091};
	st.local.v4.u32 	[%rd5+480], {%r2091, %r2091, %r2091, %r2091};
	st.local.v4.u32 	[%rd5+496], {%r2091, %r2091, %r2091, %r2091};
	st.local.v4.u32 	[%rd5+512], {%r2091, %r2091, %r2091, %r2091};
	st.local.v4.u32 	[%rd5+528], {%r2091, %r2091, %r2091, %r2091};
	st.local.v4.u32 	[%rd5+544], {%r2091, %r2091, %r2091, %r2091};
	st.local.v4.u32 	[%rd5+560], {%r2091, %r2091, %r2091, %r2091};
	st.local.v4.u32 	[%rd5+576], {%r2091, %r2091, %r2091, %r2091};
	st.local.v4.u32 	[%rd5+592], {%r2091, %r2091, %r2091, %r2091};
	st.local.v4.u32 	[%rd5+608], {%r2091, %r2091, %r2091, %r2091};
	st.local.v4.u32 	[%rd5+624], {%r2091, %r2091, %r2091, %r2091};
	st.local.v4.u32 	[%rd5+640], {%r2091, %r2091, %r2091, %r2091};
	st.local.v4.u32 	[%rd5+656], {%r2091, %r2091, %r2091, %r2091};
	st.local.v4.u32 	[%rd5+672], {%r2091, %r2091, %r2091, %r2091};
	st.local.v4.u32 	[%rd5+688], {%r2091, %r2091, %r2091, %r2091};
	st.local.v4.u32 	[%rd5+704], {%r2091, %r2091, %r2091, %r2091};
	st.local.v4.u32 	[%rd5+720], {%r2091, %r2091, %r2091, %r2091};
	st.local.v4.u32 	[%rd5+736], {%r2091, %r2091, %r2091, %r2091};
	st.local.v4.u32 	[%rd5+752], {%r2091, %r2091, %r2091, %r2091};
	st.local.v4.u32 	[%rd5+768], {%r2091, %r2091, %r2091, %r2091};
	st.local.v4.u32 	[%rd5+784], {%r2091, %r2091, %r2091, %r2091};
	st.local.v4.u32 	[%rd5+800], {%r2091, %r2091, %r2091, %r2091};
	st.local.v4.u32 	[%rd5+816], {%r2091, %r2091, %r2091, %r2091};
	st.local.v4.u32 	[%rd5+832], {%r2091, %r2091, %r2091, %r2091};
	st.local.v4.u32 	[%rd5+848], {%r2091, %r2091, %r2091, %r2091};
	st.local.v4.u32 	[%rd5+864], {%r2091, %r2091, %r2091, %r2091};
	st.local.v4.u32 	[%rd5+880], {%r2091, %r2091, %r2091, %r2091};
	st.local.v4.u32 	[%rd5+896], {%r2091, %r2091, %r2091, %r2091};
	st.local.v4.u32 	[%rd5+912], {%r2091, %r2091, %r2091, %r2091};
	st.local.v4.u32 	[%rd5+928], {%r2091, %r2091, %r2091, %r2091};
	st.local.v4.u32 	[%rd5+944], {%r2091, %r2091, %r2091, %r2091};
	st.local.v4.u32 	[%rd5+960], {%r2091, %r2091, %r2091, %r2091};
	st.local.v4.u32 	[%rd5+976], {%r2091, %r2091, %r2091, %r2091};
	st.local.v4.u32 	[%rd5+992], {%r2091, %r2091, %r2091, %r2091};
	st.local.v4.u32 	[%rd5+1008], {%r2091, %r2091, %r2091, %r2091};
	st.local.v4.u32 	[%rd5+1024], {%r2091, %r2091, %r2091, %r2091};
	st.local.v4.u32 	[%rd5+1040], {%r2091, %r2091, %r2091, %r2091};
	st.local.v4.u32 	[%rd5+1056], {%r2091, %r2091, %r2091, %r2091};
	st.local.v4.u32 	[%rd5+1072], {%r2091, %r2091, %r2091, %r2091};
	st.local.v4.u32 	[%rd5+1088], {%r2091, %r2091, %r2091, %r2091};
	st.local.v4.u32 	[%rd5+1104], {%r2091, %r2091, %r2091, %r2091};
	st.local.v4.u32 	[%rd5+1120], {%r2091, %r2091, %r2091, %r2091};
	st.local.v4.u32 	[%rd5+1136], {%r2091, %r2091, %r2091, %r2091};
	st.local.v4.u32 	[%rd5+1152], {%r2091, %r2091, %r2091, %r2091};
	st.local.v4.u32 	[%rd5+1168], {%r2091, %r2091, %r2091, %r2091};
	st.local.v4.u32 	[%rd5+1184], {%r2091, %r2091, %r2091, %r2091};
	st.local.v4.u32 	[%rd5+1200], {%r2091, %r2091, %r2091, %r2091};
	st.local.v4.u32 	[%rd5+1216], {%r2091, %r2091, %r2091, %r2091};
	st.local.v4.u32 	[%rd5+1232], {%r2091, %r2091, %r2091, %r2091};
	st.local.v4.u32 	[%rd5+1248], {%r2091, %r2091, %r2091, %r2091};
	st.local.v4.u32 	[%rd5+1264], {%r2091, %r2091, %r2091, %r2091};
	st.local.v4.u32 	[%rd5+1280], {%r2091, %r2091, %r2091, %r2091};
	st.local.v4.u32 	[%rd5+1296], {%r2091, %r2091, %r2091, %r2091};
	st.local.v4.u32 	[%rd5+1312], {%r2091, %r2091, %r2091, %r2091};
	st.local.v4.u32 	[%rd5+1328], {%r2091, %r2091, %r2091, %r2091};
	st.local.v4.u32 	[%rd5+1344], {%r2091, %r2091, %r2091, %r2091};
	st.local.v4.u32 	[%rd5+1360], {%r2091, %r2091, %r2091, %r2091};
	st.local.v4.u32 	[%rd5+1376], {%r2091, %r2091, %r2091, %r2091};
	st.local.v4.u32 	[%rd5+1392], {%r2091, %r2091, %r2091, %r2091};
	st.local.v4.u32 	[%rd5+1408], {%r2091, %r2091, %r2091, %r2091};
	st.local.v4.u32 	[%rd5+1424], {%r2091, %r2091, %r2091, %r2091};
	st.local.v4.u32 	[%rd5+1440], {%r2091, %r2091, %r2091, %r2091};
	st.local.v4.u32 	[%rd5+1456], {%r2091, %r2091, %r2091, %r2091};
	st.local.v4.u32 	[%rd5+1472], {%r2091, %r2091, %r2091, %r2091};
	st.local.v4.u32 	[%rd5+1488], {%r2091, %r2091, %r2091, %r2091};
	st.local.v4.u32 	[%rd5+1504], {%r2091, %r2091, %r2091, %r2091};
	st.local.v4.u32 	[%rd5+1520], {%r2091, %r2091, %r2091, %r2091};
	st.local.v4.u32 	[%rd5+1536], {%r2091, %r2091, %r2091, %r2091};
	st.local.v4.u32 	[%rd5+1552], {%r2091, %r2091, %r2091, %r2091};
	st.local.v4.u32 	[%rd5+1568], {%r2091, %r2091, %r2091, %r2091};
	st.local.v4.u32 	[%rd5+1584], {%r2091, %r2091, %r2091, %r2091};
	st.local.v4.u32 	[%rd5+1600], {%r2091, %r2091, %r2091, %r2091};
	st.local.v4.u32 	[%rd5+1616], {%r2091, %r2091, %r2091, %r2091};
	st.local.v4.u32 	[%rd5+1632], {%r2091, %r2091, %r2091, %r2091};
	st.local.v4.u32 	[%rd5+1648], {%r2091, %r2091, %r2091, %r2091};
	st.local.v4.u32 	[%rd5+1664], {%r2091, %r2091, %r2091, %r2091};
	st.local.v4.u32 	[%rd5+1680], {%r2091, %r2091, %r2091, %r2091};
	st.local.v4.u32 	[%rd5+1696], {%r2091, %r2091, %r2091, %r2091};
	st.local.v4.u32 	[%rd5+1712], {%r2091, %r2091, %r2091, %r2091};
	st.local.v4.u32 	[%rd5+1728], {%r2091, %r2091, %r2091, %r2091};
	st.local.v4.u32 	[%rd5+1744], {%r2091, %r2091, %r2091, %r2091};
	st.local.v4.u32 	[%rd5+1760], {%r2091, %r2091, %r2091, %r2091};
	st.local.v4.u32 	[%rd5+1776], {%r2091, %r2091, %r2091, %r2091};
	st.local.v4.u32 	[%rd5+1792], {%r2091, %r2091, %r2091, %r2091};
	st.local.v4.u32 	[%rd5+1808], {%r2091, %r2091, %r2091, %r2091};
	st.local.v4.u32 	[%rd5+1824], {%r2091, %r2091, %r2091, %r2091};
	st.local.v4.u32 	[%rd5+1840], {%r2091, %r2091, %r2091, %r2091};
	st.local.v4.u32 	[%rd5+1856], {%r2091, %r2091, %r2091, %r2091};
	st.local.v4.u32 	[%rd5+1872], {%r2091, %r2091, %r2091, %r2091};
	st.local.v4.u32 	[%rd5+1888], {%r2091, %r2091, %r2091, %r2091};
	st.local.v4.u32 	[%rd5+1904], {%r2091, %r2091, %r2091, %r2091};
	st.local.v4.u32 	[%rd5+1920], {%r2091, %r2091, %r2091, %r2091};
	st.local.v4.u32 	[%rd5+1936], {%r2091, %r2091, %r2091, %r2091};
	st.local.v4.u32 	[%rd5+1952], {%r2091, %r2091, %r2091, %r2091};
	st.local.v4.u32 	[%rd5+1968], {%r2091, %r2091, %r2091, %r2091};
	st.local.v4.u32 	[%rd5+1984], {%r2091, %r2091, %r2091, %r2091};
	st.local.v4.u32 	[%rd5+2000], {%r2091, %r2091, %r2091, %r2091};
	st.local.v4.u32 	[%rd5+2016], {%r2091, %r2091, %r2091, %r2091};
	st.local.v4.u32 	[%rd5+2032], {%r2091, %r2091, %r2091, %r2091};
	st.local.v4.u32 	[%rd5+2048], {%r2091, %r2091, %r2091, %r2091};
	st.local.v4.u32 	[%rd5+2064], {%r2091, %r2091, %r2091, %r2091};
	st.local.v4.u32 	[%rd5+2080], {%r2091, %r2091, %r2091, %r2091};
	st.local.v4.u32 	[%rd5+2096], {%r2091, %r2091, %r2091, %r2091};
	st.local.v4.u32 	[%rd5+2112], {%r2091, %r2091, %r2091, %r2091};
	st.local.v4.u32 	[%rd5+2128], {%r2091, %r2091, %r2091, %r2091};
	st.local.v4.u32 	[%rd5+2144], {%r2091, %r2091, %r2091, %r2091};
	st.local.v4.u32 	[%rd5+2160], {%r2091, %r2091, %r2091, %r2091};
	st.local.v4.u32 	[%rd5+2176], {%r2091, %r2091, %r2091, %r2091};
	st.local.v4.u32 	[%rd5+2192], {%r2091, %r2091, %r2091, %r2091};
	st.local.v4.u32 	[%rd5+2208], {%r2091, %r2091, %r2091, %r2091};
	st.local.v4.u32 	[%rd5+2224], {%r2091, %r2091, %r2091, %r2091};
	st.local.v4.u32 	[%rd5+2240], {%r2091, %r2091, %r2091, %r2091};
	st.local.v4.u32 	[%rd5+2256], {%r2091, %r2091, %r2091, %r2091};
	st.local.v4.u32 	[%rd5+2272], {%r2091, %r2091, %r2091, %r2091};
	st.local.v4.u32 	[%rd5+2288], {%r2091, %r2091, %r2091, %r2091};
	st.local.v4.u32 	[%rd5+2304], {%r2091, %r2091, %r2091, %r2091};
	st.local.v4.u32 	[%rd5+2320], {%r2091, %r2091, %r2091, %r2091};
	st.local.v4.u32 	[%rd5+2336], {%r2091, %r2091, %r2091, %r2091};
	st.local.v4.u32 	[%rd5+2352], {%r2091, %r2091, %r2091, %r2091};
	st.local.v4.u32 	[%rd5+2368], {%r2091, %r2091, %r2091, %r2091};
	st.local.v4.u32 	[%rd5+2384], {%r2091, %r2091, %r2091, %r2091};
	st.local.v4.u32 	[%rd5+2400], {%r2091, %r2091, %r2091, %r2091};
	st.local.v4.u32 	[%rd5+2416], {%r2091, %r2091, %r2091, %r2091};
	st.local.v4.u32 	[%rd5+2432], {%r2091, %r2091, %r2091, %r2091};
	st.local.v4.u32 	[%rd5+2448], {%r2091, %r2091, %r2091, %r2091};
	st.local.v4.u32 	[%rd5+2464], {%r2091, %r2091, %r2091, %r2091};
	st.local.v4.u32 	[%rd5+2480], {%r2091, %r2091, %r2091, %r2091};
	st.local.v4.u32 	[%rd5+2496], {%r2091, %r2091, %r2091, %r2091};
	st.local.v4.u32 	[%rd5+2512], {%r2091, %r2091, %r2091, %r2091};
	st.local.v4.u32 	[%rd5+2528], {%r2091, %r2091, %r2091, %r2091};
	st.local.v4.u32 	[%rd5+2544], {%r2091, %r2091, %r2091, %r2091};
	st.local.v4.u32 	[%rd5+2560], {%r2091, %r2091, %r2091, %r2091};
	st.local.v4.u32 	[%rd5+2576], {%r2091, %r2091, %r2091, %r2091};
	st.local.v4.u32 	[%rd5+2592], {%r2091, %r2091, %r2091, %r2091};
	st.local.v4.u32 	[%rd5+2608], {%r2091, %r2091, %r2091, %r2091};
	st.local.v4.u32 	[%rd5+2624], {%r2091, %r2091, %r2091, %r2091};
	st.local.v4.u32 	[%rd5+2640], {%r2091, %r2091, %r2091, %r2091};
	st.local.v4.u32 	[%rd5+2656], {%r2091, %r2091, %r2091, %r2091};
	st.local.v4.u32 	[%rd5+2672], {%r2091, %r2091, %r2091, %r2091};
	st.local.v4.u32 	[%rd5+2688], {%r2091, %r2091, %r2091, %r2091};
	st.local.v4.u32 	[%rd5+2704], {%r2091, %r2091, %r2091, %r2091};
	st.local.v4.u32 	[%rd5+2720], {%r2091, %r2091, %r2091, %r2091};
	st.local.v4.u32 	[%rd5+2736], {%r2091, %r2091, %r2091, %r2091};
	st.local.v4.u32 	[%rd5+2752], {%r2091, %r2091, %r2091, %r2091};
	st.local.v4.u32 	[%rd5+2768], {%r2091, %r2091, %r2091, %r2091};
	st.local.v4.u32 	[%rd5+2784], {%r2091, %r2091, %r2091, %r2091};
	st.local.v4.u32 	[%rd5+2800], {%r2091, %r2091, %r2091, %r2091};
	st.local.v4.u32 	[%rd5+2816], {%r2091, %r2091, %r2091, %r2091};
	st.local.v4.u32 	[%rd5+2832], {%r2091, %r2091, %r2091, %r2091};
	st.local.v4.u32 	[%rd5+2848], {%r2091, %r2091, %r2091, %r2091};
	st.local.v4.u32 	[%rd5+2864], {%r2091, %r2091, %r2091, %r2091};
	st.local.v4.u32 	[%rd5+2880], {%r2091, %r2091, %r2091, %r2091};
	st.local.v4.u32 	[%rd5+2896], {%r2091, %r2091, %r2091, %r2091};
	st.local.v4.u32 	[%rd5+2912], {%r2091, %r2091, %r2091, %r2091};
	st.local.v4.u32 	[%rd5+2928], {%r2091, %r2091, %r2091, %r2091};
	st.local.v4.u32 	[%rd5+2944], {%r2091, %r2091, %r2091, %r2091};
	st.local.v4.u32 	[%rd5+2960], {%r2091, %r2091, %r2091, %r2091};
	st.local.v4.u32 	[%rd5+2976], {%r2091, %r2091, %r2091, %r2091};
	st.local.v4.u32 	[%rd5+2992], {%r2091, %r2091, %r2091, %r2091};
	st.local.v4.u32 	[%rd5+3008], {%r2091, %r2091, %r2091, %r2091};
	st.local.v4.u32 	[%rd5+3024], {%r2091, %r2091, %r2091, %r2091};
	st.local.v4.u32 	[%rd5+3040], {%r2091, %r2091, %r2091, %r2091};
	st.local.v4.u32 	[%rd5+3056], {%r2091, %r2091, %r2091, %r2091};
	st.local.v4.u32 	[%rd5+3072], {%r2091, %r2091, %r2091, %r2091};
	st.local.v4.u32 	[%rd5+3088], {%r2091, %r2091, %r2091, %r2091};
	st.local.v4.u32 	[%rd5+3104], {%r2091, %r2091, %r2091, %r2091};
	st.local.v4.u32 	[%rd5+3120], {%r2091, %r2091, %r2091, %r2091};
	st.local.v4.u32 	[%rd5+3136], {%r2091, %r2091, %r2091, %r2091};
	st.local.v4.u32 	[%rd5+3152], {%r2091, %r2091, %r2091, %r2091};
	st.local.v4.u32 	[%rd5+3168], {%r2091, %r2091, %r2091, %r2091};
	st.local.v4.u32 	[%rd5+3184], {%r2091, %r2091, %r2091, %r2091};
	st.local.v4.u32 	[%rd5+3200], {%r2091, %r2091, %r2091, %r2091};
	st.local.v4.u32 	[%rd5+3216], {%r2091, %r2091, %r2091, %r2091};
	st.local.v4.u32 	[%rd5+3232], {%r2091, %r2091, %r2091, %r2091};
	st.local.v4.u32 	[%rd5+3248], {%r2091, %r2091, %r2091, %r2091};
	st.local.v4.u32 	[%rd5+3264], {%r2091, %r2091, %r2091, %r2091};
	st.local.v4.u32 	[%rd5+3280], {%r2091, %r2091, %r2091, %r2091};
	st.local.v4.u32 	[%rd5+3296], {%r2091, %r2091, %r2091, %r2091};
	st.local.v4.u32 	[%rd5+3312], {%r2091, %r2091, %r2091, %r2091};
	st.local.v4.u32 	[%rd5+3328], {%r2091, %r2091, %r2091, %r2091};
	st.local.v4.u32 	[%rd5+3344], {%r2091, %r2091, %r2091, %r2091};
	st.local.v4.u32 	[%rd5+3360], {%r2091, %r2091, %r2091, %r2091};
	st.local.v4.u32 	[%rd5+3376], {%r2091, %r2091, %r2091, %r2091};
	st.local.v4.u32 	[%rd5+3392], {%r2091, %r2091, %r2091, %r2091};
	st.local.v4.u32 	[%rd5+3408], {%r2091, %r2091, %r2091, %r2091};
	st.local.v4.u32 	[%rd5+3424], {%r2091, %r2091, %r2091, %r2091};
	st.local.v4.u32 	[%rd5+3440], {%r2091, %r2091, %r2091, %r2091};
	st.local.v4.u32 	[%rd5+3456], {%r2091, %r2091, %r2091, %r2091};
	st.local.v4.u32 	[%rd5+3472], {%r2091, %r2091, %r2091, %r2091};
	st.local.v4.u32 	[%rd5+3488], {%r2091, %r2091, %r2091, %r2091};
	st.local.v4.u32 	[%rd5+3504], {%r2091, %r2091, %r2091, %r2091};
	st.local.v4.u32 	[%rd5+3520], {%r2091, %r2091, %r2091, %r2091};
	st.local.v4.u32 	[%rd5+3536], {%r2091, %r2091, %r2091, %r2091};
	st.local.v4.u32 	[%rd5+3552], {%r2091, %r2091, %r2091, %r2091};
	st.local.v4.u32 	[%rd5+3568], {%r2091, %r2091, %r2091, %r2091};
	st.local.v4.u32 	[%rd5+3584], {%r2091, %r2091, %r2091, %r2091};
	st.local.v4.u32 	[%rd5+3600], {%r2091, %r2091, %r2091, %r2091};
	st.local.v4.u32 	[%rd5+3616], {%r2091, %r2091, %r2091, %r2091};
	st.local.v4.u32 	[%rd5+3632], {%r2091, %r2091, %r2091, %r2091};
	st.local.v4.u32 	[%rd5+3648], {%r2091, %r2091, %r2091, %r2091};
	st.local.v4.u32 	[%rd5+3664], {%r2091, %r2091, %r2091, %r2091};
	st.local.v4.u32 	[%rd5+3680], {%r2091, %r2091, %r2091, %r2091};
	st.local.v4.u32 	[%rd5+3696], {%r2091, %r2091, %r2091, %r2091};
	st.local.v4.u32 	[%rd5+3712], {%r2091, %r2091, %r2091, %r2091};
	st.local.v4.u32 	[%rd5+3728], {%r2091, %r2091, %r2091, %r2091};
	st.local.v4.u32 	[%rd5+3744], {%r2091, %r2091, %r2091, %r2091};
	st.local.v4.u32 	[%rd5+3760], {%r2091, %r2091, %r2091, %r2091};
	st.local.v4.u32 	[%rd5+3776], {%r2091, %r2091, %r2091, %r2091};
	st.local.v4.u32 	[%rd5+3792], {%r2091, %r2091, %r2091, %r2091};
	st.local.v4.u32 	[%rd5+3808], {%r2091, %r2091, %r2091, %r2091};
	st.local.v4.u32 	[%rd5+3824], {%r2091, %r2091, %r2091, %r2091};
	st.local.v4.u32 	[%rd5+3840], {%r2091, %r2091, %r2091, %r2091};
	st.local.v4.u32 	[%rd5+3856], {%r2091, %r2091, %r2091, %r2091};
	st.local.v4.u32 	[%rd5+3872], {%r2091, %r2091, %r2091, %r2091};
	st.local.v4.u32 	[%rd5+3888], {%r2091, %r2091, %r2091, %r2091};
	st.local.v4.u32 	[%rd5+3904], {%r2091, %r2091, %r2091, %r2091};
	st.local.v4.u32 	[%rd5+3920], {%r2091, %r2091, %r2091, %r2091};
	st.local.v4.u32 	[%rd5+3936], {%r2091, %r2091, %r2091, %r2091};
	st.local.v4.u32 	[%rd5+3952], {%r2091, %r2091, %r2091, %r2091};
	st.local.v4.u32 	[%rd5+3968], {%r2091, %r2091, %r2091, %r2091};
	st.local.v4.u32 	[%rd5+3984], {%r2091, %r2091, %r2091, %r2091};
	st.local.v4.u32 	[%rd5+4000], {%r2091, %r2091, %r2091, %r2091};
	st.local.v4.u32 	[%rd5+4016], {%r2091, %r2091, %r2091, %r2091};
	st.local.v4.u32 	[%rd5+4032], {%r2091, %r2091, %r2091, %r2091};
	st.local.v4.u32 	[%rd5+4048], {%r2091, %r2091, %r2091, %r2091};
	st.local.v4.u32 	[%rd5+4064], {%r2091, %r2091, %r2091, %r2091};
	st.local.v4.u32 	[%rd5+4080], {%r2091, %r2091, %r2091, %r2091};
	mov.b64 	%rd131, 64;
$L__BB0_16:
	add.s64 	%rd79, %rd2, %rd131;
	ld.global.u32 	%r359, [%rd79+-64];
	add.s64 	%rd80, %rd5, %rd131;
	st.local.u32 	[%rd80+-64], %r359;
	bar.sync 	0;
	ld.global.u32 	%r360, [%rd79+-60];
	st.local.u32 	[%rd80+-60], %r360;
	bar.sync 	0;
	ld.global.u32 	%r361, [%rd79+-56];
	st.local.u32 	[%rd80+-56], %r361;
	bar.sync 	0;
	ld.global.u32 	%r362, [%rd79+-52];
	st.local.u32 	[%rd80+-52], %r362;
	bar.sync 	0;
	ld.global.u32 	%r363, [%rd79+-48];
	st.local.u32 	[%rd80+-48], %r363;
	bar.sync 	0;
	ld.global.u32 	%r364, [%rd79+-44];
	st.local.u32 	[%rd80+-44], %r364;
	bar.sync 	0;
	ld.global.u32 	%r365, [%rd79+-40];
	st.local.u32 	[%rd80+-40], %r365;
	bar.sync 	0;
	ld.global.u32 	%r366, [%rd79+-36];
	st.local.u32 	[%rd80+-36], %r366;
	bar.sync 	0;
	ld.global.u32 	%r367, [%rd79+-32];
	st.local.u32 	[%rd80+-32], %r367;
	bar.sync 	0;
	ld.global.u32 	%r368, [%rd79+-28];
	st.local.u32 	[%rd80+-28], %r368;
	bar.sync 	0;
	ld.global.u32 	%r369, [%rd79+-24];
	st.local.u32 	[%rd80+-24], %r369;
	bar.sync 	0;
	ld.global.u32 	%r370, [%rd79+-20];
	st.local.u32 	[%rd80+-20], %r370;
	bar.sync 	0;
	ld.global.u32 	%r371, [%rd79+-16];
	st.local.u32 	[%rd80+-16], %r371;
	bar.sync 	0;
	ld.global.u32 	%r372, [%rd79+-12];
	st.local.u32 	[%rd80+-12], %r372;
	bar.sync 	0;
	ld.global.u32 	%r373, [%rd79+-8];
	st.local.u32 	[%rd80+-8], %r373;
	bar.sync 	0;
	ld.global.u32 	%r374, [%rd79+-4];
	st.local.u32 	[%rd80+-4], %r374;
	bar.sync 	0;
	ld.global.u32 	%r375, [%rd79];
	st.local.u32 	[%rd80], %r375;
	bar.sync 	0;
	ld.global.u32 	%r376, [%rd79+4];
	st.local.u32 	[%rd80+4], %r376;
	bar.sync 	0;
	ld.global.u32 	%r377, [%rd79+8];
	st.local.u32 	[%rd80+8], %r377;
	bar.sync 	0;
	ld.global.u32 	%r378, [%rd79+12];
	st.local.u32 	[%rd80+12], %r378;
	bar.sync 	0;
	ld.global.u32 	%r379, [%rd79+16];
	st.local.u32 	[%rd80+16], %r379;
	bar.sync 	0;
	ld.global.u32 	%r380, [%rd79+20];
	st.local.u32 	[%rd80+20], %r380;
	bar.sync 	0;
	ld.global.u32 	%r381, [%rd79+24];
	st.local.u32 	[%rd80+24], %r381;
	bar.sync 	0;
	ld.global.u32 	%r382, [%rd79+28];
	st.local.u32 	[%rd80+28], %r382;
	bar.sync 	0;
	ld.global.u32 	%r383, [%rd79+32];
	st.local.u32 	[%rd80+32], %r383;
	bar.sync 	0;
	ld.global.u32 	%r384, [%rd79+36];
	st.local.u32 	[%rd80+36], %r384;
	bar.sync 	0;
	ld.global.u32 	%r385, [%rd79+40];
	st.local.u32 	[%rd80+40], %r385;
	bar.sync 	0;
	ld.global.u32 	%r386, [%rd79+44];
	st.local.u32 	[%rd80+44], %r386;
	bar.sync 	0;
	ld.global.u32 	%r387, [%rd79+48];
	st.local.u32 	[%rd80+48], %r387;
	bar.sync 	0;
	ld.global.u32 	%r388, [%rd79+52];
	st.local.u32 	[%rd80+52], %r388;
	bar.sync 	0;
	ld.global.u32 	%r389, [%rd79+56];
	st.local.u32 	[%rd80+56], %r389;
	bar.sync 	0;
	ld.global.u32 	%r390, [%rd79+60];
	st.local.u32 	[%rd80+60], %r390;
	bar.sync 	0;
	add.s32 	%r2091, %r2091, 32;
	add.s64 	%rd131, %rd131, 128;
	setp.ne.s32 	%p9, %r2091, 512;
	@%p9 bra 	$L__BB0_16;
	mov.b32 	%r2092, 0;
	mov.b64 	%rd132, 0;
$L__BB0_18:
	add.s64 	%rd82, %rd7, %rd132;
	ld.local.u32 	%r392, [%rd82];
	add.s64 	%rd83, %rd5, %rd132;
	st.local.u32 	[%rd83+2048], %r392;
	bar.sync 	0;
	ld.local.u32 	%r393, [%rd82+4];
	st.local.u32 	[%rd83+2052], %r393;
	bar.sync 	0;
	ld.local.u32 	%r394, [%rd82+8];
	st.local.u32 	[%rd83+2056], %r394;
	bar.sync 	0;
	ld.local.u32 	%r395, [%rd82+12];
	st.local.u32 	[%rd83+2060], %r395;
	bar.sync 	0;
	ld.local.u32 	%r396, [%rd82+16];
	st.local.u32 	[%rd83+2064], %r396;
	bar.sync 	0;
	ld.local.u32 	%r397, [%rd82+20];
	st.local.u32 	[%rd83+2068], %r397;
	bar.sync 	0;
	ld.local.u32 	%r398, [%rd82+24];
	st.local.u32 	[%rd83+2072], %r398;
	bar.sync 	0;
	ld.local.u32 	%r399, [%rd82+28];
	st.local.u32 	[%rd83+2076], %r399;
	bar.sync 	0;
	ld.local.u32 	%r400, [%rd82+32];
	st.local.u32 	[%rd83+2080], %r400;
	bar.sync 	0;
	ld.local.u32 	%r401, [%rd82+36];
	st.local.u32 	[%rd83+2084], %r401;
	bar.sync 	0;
	ld.local.u32 	%r402, [%rd82+40];
	st.local.u32 	[%rd83+2088], %r402;
	bar.sync 	0;
	ld.local.u32 	%r403, [%rd82+44];
	st.local.u32 	[%rd83+2092], %r403;
	bar.sync 	0;
	ld.local.u32 	%r404, [%rd82+48];
	st.local.u32 	[%rd83+2096], %r404;
	bar.sync 	0;
	ld.local.u32 	%r405, [%rd82+52];
	st.local.u32 	[%rd83+2100], %r405;
	bar.sync 	0;
	ld.local.u32 	%r406, [%rd82+56];
	st.local.u32 	[%rd83+2104], %r406;
	bar.sync 	0;
	ld.local.u32 	%r407, [%rd82+60];
	st.local.u32 	[%rd83+2108], %r407;
	bar.sync 	0;
	add.s32 	%r2092, %r2092, 16;
	add.s64 	%rd132, %rd132, 64;
	setp.ne.s32 	%p10, %r2092, 256;
	@%p10 bra 	$L__BB0_18;
	mov.b32 	%r409, 1;
	st.local.u32 	[%rd5+3072], %r409;
	st.local.v2.u32 	[%rd5+4056], {%r409, %r409};
	mov.b32 	%r2093, 0;
	mov.b64 	%rd133, 64;
$L__BB0_20:
	add.s64 	%rd85, %rd5, %rd133;
	ld.local.u32 	%r410, [%rd85+-64];
	add.s64 	%rd86, %rd13, %rd133;
	st.local.u32 	[%rd86+-64], %r410;
	bar.sync 	0;
	ld.local.u32 	%r411, [%rd85+-60];
	st.local.u32 	[%rd86+-60], %r411;
	bar.sync 	0;
	ld.local.u32 	%r412, [%rd85+-56];
	st.local.u32 	[%rd86+-56], %r412;
	bar.sync 	0;
	ld.local.u32 	%r413, [%rd85+-52];
	st.local.u32 	[%rd86+-52], %r413;
	bar.sync 	0;
	ld.local.u32 	%r414, [%rd85+-48];
	st.local.u32 	[%rd86+-48], %r414;
	bar.sync 	0;
	ld.local.u32 	%r415, [%rd85+-44];
	st.local.u32 	[%rd86+-44], %r415;
	bar.sync 	0;
	ld.local.u32 	%r416, [%rd85+-40];
	st.local.u32 	[%rd86+-40], %r416;
	bar.sync 	0;
	ld.local.u32 	%r417, [%rd85+-36];
	st.local.u32 	[%rd86+-36], %r417;
	bar.sync 	0;
	ld.local.u32 	%r418, [%rd85+-32];
	st.local.u32 	[%rd86+-32], %r418;
	bar.sync 	0;
	ld.local.u32 	%r419, [%rd85+-28];
	st.local.u32 	[%rd86+-28], %r419;
	bar.sync 	0;
	ld.local.u32 	%r420, [%rd85+-24];
	st.local.u32 	[%rd86+-24], %r420;
	bar.sync 	0;
	ld.local.u32 	%r421, [%rd85+-20];
	st.local.u32 	[%rd86+-20], %r421;
	bar.sync 	0;
	ld.local.u32 	%r422, [%rd85+-16];
	st.local.u32 	[%rd86+-16], %r422;
	bar.sync 	0;
	ld.local.u32 	%r423, [%rd85+-12];
	st.local.u32 	[%rd86+-12], %r423;
	bar.sync 	0;
	ld.local.u32 	%r424, [%rd85+-8];
	st.local.u32 	[%rd86+-8], %r424;
	bar.sync 	0;
	ld.local.u32 	%r425, [%rd85+-4];
	st.local.u32 	[%rd86+-4], %r425;
	bar.sync 	0;
	ld.local.u32 	%r426, [%rd85];
	st.local.u32 	[%rd86], %r426;
	bar.sync 	0;
	ld.local.u32 	%r427, [%rd85+4];
	st.local.u32 	[%rd86+4], %r427;
	bar.sync 	0;
	ld.local.u32 	%r428, [%rd85+8];
	st.local.u32 	[%rd86+8], %r428;
	bar.sync 	0;
	ld.local.u32 	%r429, [%rd85+12];
	st.local.u32 	[%rd86+12], %r429;
	bar.sync 	0;
	ld.local.u32 	%r430, [%rd85+16];
	st.local.u32 	[%rd86+16], %r430;
	bar.sync 	0;
	ld.local.u32 	%r431, [%rd85+20];
	st.local.u32 	[%rd86+20], %r431;
	bar.sync 	0;
	ld.local.u32 	%r432, [%rd85+24];
	st.local.u32 	[%rd86+24], %r432;
	bar.sync 	0;
	ld.local.u32 	%r433, [%rd85+28];
	st.local.u32 	[%rd86+28], %r433;
	bar.sync 	0;
	ld.local.u32 	%r434, [%rd85+32];
	st.local.u32 	[%rd86+32], %r434;
	bar.sync 	0;
	ld.local.u32 	%r435, [%rd85+36];
	st.local.u32 	[%rd86+36], %r435;
	bar.sync 	0;
	ld.local.u32 	%r436, [%rd85+40];
	st.local.u32 	[%rd86+40], %r436;
	bar.sync 	0;
	ld.local.u32 	%r437, [%rd85+44];
	st.local.u32 	[%rd86+44], %r437;
	bar.sync 	0;
	ld.local.u32 	%r438, [%rd85+48];
	st.local.u32 	[%rd86+48], %r438;
	bar.sync 	0;
	ld.local.u32 	%r439, [%rd85+52];
	st.local.u32 	[%rd86+52], %r439;
	bar.sync 	0;
	ld.local.u32 	%r440, [%rd85+56];
	st.local.u32 	[%rd86+56], %r440;
	bar.sync 	0;
	ld.local.u32 	%r441, [%rd85+60];
	st.local.u32 	[%rd86+60], %r441;
	bar.sync 	0;
	add.s32 	%r2093, %r2093, 32;
	add.s64 	%rd133, %rd133, 128;
	setp.ne.s32 	%p11, %r2093, 1024;
	@%p11 bra 	$L__BB0_20;
	ld.local.v4.u32 	{%r2122, %r2121, %r2120, %r2119}, [%rd13+16];
	ld.local.v4.u32 	{%r2118, %r2117, %r2116, %r2115}, [%rd13+32];
	ld.local.v4.u32 	{%r2114, %r2113, %r2112, %r2111}, [%rd13+48];
	ld.local.v4.u32 	{%r2110, %r2109, %r2108, %r2107}, [%rd13+64];
	ld.local.v4.u32 	{%r2106, %r2105, %r2104, %r2103}, [%rd13+80];
	ld.local.v4.u32 	{%r2102, %r2101, %r2100, %r2099}, [%rd13+96];
	ld.local.v4.u32 	{%r2098, %r2097, %r2096, %r2095}, [%rd13+112];
	ld.local.v4.u32 	{%r444, %r445, %r446, %r447}, [%rd13+128];
	ld.local.v4.u32 	{%r448, %r449, %r450, %r451}, [%rd13+144];
	ld.local.v4.u32 	{%r452, %r453, %r454, %r455}, [%rd13+160];
	ld.local.v4.u32 	{%r456, %r457, %r458, %r459}, [%rd13+176];
	ld.local.v4.u32 	{%r460, %r461, %r462, %r463}, [%rd13+192];
	ld.local.v4.u32 	{%r464, %r465, %r466, %r467}, [%rd13+208];
	ld.local.v4.u32 	{%r468, %r469, %r470, %r471}, [%rd13+224];
	ld.local.v4.u32 	{%r472, %r473, %r474, %r475}, [%rd13+240];
	ld.local.v4.u32 	{%r476, %r477, %r478, %r479}, [%rd13+256];
	ld.local.v4.u32 	{%r480, %r481, %r482, %r483}, [%rd13+272];
	ld.local.v4.u32 	{%r484, %r485, %r486, %r487}, [%rd13+288];
	ld.local.v4.u32 	{%r488, %r489, %r490, %r491}, [%rd13+304];
	ld.local.v4.u32 	{%r492, %r493, %r494, %r495}, [%rd13+320];
	ld.local.v4.u32 	{%r496, %r497, %r498, %r499}, [%rd13+336];
	ld.local.v4.u32 	{%r500, %r501, %r502, %r503}, [%rd13+352];
	ld.local.v4.u32 	{%r504, %r505, %r506, %r507}, [%rd13+368];
	ld.local.v4.u32 	{%r508, %r509, %r510, %r511}, [%rd13+384];
	ld.local.v4.u32 	{%r512, %r513, %r514, %r515}, [%rd13+400];
	ld.local.v4.u32 	{%r516, %r517, %r518, %r519}, [%rd13+416];
	ld.local.v4.u32 	{%r520, %r521, %r522, %r523}, [%rd13+432];
	ld.local.v4.u32 	{%r524, %r525, %r526, %r527}, [%rd13+448];
	ld.local.v4.u32 	{%r528, %r529, %r530, %r531}, [%rd13+464];
	ld.local.v4.u32 	{%r532, %r533, %r534, %r535}, [%rd13+480];
	ld.local.v4.u32 	{%r536, %r537, %r538, %r539}, [%rd13+496];
	ld.local.v4.u32 	{%r540, %r541, %r542, %r543}, [%rd13+512];
	ld.local.v4.u32 	{%r544, %r545, %r546, %r547}, [%rd13+528];
	ld.local.v4.u32 	{%r548, %r549, %r550, %r551}, [%rd13+544];
	ld.local.v4.u32 	{%r552, %r553, %r554, %r555}, [%rd13+560];
	ld.local.v4.u32 	{%r556, %r557, %r558, %r559}, [%rd13+576];
	ld.local.v4.u32 	{%r560, %r561, %r562, %r563}, [%rd13+592];
	ld.local.v4.u32 	{%r564, %r565, %r566, %r567}, [%rd13+608];
	ld.local.v4.u32 	{%r568, %r569, %r570, %r571}, [%rd13+624];
	ld.local.v4.u32 	{%r572, %r573, %r574, %r575}, [%rd13+640];
	ld.local.v4.u32 	{%r576, %r577, %r578, %r579}, [%rd13+656];
	ld.local.v4.u32 	{%r580, %r581, %r582, %r583}, [%rd13+672];
	ld.local.v4.u32 	{%r584, %r585, %r586, %r587}, [%rd13+688];
	ld.local.v4.u32 	{%r588, %r589, %r590, %r591}, [%rd13+704];
	ld.local.v4.u32 	{%r592, %r593, %r594, %r595}, [%rd13+720];
	ld.local.v4.u32 	{%r596, %r597, %r598, %r599}, [%rd13+736];
	ld.local.v4.u32 	{%r600, %r601, %r602, %r603}, [%rd13+752];
	ld.local.v4.u32 	{%r604, %r605, %r606, %r607}, [%rd13+768];
	ld.local.v4.u32 	{%r608, %r609, %r610, %r611}, [%rd13+784];
	ld.local.v4.u32 	{%r612, %r613, %r614, %r615}, [%rd13+800];
	ld.local.v4.u32 	{%r616, %r617, %r618, %r619}, [%rd13+816];
	ld.local.v4.u32 	{%r620, %r621, %r622, %r623}, [%rd13+832];
	ld.local.v4.u32 	{%r624, %r625, %r626, %r627}, [%rd13+848];
	ld.local.v4.u32 	{%r628, %r629, %r630, %r631}, [%rd13+864];
	ld.local.v4.u32 	{%r632, %r633, %r634, %r635}, [%rd13+880];
	ld.local.v4.u32 	{%r636, %r637, %r638, %r639}, [%rd13+896];
	ld.local.v4.u32 	{%r640, %r641, %r642, %r643}, [%rd13+912];
	ld.local.v4.u32 	{%r644, %r645, %r646, %r647}, [%rd13+928];
	ld.local.v4.u32 	{%r648, %r649, %r650, %r651}, [%rd13+944];
	ld.local.v4.u32 	{%r652, %r653, %r654, %r655}, [%rd13+960];
	ld.local.v4.u32 	{%r656, %r657, %r658, %r659}, [%rd13+976];
	ld.local.v4.u32 	{%r660, %r661, %r662, %r663}, [%rd13+992];
	ld.local.v4.u32 	{%r664, %r665, %r666, %r667}, [%rd13+1008];
	ld.local.v4.u32 	{%r668, %r669, %r670, %r671}, [%rd13+1024];
	ld.local.v4.u32 	{%r672, %r673, %r674, %r675}, [%rd13+1040];
	ld.local.v4.u32 	{%r676, %r677, %r678, %r679}, [%rd13+1056];
	ld.local.v4.u32 	{%r680, %r681, %r682, %r683}, [%rd13+1072];
	ld.local.v4.u32 	{%r684, %r685, %r686, %r687}, [%rd13+1088];
	ld.local.v4.u32 	{%r688, %r689, %r690, %r691}, [%rd13+1104];
	ld.local.v4.u32 	{%r692, %r693, %r694, %r695}, [%rd13+1120];
	ld.local.v4.u32 	{%r696, %r697, %r698, %r699}, [%rd13+1136];
	ld.local.v4.u32 	{%r700, %r701, %r702, %r703}, [%rd13+1152];
	ld.local.v4.u32 	{%r704, %r705, %r706, %r707}, [%rd13+1168];
	ld.local.v4.u32 	{%r708, %r709, %r710, %r711}, [%rd13+1184];
	ld.local.v4.u32 	{%r712, %r713, %r714, %r715}, [%rd13+1200];
	ld.local.v4.u32 	{%r716, %r717, %r718, %r719}, [%rd13+1216];
	ld.local.v4.u32 	{%r720, %r721, %r722, %r723}, [%rd13+1232];
	ld.local.v4.u32 	{%r724, %r725, %r726, %r727}, [%rd13+1248];
	ld.local.v4.u32 	{%r728, %r729, %r730, %r731}, [%rd13+1264];
	ld.local.v4.u32 	{%r732, %r733, %r734, %r735}, [%rd13+1280];
	ld.local.v4.u32 	{%r736, %r737, %r738, %r739}, [%rd13+1296];
	ld.local.v4.u32 	{%r740, %r741, %r742, %r743}, [%rd13+1312];
	ld.local.v4.u32 	{%r744, %r745, %r746, %r747}, [%rd13+1328];
	ld.local.v4.u32 	{%r748, %r749, %r750, %r751}, [%rd13+1344];
	ld.local.v4.u32 	{%r752, %r753, %r754, %r755}, [%rd13+1360];
	ld.local.v4.u32 	{%r756, %r757, %r758, %r759}, [%rd13+1376];
	ld.local.v4.u32 	{%r760, %r761, %r762, %r763}, [%rd13+1392];
	ld.local.v4.u32 	{%r764, %r765, %r766, %r767}, [%rd13+1408];
	ld.local.v4.u32 	{%r768, %r769, %r770, %r771}, [%rd13+1424];
	ld.local.v4.u32 	{%r772, %r773, %r774, %r775}, [%rd13+1440];
	ld.local.v4.u32 	{%r776, %r777, %r778, %r779}, [%rd13+1456];
	ld.local.v4.u32 	{%r780, %r781, %r782, %r783}, [%rd13+1472];
	ld.local.v4.u32 	{%r784, %r785, %r786, %r787}, [%rd13+1488];
	ld.local.v4.u32 	{%r788, %r789, %r790, %r791}, [%rd13+1504];
	ld.local.v4.u32 	{%r792, %r793, %r794, %r795}, [%rd13+1520];
	ld.local.v4.u32 	{%r796, %r797, %r798, %r799}, [%rd13+1536];
	ld.local.v4.u32 	{%r800, %r801, %r802, %r803}, [%rd13+1552];
	ld.local.v4.u32 	{%r804, %r805, %r806, %r807}, [%rd13+1568];
	ld.local.v4.u32 	{%r808, %r809, %r810, %r811}, [%rd13+1584];
	ld.local.v4.u32 	{%r812, %r813, %r814, %r815}, [%rd13+1600];
	ld.local.v4.u32 	{%r816, %r817, %r818, %r819}, [%rd13+1616];
	ld.local.v4.u32 	{%r820, %r821, %r822, %r823}, [%rd13+1632];
	ld.local.v4.u32 	{%r824, %r825, %r826, %r827}, [%rd13+1648];
	ld.local.v4.u32 	{%r828, %r829, %r830, %r831}, [%rd13+1664];
	ld.local.v4.u32 	{%r832, %r833, %r834, %r835}, [%rd13+1680];
	ld.local.v4.u32 	{%r836, %r837, %r838, %r839}, [%rd13+1696];
	ld.local.v4.u32 	{%r840, %r841, %r842, %r843}, [%rd13+1712];
	ld.local.v4.u32 	{%r844, %r845, %r846, %r847}, [%rd13+1728];
	ld.local.v4.u32 	{%r848, %r849, %r850, %r851}, [%rd13+1744];
	ld.local.v4.u32 	{%r852, %r853, %r854, %r855}, [%rd13+1760];
	ld.local.v4.u32 	{%r856, %r857, %r858, %r859}, [%rd13+1776];
	ld.local.v4.u32 	{%r860, %r861, %r862, %r863}, [%rd13+1792];
	ld.local.v4.u32 	{%r864, %r865, %r866, %r867}, [%rd13+1808];
	ld.local.v4.u32 	{%r868, %r869, %r870, %r871}, [%rd13+1824];
	ld.local.v4.u32 	{%r872, %r873, %r874, %r875}, [%rd13+1840];
	ld.local.v4.u32 	{%r876, %r877, %r878, %r879}, [%rd13+1856];
	ld.local.v4.u32 	{%r880, %r881, %r882, %r883}, [%rd13+1872];
	ld.local.v4.u32 	{%r884, %r885, %r886, %r887}, [%rd13+1888];
	ld.local.v4.u32 	{%r888, %r889, %r890, %r891}, [%rd13+1904];
	ld.local.v4.u32 	{%r892, %r893, %r894, %r895}, [%rd13+1920];
	ld.local.v4.u32 	{%r896, %r897, %r898, %r899}, [%rd13+1936];
	ld.local.v4.u32 	{%r900, %r901, %r902, %r903}, [%rd13+1952];
	ld.local.v4.u32 	{%r904, %r905, %r906, %r907}, [%rd13+1968];
	ld.local.v4.u32 	{%r908, %r909, %r910, %r911}, [%rd13+1984];
	ld.local.v4.u32 	{%r912, %r913, %r914, %r915}, [%rd13+2000];
	ld.local.v4.u32 	{%r916, %r917, %r918, %r919}, [%rd13+2016];
	ld.local.v4.u32 	{%r920, %r921, %r922, %r923}, [%rd13+2032];
	mov.b32 	%r2094, 0;
	st.local.v4.u32 	[%rd3], {%r2094, %r2094, %r2094, %r2094};
	st.local.v4.u32 	[%rd3+16], {%r2094, %r2094, %r2094, %r2094};
	st.local.v4.u32 	[%rd3+32], {%r2094, %r2094, %r2094, %r2094};
	st.local.v4.u32 	[%rd3+48], {%r2094, %r2094, %r2094, %r2094};
	st.local.v4.u32 	[%rd3+64], {%r2094, %r2094, %r2094, %r2094};
	st.local.v4.u32 	[%rd3+80], {%r2094, %r2094, %r2094, %r2094};
	st.local.v4.u32 	[%rd3+96], {%r2094, %r2094, %r2094, %r2094};
	st.local.v4.u32 	[%rd3+112], {%r2094, %r2094, %r2094, %r2094};
	st.local.v4.u32 	[%rd4], {%r2094, %r2094, %r2094, %r2094};
	st.local.v4.u32 	[%rd4+16], {%r2094, %r2094, %r2094, %r2094};
	st.local.v4.u32 	[%rd4+32], {%r2094, %r2094, %r2094, %r2094};
	st.local.v4.u32 	[%rd4+48], {%r2094, %r2094, %r2094, %r2094};
	st.local.v4.u32 	[%rd4+64], {%r2094, %r2094, %r2094, %r2094};
	st.local.v4.u32 	[%rd4+80], {%r2094, %r2094, %r2094, %r2094};
	st.local.v4.u32 	[%rd4+96], {%r2094, %r2094, %r2094, %r2094};
	st.local.v4.u32 	[%rd4+112], {%r2094, %r2094, %r2094, %r2094};
	st.local.v4.u32 	[%rd5], {%r2094, %r2094, %r2094, %r2094};
	st.local.v4.u32 	[%rd5+16], {%r2094, %r2094, %r2094, %r2094};
	st.local.v4.u32 	[%rd5+32], {%r2094, %r2094, %r2094, %r2094};
	st.local.v4.u32 	[%rd5+48], {%r2094, %r2094, %r2094, %r2094};
	st.local.v4.u32 	[%rd5+64], {%r2094, %r2094, %r2094, %r2094};
	st.local.v4.u32 	[%rd5+80], {%r2094, %r2094, %r2094, %r2094};
	st.local.v4.u32 	[%rd5+96], {%r2094, %r2094, %r2094, %r2094};
	st.local.v4.u32 	[%rd5+112], {%r2094, %r2094, %r2094, %r2094};
	st.local.v4.u32 	[%rd6], {%r2094, %r2094, %r2094, %r2094};
	st.local.v4.u32 	[%rd6+16], {%r2094, %r2094, %r2094, %r2094};
	st.local.v4.u32 	[%rd6+32], {%r2094, %r2094, %r2094, %r2094};
	st.local.v4.u32 	[%rd6+48], {%r2094, %r2094, %r2094, %r2094};
	st.local.v4.u32 	[%rd6+64], {%r2094, %r2094, %r2094, %r2094};
	st.local.v4.u32 	[%rd6+80], {%r2094, %r2094, %r2094, %r2094};
	st.local.v4.u32 	[%rd6+96], {%r2094, %r2094, %r2094, %r2094};
	st.local.v4.u32 	[%rd6+112], {%r2094, %r2094, %r2094, %r2094};
	st.local.v4.u32 	[%rd7], {%r2094, %r2094, %r2094, %r2094};
	st.local.v4.u32 	[%rd7+16], {%r2094, %r2094, %r2094, %r2094};
	st.local.v4.u32 	[%rd7+32], {%r2094, %r2094, %r2094, %r2094};
	st.local.v4.u32 	[%rd7+48], {%r2094, %r2094, %r2094, %r2094};
	st.local.v4.u32 	[%rd7+64], {%r2094, %r2094, %r2094, %r2094};
	st.local.v4.u32 	[%rd7+80], {%r2094, %r2094, %r2094, %r2094};
	st.local.v4.u32 	[%rd7+96], {%r2094, %r2094, %r2094, %r2094};
	st.local.v4.u32 	[%rd7+112], {%r2094, %r2094, %r2094, %r2094};
	st.local.v4.u32 	[%rd8], {%r2094, %r2094, %r2094, %r2094};
	st.local.v4.u32 	[%rd8+16], {%r2094, %r2094, %r2094, %r2094};
	st.local.v4.u32 	[%rd8+32], {%r2094, %r2094, %r2094, %r2094};
	st.local.v4.u32 	[%rd8+48], {%r2094, %r2094, %r2094, %r2094};
	st.local.v4.u32 	[%rd8+64], {%r2094, %r2094, %r2094, %r2094};
	st.local.v4.u32 	[%rd8+80], {%r2094, %r2094, %r2094, %r2094};
	st.local.v4.u32 	[%rd8+96], {%r2094, %r2094, %r2094, %r2094};
	st.local.v4.u32 	[%rd8+112], {%r2094, %r2094, %r2094, %r2094};
	st.local.v4.u32 	[%rd9], {%r2094, %r2094, %r2094, %r2094};
	st.local.v4.u32 	[%rd9+16], {%r2094, %r2094, %r2094, %r2094};
	st.local.v4.u32 	[%rd9+32], {%r2094, %r2094, %r2094, %r2094};
	st.local.v4.u32 	[%rd9+48], {%r2094, %r2094, %r2094, %r2094};
	st.local.v4.u32 	[%rd9+64], {%r2094, %r2094, %r2094, %r2094};
	st.local.v4.u32 	[%rd9+80], {%r2094, %r2094, %r2094, %r2094};
	st.local.v4.u32 	[%rd9+96], {%r2094, %r2094, %r2094, %r2094};
	st.local.v4.u32 	[%rd9+112], {%r2094, %r2094, %r2094, %r2094};
	st.local.v4.u32 	[%rd10], {%r2094, %r2094, %r2094, %r2094};
	st.local.v4.u32 	[%rd10+16], {%r2094, %r2094, %r2094, %r2094};
	st.local.v4.u32 	[%rd10+32], {%r2094, %r2094, %r2094, %r2094};
	st.local.v4.u32 	[%rd10+48], {%r2094, %r2094, %r2094, %r2094};
	st.local.v4.u32 	[%rd10+64], {%r2094, %r2094, %r2094, %r2094};
	st.local.v4.u32 	[%rd10+80], {%r2094, %r2094, %r2094, %r2094};
	st.local.v4.u32 	[%rd10+96], {%r2094, %r2094, %r2094, %r2094};
	st.local.v4.u32 	[%rd10+112], {%r2094, %r2094, %r2094, %r2094};
	st.local.v4.u32 	[%rd11], {%r2094, %r2094, %r2094, %r2094};
	st.local.v4.u32 	[%rd11+16], {%r2094, %r2094, %r2094, %r2094};
	st.local.v4.u32 	[%rd11+32], {%r2094, %r2094, %r2094, %r2094};
	st.local.v4.u32 	[%rd11+48], {%r2094, %r2094, %r2094, %r2094};
	st.local.v4.u32 	[%rd11+64], {%r2094, %r2094, %r2094, %r2094};
	st.local.v4.u32 	[%rd11+80], {%r2094, %r2094, %r2094, %r2094};
	st.local.v4.u32 	[%rd11+96], {%r2094, %r2094, %r2094, %r2094};
	st.local.v4.u32 	[%rd11+112], {%r2094, %r2094, %r2094, %r2094};
	st.local.v4.u32 	[%rd12], {%r2094, %r2094, %r2094, %r2094};
	st.local.v4.u32 	[%rd12+16], {%r2094, %r2094, %r2094, %r2094};
	st.local.v4.u32 	[%rd12+32], {%r2094, %r2094, %r2094, %r2094};
	st.local.v4.u32 	[%rd12+48], {%r2094, %r2094, %r2094, %r2094};
	st.local.v4.u32 	[%rd12+64], {%r2094, %r2094, %r2094, %r2094};
	st.local.v4.u32 	[%rd12+80], {%r2094, %r2094, %r2094, %r2094};
	st.local.v4.u32 	[%rd12+96], {%r2094, %r2094, %r2094, %r2094};
	st.local.v4.u32 	[%rd12+112], {%r2094, %r2094, %r2094, %r2094};
	st.local.v4.u32 	[%rd12+128], {%r2094, %r2094, %r2094, %r2094};
	st.local.v4.u32 	[%rd12+144], {%r2094, %r2094, %r2094, %r2094};
	st.local.v4.u32 	[%rd12+160], {%r2094, %r2094, %r2094, %r2094};
	st.local.v4.u32 	[%rd12+176], {%r2094, %r2094, %r2094, %r2094};
	st.local.v4.u32 	[%rd12+192], {%r2094, %r2094, %r2094, %r2094};
	st.local.v4.u32 	[%rd12+208], {%r2094, %r2094, %r2094, %r2094};
	st.local.v4.u32 	[%rd12+224], {%r2094, %r2094, %r2094, %r2094};
	st.local.v4.u32 	[%rd12+240], {%r2094, %r2094, %r2094, %r2094};
	st.local.v4.u32 	[%rd12+256], {%r2094, %r2094, %r2094, %r2094};
	st.local.v4.u32 	[%rd12+272], {%r2094, %r2094, %r2094, %r2094};
	st.local.v4.u32 	[%rd12+288], {%r2094, %r2094, %r2094, %r2094};
	st.local.v4.u32 	[%rd12+304], {%r2094, %r2094, %r2094, %r2094};
	st.local.v4.u32 	[%rd12+320], {%r2094, %r2094, %r2094, %r2094};
	st.local.v4.u32 	[%rd12+336], {%r2094, %r2094, %r2094, %r2094};
	st.local.v4.u32 	[%rd12+352], {%r2094, %r2094, %r2094, %r2094};
	st.local.v4.u32 	[%rd12+368], {%r2094, %r2094, %r2094, %r2094};
	st.local.v4.u32 	[%rd12+384], {%r2094, %r2094, %r2094, %r2094};
	st.local.v4.u32 	[%rd12+400], {%r2094, %r2094, %r2094, %r2094};
	st.local.v4.u32 	[%rd12+416], {%r2094, %r2094, %r2094, %r2094};
	st.local.v4.u32 	[%rd12+432], {%r2094, %r2094, %r2094, %r2094};
	st.local.v4.u32 	[%rd12+448], {%r2094, %r2094, %r2094, %r2094};
	st.local.v4.u32 	[%rd12+464], {%r2094, %r2094, %r2094, %r2094};
	st.local.v4.u32 	[%rd12+480], {%r2094, %r2094, %r2094, %r2094};
	st.local.v4.u32 	[%rd12+496], {%r2094, %r2094, %r2094, %r2094};
	st.local.v4.u32 	[%rd12+512], {%r2094, %r2094, %r2094, %r2094};
	st.local.v4.u32 	[%rd12+528], {%r2094, %r2094, %r2094, %r2094};
	st.local.v4.u32 	[%rd12+544], {%r2094, %r2094, %r2094, %r2094};
	st.local.v4.u32 	[%rd12+560], {%r2094, %r2094, %r2094, %r2094};
	st.local.v4.u32 	[%rd12+576], {%r2094, %r2094, %r2094, %r2094};
	st.local.v4.u32 	[%rd12+592], {%r2094, %r2094, %r2094, %r2094};
	st.local.v4.u32 	[%rd12+608], {%r2094, %r2094, %r2094, %r2094};
	st.local.v4.u32 	[%rd12+624], {%r2094, %r2094, %r2094, %r2094};
	st.local.v4.u32 	[%rd12+640], {%r2094, %r2094, %r2094, %r2094};
	st.local.v4.u32 	[%rd12+656], {%r2094, %r2094, %r2094, %r2094};
	st.local.v4.u32 	[%rd12+672], {%r2094, %r2094, %r2094, %r2094};
	st.local.v4.u32 	[%rd12+688], {%r2094, %r2094, %r2094, %r2094};
	st.local.v4.u32 	[%rd12+704], {%r2094, %r2094, %r2094, %r2094};
	st.local.v4.u32 	[%rd12+720], {%r2094, %r2094, %r2094, %r2094};
	st.local.v4.u32 	[%rd12+736], {%r2094, %r2094, %r2094, %r2094};
	st.local.v4.u32 	[%rd12+752], {%r2094, %r2094, %r2094, %r2094};
	st.local.v4.u32 	[%rd12+768], {%r2094, %r2094, %r2094, %r2094};
	st.local.v4.u32 	[%rd12+784], {%r2094, %r2094, %r2094, %r2094};
	st.local.v4.u32 	[%rd12+800], {%r2094, %r2094, %r2094, %r2094};
	st.local.v4.u32 	[%rd12+816], {%r2094, %r2094, %r2094, %r2094};
	st.local.v4.u32 	[%rd12+832], {%r2094, %r2094, %r2094, %r2094};
	st.local.v4.u32 	[%rd12+848], {%r2094, %r2094, %r2094, %r2094};
	st.local.v4.u32 	[%rd12+864], {%r2094, %r2094, %r2094, %r2094};
	st.local.v4.u32 	[%rd12+880], {%r2094, %r2094, %r2094, %r2094};
	st.local.v4.u32 	[%rd12+896], {%r2094, %r2094, %r2094, %r2094};
	st.local.v4.u32 	[%rd12+912], {%r2094, %r2094, %r2094, %r2094};
	st.local.v4.u32 	[%rd12+928], {%r2094, %r2094, %r2094, %r2094};
	st.local.v4.u32 	[%rd12+944], {%r2094, %r2094, %r2094, %r2094};
	st.local.v4.u32 	[%rd12+960], {%r2094, %r2094, %r2094, %r2094};
	st.local.v4.u32 	[%rd12+976], {%r2094, %r2094, %r2094, %r2094};
	st.local.v4.u32 	[%rd12+992], {%r2094, %r2094, %r2094, %r2094};
	st.local.v4.u32 	[%rd12+1008], {%r2094, %r2094, %r2094, %r2094};
	st.local.v4.u32 	[%rd12+1024], {%r2094, %r2094, %r2094, %r2094};
	st.local.v4.u32 	[%rd12+1040], {%r2094, %r2094, %r2094, %r2094};
	st.local.v4.u32 	[%rd12+1056], {%r2094, %r2094, %r2094, %r2094};
	st.local.v4.u32 	[%rd12+1072], {%r2094, %r2094, %r2094, %r2094};
	st.local.v4.u32 	[%rd12+1088], {%r2094, %r2094, %r2094, %r2094};
	st.local.v4.u32 	[%rd12+1104], {%r2094, %r2094, %r2094, %r2094};
	st.local.v4.u32 	[%rd12+1120], {%r2094, %r2094, %r2094, %r2094};
	st.local.v4.u32 	[%rd12+1136], {%r2094, %r2094, %r2094, %r2094};
	st.local.v4.u32 	[%rd12+1152], {%r2094, %r2094, %r2094, %r2094};
	st.local.v4.u32 	[%rd12+1168], {%r2094, %r2094, %r2094, %r2094};
	st.local.v4.u32 	[%rd12+1184], {%r2094, %r2094, %r2094, %r2094};
	st.local.v4.u32 	[%rd12+1200], {%r2094, %r2094, %r2094, %r2094};
	st.local.v4.u32 	[%rd12+1216], {%r2094, %r2094, %r2094, %r2094};
	st.local.v4.u32 	[%rd12+1232], {%r2094, %r2094, %r2094, %r2094};
	st.local.v4.u32 	[%rd12+1248], {%r2094, %r2094, %r2094, %r2094};
	st.local.v4.u32 	[%rd12+1264], {%r2094, %r2094, %r2094, %r2094};
	st.local.v4.u32 	[%rd12+1280], {%r2094, %r2094, %r2094, %r2094};
	st.local.v4.u32 	[%rd12+1296], {%r2094, %r2094, %r2094, %r2094};
	st.local.v4.u32 	[%rd12+1312], {%r2094, %r2094, %r2094, %r2094};
	st.local.v4.u32 	[%rd12+1328], {%r2094, %r2094, %r2094, %r2094};
	st.local.v4.u32 	[%rd12+1344], {%r2094, %r2094, %r2094, %r2094};
	st.local.v4.u32 	[%rd12+1360], {%r2094, %r2094, %r2094, %r2094};
	st.local.v4.u32 	[%rd12+1376], {%r2094, %r2094, %r2094, %r2094};
	st.local.v4.u32 	[%rd12+1392], {%r2094, %r2094, %r2094, %r2094};
	st.local.v4.u32 	[%rd12+1408], {%r2094, %r2094, %r2094, %r2094};
	st.local.v4.u32 	[%rd12+1424], {%r2094, %r2094, %r2094, %r2094};
	st.local.v4.u32 	[%rd12+1440], {%r2094, %r2094, %r2094, %r2094};
	st.local.v4.u32 	[%rd12+1456], {%r2094, %r2094, %r2094, %r2094};
	st.local.v4.u32 	[%rd12+1472], {%r2094, %r2094, %r2094, %r2094};
	st.local.v4.u32 	[%rd12+1488], {%r2094, %r2094, %r2094, %r2094};
	st.local.v4.u32 	[%rd12+1504], {%r2094, %r2094, %r2094, %r2094};
	st.local.v4.u32 	[%rd12+1520], {%r2094, %r2094, %r2094, %r2094};
	st.local.v4.u32 	[%rd12+1536], {%r2094, %r2094, %r2094, %r2094};
	st.local.v4.u32 	[%rd12+1552], {%r2094, %r2094, %r2094, %r2094};
	st.local.v4.u32 	[%rd12+1568], {%r2094, %r2094, %r2094, %r2094};
	st.local.v4.u32 	[%rd12+1584], {%r2094, %r2094, %r2094, %r2094};
	st.local.v4.u32 	[%rd12+1600], {%r2094, %r2094, %r2094, %r2094};
	st.local.v4.u32 	[%rd12+1616], {%r2094, %r2094, %r2094, %r2094};
	st.local.v4.u32 	[%rd12+1632], {%r2094, %r2094, %r2094, %r2094};
	st.local.v4.u32 	[%rd12+1648], {%r2094, %r2094, %r2094, %r2094};
	st.local.v4.u32 	[%rd12+1664], {%r2094, %r2094, %r2094, %r2094};
	st.local.v4.u32 	[%rd12+1680], {%r2094, %r2094, %r2094, %r2094};
	st.local.v4.u32 	[%rd12+1696], {%r2094, %r2094, %r2094, %r2094};
	st.local.v4.u32 	[%rd12+1712], {%r2094, %r2094, %r2094, %r2094};
	st.local.v4.u32 	[%rd12+1728], {%r2094, %r2094, %r2094, %r2094};
	st.local.v4.u32 	[%rd12+1744], {%r2094, %r2094, %r2094, %r2094};
	st.local.v4.u32 	[%rd12+1760], {%r2094, %r2094, %r2094, %r2094};
	st.local.v4.u32 	[%rd12+1776], {%r2094, %r2094, %r2094, %r2094};
	st.local.v4.u32 	[%rd12+1792], {%r2094, %r2094, %r2094, %r2094};
	st.local.v4.u32 	[%rd12+1808], {%r2094, %r2094, %r2094, %r2094};
	st.local.v4.u32 	[%rd12+1824], {%r2094, %r2094, %r2094, %r2094};
	st.local.v4.u32 	[%rd12+1840], {%r2094, %r2094, %r2094, %r2094};
	st.local.v4.u32 	[%rd12+1856], {%r2094, %r2094, %r2094, %r2094};
	st.local.v4.u32 	[%rd12+1872], {%r2094, %r2094, %r2094, %r2094};
	st.local.v4.u32 	[%rd12+1888], {%r2094, %r2094, %r2094, %r2094};
	st.local.v4.u32 	[%rd12+1904], {%r2094, %r2094, %r2094, %r2094};
	st.local.v4.u32 	[%rd12+1920], {%r2094, %r2094, %r2094, %r2094};
	st.local.v4.u32 	[%rd12+1936], {%r2094, %r2094, %r2094, %r2094};
	st.local.v4.u32 	[%rd12+1952], {%r2094, %r2094, %r2094, %r2094};
	st.local.v4.u32 	[%rd12+1968], {%r2094, %r2094, %r2094, %r2094};
	st.local.v4.u32 	[%rd12+1984], {%r2094, %r2094, %r2094, %r2094};
	st.local.v4.u32 	[%rd12+2000], {%r2094, %r2094, %r2094, %r2094};
	st.local.v4.u32 	[%rd12+2016], {%r2094, %r2094, %r2094, %r2094};
	st.local.v4.u32 	[%rd12+2032], {%r2094, %r2094, %r2094, %r2094};
	st.local.v4.u32 	[%rd12+2048], {%r2094, %r2094, %r2094, %r2094};
	st.local.v4.u32 	[%rd12+2064], {%r2094, %r2094, %r2094, %r2094};
	st.local.v4.u32 	[%rd12+2080], {%r2094, %r2094, %r2094, %r2094};
	st.local.v4.u32 	[%rd12+2096], {%r2094, %r2094, %r2094, %r2094};
	st.local.v4.u32 	[%rd12+2112], {%r2094, %r2094, %r2094, %r2094};
	st.local.v4.u32 	[%rd12+2128], {%r2094, %r2094, %r2094, %r2094};
	st.local.v4.u32 	[%rd12+2144], {%r2094, %r2094, %r2094, %r2094};
	st.local.v4.u32 	[%rd12+2160], {%r2094, %r2094, %r2094, %r2094};
	st.local.v4.u32 	[%rd12+2176], {%r2094, %r2094, %r2094, %r2094};
	st.local.v4.u32 	[%rd12+2192], {%r2094, %r2094, %r2094, %r2094};
	st.local.v4.u32 	[%rd12+2208], {%r2094, %r2094, %r2094, %r2094};
	st.local.v4.u32 	[%rd12+2224], {%r2094, %r2094, %r2094, %r2094};
	st.local.v4.u32 	[%rd12+2240], {%r2094, %r2094, %r2094, %r2094};
	st.local.v4.u32 	[%rd12+2256], {%r2094, %r2094, %r2094, %r2094};
	st.local.v4.u32 	[%rd12+2272], {%r2094, %r2094, %r2094, %r2094};
	st.local.v4.u32 	[%rd12+2288], {%r2094, %r2094, %r2094, %r2094};
	st.local.v4.u32 	[%rd12+2304], {%r2094, %r2094, %r2094, %r2094};
	st.local.v4.u32 	[%rd12+2320], {%r2094, %r2094, %r2094, %r2094};
	st.local.v4.u32 	[%rd12+2336], {%r2094, %r2094, %r2094, %r2094};
	st.local.v4.u32 	[%rd12+2352], {%r2094, %r2094, %r2094, %r2094};
	st.local.v4.u32 	[%rd12+2368], {%r2094, %r2094, %r2094, %r2094};
	st.local.v4.u32 	[%rd12+2384], {%r2094, %r2094, %r2094, %r2094};
	st.local.v4.u32 	[%rd12+2400], {%r2094, %r2094, %r2094, %r2094};
	st.local.v4.u32 	[%rd12+2416], {%r2094, %r2094, %r2094, %r2094};
	st.local.v4.u32 	[%rd12+2432], {%r2094, %r2094, %r2094, %r2094};
	st.local.v4.u32 	[%rd12+2448], {%r2094, %r2094, %r2094, %r2094};
	st.local.v4.u32 	[%rd12+2464], {%r2094, %r2094, %r2094, %r2094};
	st.local.v4.u32 	[%rd12+2480], {%r2094, %r2094, %r2094, %r2094};
	st.local.v4.u32 	[%rd12+2496], {%r2094, %r2094, %r2094, %r2094};
	st.local.v4.u32 	[%rd12+2512], {%r2094, %r2094, %r2094, %r2094};
	st.local.v4.u32 	[%rd12+2528], {%r2094, %r2094, %r2094, %r2094};
	st.local.v4.u32 	[%rd12+2544], {%r2094, %r2094, %r2094, %r2094};
	st.local.v4.u32 	[%rd12+2560], {%r2094, %r2094, %r2094, %r2094};
	st.local.v4.u32 	[%rd12+2576], {%r2094, %r2094, %r2094, %r2094};
	st.local.v4.u32 	[%rd12+2592], {%r2094, %r2094, %r2094, %r2094};
	st.local.v4.u32 	[%rd12+2608], {%r2094, %r2094, %r2094, %r2094};
	st.local.v4.u32 	[%rd12+2624], {%r2094, %r2094, %r2094, %r2094};
	st.local.v4.u32 	[%rd12+2640], {%r2094, %r2094, %r2094, %r2094};
	st.local.v4.u32 	[%rd12+2656], {%r2094, %r2094, %r2094, %r2094};
	st.local.v4.u32 	[%rd12+2672], {%r2094, %r2094, %r2094, %r2094};
	st.local.v4.u32 	[%rd12+2688], {%r2094, %r2094, %r2094, %r2094};
	st.local.v4.u32 	[%rd12+2704], {%r2094, %r2094, %r2094, %r2094};
	st.local.v4.u32 	[%rd12+2720], {%r2094, %r2094, %r2094, %r2094};
	st.local.v4.u32 	[%rd12+2736], {%r2094, %r2094, %r2094, %r2094};
	st.local.v4.u32 	[%rd12+2752], {%r2094, %r2094, %r2094, %r2094};
	st.local.v4.u32 	[%rd12+2768], {%r2094, %r2094, %r2094, %r2094};
	st.local.v4.u32 	[%rd12+2784], {%r2094, %r2094, %r2094, %r2094};
	st.local.v4.u32 	[%rd12+2800], {%r2094, %r2094, %r2094, %r2094};
	st.local.v4.u32 	[%rd12+2816], {%r2094, %r2094, %r2094, %r2094};
	st.local.v4.u32 	[%rd12+2832], {%r2094, %r2094, %r2094, %r2094};
	st.local.v4.u32 	[%rd12+2848], {%r2094, %r2094, %r2094, %r2094};
	st.local.v4.u32 	[%rd12+2864], {%r2094, %r2094, %r2094, %r2094};
	st.local.v4.u32 	[%rd12+2880], {%r2094, %r2094, %r2094, %r2094};
	st.local.v4.u32 	[%rd12+2896], {%r2094, %r2094, %r2094, %r2094};
	st.local.v4.u32 	[%rd12+2912], {%r2094, %r2094, %r2094, %r2094};
	st.local.v4.u32 	[%rd12+2928], {%r2094, %r2094, %r2094, %r2094};
	st.local.v4.u32 	[%rd12+2944], {%r2094, %r2094, %r2094, %r2094};
	st.local.v4.u32 	[%rd12+2960], {%r2094, %r2094, %r2094, %r2094};
	st.local.v4.u32 	[%rd12+2976], {%r2094, %r2094, %r2094, %r2094};
	st.local.v4.u32 	[%rd12+2992], {%r2094, %r2094, %r2094, %r2094};
	st.local.v4.u32 	[%rd12+3008], {%r2094, %r2094, %r2094, %r2094};
	st.local.v4.u32 	[%rd12+3024], {%r2094, %r2094, %r2094, %r2094};
	st.local.v4.u32 	[%rd12+3040], {%r2094, %r2094, %r2094, %r2094};
	st.local.v4.u32 	[%rd12+3056], {%r2094, %r2094, %r2094, %r2094};
	st.local.v4.u32 	[%rd12+3072], {%r2094, %r2094, %r2094, %r2094};
	st.local.v4.u32 	[%rd12+3088], {%r2094, %r2094, %r2094, %r2094};
	st.local.v4.u32 	[%rd12+3104], {%r2094, %r2094, %r2094, %r2094};
	st.local.v4.u32 	[%rd12+3120], {%r2094, %r2094, %r2094, %r2094};
	st.local.v4.u32 	[%rd12+3136], {%r2094, %r2094, %r2094, %r2094};
	st.local.v4.u32 	[%rd12+3152], {%r2094, %r2094, %r2094, %r2094};
	st.local.v4.u32 	[%rd12+3168], {%r2094, %r2094, %r2094, %r2094};
	st.local.v4.u32 	[%rd12+3184], {%r2094, %r2094, %r2094, %r2094};
	st.local.v4.u32 	[%rd12+3200], {%r2094, %r2094, %r2094, %r2094};
	st.local.v4.u32 	[%rd12+3216], {%r2094, %r2094, %r2094, %r2094};
	st.local.v4.u32 	[%rd12+3232], {%r2094, %r2094, %r2094, %r2094};
	st.local.v4.u32 	[%rd12+3248], {%r2094, %r2094, %r2094, %r2094};
	st.local.v4.u32 	[%rd12+3264], {%r2094, %r2094, %r2094, %r2094};
	st.local.v4.u32 	[%rd12+3280], {%r2094, %r2094, %r2094, %r2094};
	st.local.v4.u32 	[%rd12+3296], {%r2094, %r2094, %r2094, %r2094};
	st.local.v4.u32 	[%rd12+3312], {%r2094, %r2094, %r2094, %r2094};
	st.local.v4.u32 	[%rd12+3328], {%r2094, %r2094, %r2094, %r2094};
	st.local.v4.u32 	[%rd12+3344], {%r2094, %r2094, %r2094, %r2094};
	st.local.v4.u32 	[%rd12+3360], {%r2094, %r2094, %r2094, %r2094};
	st.local.v4.u32 	[%rd12+3376], {%r2094, %r2094, %r2094, %r2094};
	st.local.v4.u32 	[%rd12+3392], {%r2094, %r2094, %r2094, %r2094};
	st.local.v4.u32 	[%rd12+3408], {%r2094, %r2094, %r2094, %r2094};
	st.local.v4.u32 	[%rd12+3424], {%r2094, %r2094, %r2094, %r2094};
	st.local.v4.u32 	[%rd12+3440], {%r2094, %r2094, %r2094, %r2094};
	st.local.v4.u32 	[%rd12+3456], {%r2094, %r2094, %r2094, %r2094};
	st.local.v4.u32 	[%rd12+3472], {%r2094, %r2094, %r2094, %r2094};
	st.local.v4.u32 	[%rd12+3488], {%r2094, %r2094, %r2094, %r2094};
	st.local.v4.u32 	[%rd12+3504], {%r2094, %r2094, %r2094, %r2094};
	st.local.v4.u32 	[%rd12+3520], {%r2094, %r2094, %r2094, %r2094};
	st.local.v4.u32 	[%rd12+3536], {%r2094, %r2094, %r2094, %r2094};
	st.local.v4.u32 	[%rd12+3552], {%r2094, %r2094, %r2094, %r2094};
	st.local.v4.u32 	[%rd12+3568], {%r2094, %r2094, %r2094, %r2094};
	st.local.v4.u32 	[%rd12+3584], {%r2094, %r2094, %r2094, %r2094};
	st.local.v4.u32 	[%rd12+3600], {%r2094, %r2094, %r2094, %r2094};
	st.local.v4.u32 	[%rd12+3616], {%r2094, %r2094, %r2094, %r2094};
	st.local.v4.u32 	[%rd12+3632], {%r2094, %r2094, %r2094, %r2094};
	st.local.v4.u32 	[%rd12+3648], {%r2094, %r2094, %r2094, %r2094};
	st.local.v4.u32 	[%rd12+3664], {%r2094, %r2094, %r2094, %r2094};
	st.local.v4.u32 	[%rd12+3680], {%r2094, %r2094, %r2094, %r2094};
	st.local.v4.u32 	[%rd12+3696], {%r2094, %r2094, %r2094, %r2094};
	st.local.v4.u32 	[%rd12+3712], {%r2094, %r2094, %r2094, %r2094};
	st.local.v4.u32 	[%rd12+3728], {%r2094, %r2094, %r2094, %r2094};
	st.local.v4.u32 	[%rd12+3744], {%r2094, %r2094, %r2094, %r2094};
	st.local.v4.u32 	[%rd12+3760], {%r2094, %r2094, %r2094, %r2094};
	st.local.v4.u32 	[%rd12+3776], {%r2094, %r2094, %r2094, %r2094};
	st.local.v4.u32 	[%rd12+3792], {%r2094, %r2094, %r2094, %r2094};
	st.local.v4.u32 	[%rd12+3808], {%r2094, %r2094, %r2094, %r2094};
	st.local.v4.u32 	[%rd12+3824], {%r2094, %r2094, %r2094, %r2094};
	st.local.v4.u32 	[%rd12+3840], {%r2094, %r2094, %r2094, %r2094};
	st.local.v4.u32 	[%rd12+3856], {%r2094, %r2094, %r2094, %r2094};
	st.local.v4.u32 	[%rd12+3872], {%r2094, %r2094, %r2094, %r2094};
	st.local.v4.u32 	[%rd12+3888], {%r2094, %r2094, %r2094, %r2094};
	st.local.v4.u32 	[%rd12+3904], {%r2094, %r2094, %r2094, %r2094};
	st.local.v4.u32 	[%rd12+3920], {%r2094, %r2094, %r2094, %r2094};
	st.local.v4.u32 	[%rd12+3936], {%r2094, %r2094, %r2094, %r2094};
	st.local.v4.u32 	[%rd12+3952], {%r2094, %r2094, %r2094, %r2094};
	st.local.v4.u32 	[%rd12+3968], {%r2094, %r2094, %r2094, %r2094};
	st.local.v4.u32 	[%rd12+3984], {%r2094, %r2094, %r2094, %r2094};
	st.local.v4.u32 	[%rd12+4000], {%r2094, %r2094, %r2094, %r2094};
	st.local.v4.u32 	[%rd12+4016], {%r2094, %r2094, %r2094, %r2094};
	st.local.v4.u32 	[%rd12+4032], {%r2094, %r2094, %r2094, %r2094};
	st.local.v4.u32 	[%rd12+4048], {%r2094, %r2094, %r2094, %r2094};
	st.local.v4.u32 	[%rd12+4064], {%r2094, %r2094, %r2094, %r2094};
	st.local.v4.u32 	[%rd12+4080], {%r2094, %r2094, %r2094, %r2094};
	st.local.v4.u32 	[%rd12+4096], {%r2094, %r2094, %r2094, %r2094};
	st.local.v4.u32 	[%rd12+4112], {%r2094, %r2094, %r2094, %r2094};
	st.local.v4.u32 	[%rd12+4128], {%r2094, %r2094, %r2094, %r2094};
	st.local.v4.u32 	[%rd12+4144], {%r2094, %r2094, %r2094, %r2094};
	st.local.v4.u32 	[%rd12+4160], {%r2094, %r2094, %r2094, %r2094};
	st.local.v4.u32 	[%rd12+4176], {%r2094, %r2094, %r2094, %r2094};
	st.local.v4.u32 	[%rd12+4192], {%r2094, %r2094, %r2094, %r2094};
	st.local.v4.u32 	[%rd12+4208], {%r2094, %r2094, %r2094, %r2094};
	st.local.v4.u32 	[%rd12+4224], {%r2094, %r2094, %r2094, %r2094};
	st.local.v4.u32 	[%rd12+4240], {%r2094, %r2094, %r2094, %r2094};
	st.local.v4.u32 	[%rd12+4256], {%r2094, %r2094, %r2094, %r2094};
	st.local.v4.u32 	[%rd12+4272], {%r2094, %r2094, %r2094, %r2094};
	st.local.v4.u32 	[%rd12+4288], {%r2094, %r2094, %r2094, %r2094};
	st.local.v4.u32 	[%rd12+4304], {%r2094, %r2094, %r2094, %r2094};
	st.local.v4.u32 	[%rd12+4320], {%r2094, %r2094, %r2094, %r2094};
	st.local.v4.u32 	[%rd12+4336], {%r2094, %r2094, %r2094, %r2094};
	st.local.v4.u32 	[%rd12+4352], {%r2094, %r2094, %r2094, %r2094};
	st.local.v4.u32 	[%rd12+4368], {%r2094, %r2094, %r2094, %r2094};
	st.local.v4.u32 	[%rd12+4384], {%r2094, %r2094, %r2094, %r2094};
	st.local.v4.u32 	[%rd12+4400], {%r2094, %r2094, %r2094, %r2094};
	st.local.v4.u32 	[%rd12+4416], {%r2094, %r2094, %r2094, %r2094};
	st.local.v4.u32 	[%rd12+4432], {%r2094, %r2094, %r2094, %r2094};
	st.local.v4.u32 	[%rd12+4448], {%r2094, %r2094, %r2094, %r2094};
	st.local.v4.u32 	[%rd12+4464], {%r2094, %r2094, %r2094, %r2094};
	st.local.v4.u32 	[%rd12+4480], {%r2094, %r2094, %r2094, %r2094};
	st.local.v4.u32 	[%rd12+4496], {%r2094, %r2094, %r2094, %r2094};
	st.local.v4.u32 	[%rd12+4512], {%r2094, %r2094, %r2094, %r2094};
	st.local.v4.u32 	[%rd12+4528], {%r2094, %r2094, %r2094, %r2094};
	st.local.v4.u32 	[%rd12+4544], {%r2094, %r2094, %r2094, %r2094};
	st.local.v4.u32 	[%rd12+4560], {%r2094, %r2094, %r2094, %r2094};
	st.local.v4.u32 	[%rd12+4576], {%r2094, %r2094, %r2094, %r2094};
	st.local.v4.u32 	[%rd12+4592], {%r2094, %r2094, %r2094, %r2094};
	st.local.v4.u32 	[%rd12+4608], {%r2094, %r2094, %r2094, %r2094};
	st.local.v4.u32 	[%rd12+4624], {%r2094, %r2094, %r2094, %r2094};
	st.local.v4.u32 	[%rd12+4640], {%r2094, %r2094, %r2094, %r2094};
	st.local.v4.u32 	[%rd12+4656], {%r2094, %r2094, %r2094, %r2094};
	st.local.v4.u32 	[%rd12+4672], {%r2094, %r2094, %r2094, %r2094};
	st.local.v4.u32 	[%rd12+4688], {%r2094, %r2094, %r2094, %r2094};
	st.local.v4.u32 	[%rd12+4704], {%r2094, %r2094, %r2094, %r2094};
	st.local.v4.u32 	[%rd12+4720], {%r2094, %r2094, %r2094, %r2094};
	st.local.v4.u32 	[%rd12+4736], {%r2094, %r2094, %r2094, %r2094};
	st.local.v4.u32 	[%rd12+4752], {%r2094, %r2094, %r2094, %r2094};
	st.local.v4.u32 	[%rd12+4768], {%r2094, %r2094, %r2094, %r2094};
	st.local.v4.u32 	[%rd12+4784], {%r2094, %r2094, %r2094, %r2094};
	st.local.v4.u32 	[%rd12+4800], {%r2094, %r2094, %r2094, %r2094};
	st.local.v4.u32 	[%rd12+4816], {%r2094, %r2094, %r2094, %r2094};
	st.local.v4.u32 	[%rd12+4832], {%r2094, %r2094, %r2094, %r2094};
	st.local.v4.u32 	[%rd12+4848], {%r2094, %r2094, %r2094, %r2094};
	st.local.v4.u32 	[%rd12+4864], {%r2094, %r2094, %r2094, %r2094};
	st.local.v4.u32 	[%rd12+4880], {%r2094, %r2094, %r2094, %r2094};
	st.local.v4.u32 	[%rd12+4896], {%r2094, %r2094, %r2094, %r2094};
	st.local.v4.u32 	[%rd12+4912], {%r2094, %r2094, %r2094, %r2094};
	st.local.v4.u32 	[%rd12+4928], {%r2094, %r2094, %r2094, %r2094};
	st.local.v4.u32 	[%rd12+4944], {%r2094, %r2094, %r2094, %r2094};
	st.local.v4.u32 	[%rd12+4960], {%r2094, %r2094, %r2094, %r2094};
	st.local.v4.u32 	[%rd12+4976], {%r2094, %r2094, %r2094, %r2094};
	st.local.v4.u32 	[%rd12+4992], {%r2094, %r2094, %r2094, %r2094};
	st.local.v4.u32 	[%rd12+5008], {%r2094, %r2094, %r2094, %r2094};
	st.local.v4.u32 	[%rd12+5024], {%r2094, %r2094, %r2094, %r2094};
	st.local.v4.u32 	[%rd12+5040], {%r2094, %r2094, %r2094, %r2094};
	st.local.v4.u32 	[%rd12+5056], {%r2094, %r2094, %r2094, %r2094};
	st.local.v4.u32 	[%rd12+5072], {%r2094, %r2094, %r2094, %r2094};
	st.local.v4.u32 	[%rd12+5088], {%r2094, %r2094, %r2094, %r2094};
	st.local.v4.u32 	[%rd12+5104], {%r2094, %r2094, %r2094, %r2094};
	st.local.v4.u32 	[%rd12+5120], {%r2094, %r2094, %r2094, %r2094};
	st.local.v4.u32 	[%rd12+5136], {%r2094, %r2094, %r2094, %r2094};
	st.local.v4.u32 	[%rd12+5152], {%r2094, %r2094, %r2094, %r2094};
	st.local.v4.u32 	[%rd12+5168], {%r2094, %r2094, %r2094, %r2094};
	st.local.v4.u32 	[%rd12+5184], {%r2094, %r2094, %r2094, %r2094};
	st.local.v4.u32 	[%rd12+5200], {%r2094, %r2094, %r2094, %r2094};
	st.local.v4.u32 	[%rd12+5216], {%r2094, %r2094, %r2094, %r2094};
	st.local.v4.u32 	[%rd12+5232], {%r2094, %r2094, %r2094, %r2094};
	st.local.v4.u32 	[%rd12+5248], {%r2094, %r2094, %r2094, %r2094};
	st.local.v4.u32 	[%rd12+5264], {%r2094, %r2094, %r2094, %r2094};
	st.local.v4.u32 	[%rd12+5280], {%r2094, %r2094, %r2094, %r2094};
	st.local.v4.u32 	[%rd12+5296], {%r2094, %r2094, %r2094, %r2094};
	st.local.v4.u32 	[%rd12+5312], {%r2094, %r2094, %r2094, %r2094};
	st.local.v4.u32 	[%rd12+5328], {%r2094, %r2094, %r2094, %r2094};
	st.local.v4.u32 	[%rd12+5344], {%r2094, %r2094, %r2094, %r2094};
	st.local.v4.u32 	[%rd12+5360], {%r2094, %r2094, %r2094, %r2094};
	st.local.v4.u32 	[%rd12+5376], {%r2094, %r2094, %r2094, %r2094};
	st.local.v4.u32 	[%rd12+5392], {%r2094, %r2094, %r2094, %r2094};
	st.local.v4.u32 	[%rd12+5408], {%r2094, %r2094, %r2094, %r2094};
	st.local.v4.u32 	[%rd12+5424], {%r2094, %r2094, %r2094, %r2094};
	st.local.v4.u32 	[%rd12+5440], {%r2094, %r2094, %r2094, %r2094};
	st.local.v4.u32 	[%rd12+5456], {%r2094, %r2094, %r2094, %r2094};
	st.local.v4.u32 	[%rd12+5472], {%r2094, %r2094, %r2094, %r2094};
	st.local.v4.u32 	[%rd12+5488], {%r2094, %r2094, %r2094, %r2094};
	st.local.v4.u32 	[%rd12+5504], {%r2094, %r2094, %r2094, %r2094};
	st.local.v4.u32 	[%rd12+5520], {%r2094, %r2094, %r2094, %r2094};
	st.local.v4.u32 	[%rd12+5536], {%r2094, %r2094, %r2094, %r2094};
	st.local.v4.u32 	[%rd12+5552], {%r2094, %r2094, %r2094, %r2094};
	st.local.v4.u32 	[%rd12+5568], {%r2094, %r2094, %r2094, %r2094};
	st.local.v4.u32 	[%rd12+5584], {%r2094, %r2094, %r2094, %r2094};
	st.local.v4.u32 	[%rd12+5600], {%r2094, %r2094, %r2094, %r2094};
	st.local.v4.u32 	[%rd12+5616], {%r2094, %r2094, %r2094, %r2094};
	st.local.v4.u32 	[%rd12+5632], {%r2094, %r2094, %r2094, %r2094};
	st.local.v4.u32 	[%rd12+5648], {%r2094, %r2094, %r2094, %r2094};
	st.local.v4.u32 	[%rd12+5664], {%r2094, %r2094, %r2094, %r2094};
	st.local.v4.u32 	[%rd12+5680], {%r2094, %r2094, %r2094, %r2094};
	st.local.v4.u32 	[%rd12+5696], {%r2094, %r2094, %r2094, %r2094};
	st.local.v4.u32 	[%rd12+5712], {%r2094, %r2094, %r2094, %r2094};
	st.local.v4.u32 	[%rd12+5728], {%r2094, %r2094, %r2094, %r2094};
	st.local.v4.u32 	[%rd12+5744], {%r2094, %r2094, %r2094, %r2094};
	st.local.v4.u32 	[%rd12+5760], {%r2094, %r2094, %r2094, %r2094};
	st.local.v4.u32 	[%rd12+5776], {%r2094, %r2094, %r2094, %r2094};
	st.local.v4.u32 	[%rd12+5792], {%r2094, %r2094, %r2094, %r2094};
	st.local.v4.u32 	[%rd12+5808], {%r2094, %r2094, %r2094, %r2094};
	st.local.v4.u32 	[%rd12+5824], {%r2094, %r2094, %r2094, %r2094};
	st.local.v4.u32 	[%rd12+5840], {%r2094, %r2094, %r2094, %r2094};
	st.local.v4.u32 	[%rd12+5856], {%r2094, %r2094, %r2094, %r2094};
	st.local.v4.u32 	[%rd12+5872], {%r2094, %r2094, %r2094, %r2094};
	st.local.v4.u32 	[%rd12+5888], {%r2094, %r2094, %r2094, %r2094};
	st.local.v4.u32 	[%rd12+5904], {%r2094, %r2094, %r2094, %r2094};
	st.local.v4.u32 	[%rd12+5920], {%r2094, %r2094, %r2094, %r2094};
	st.local.v4.u32 	[%rd12+5936], {%r2094, %r2094, %r2094, %r2094};
	st.local.v4.u32 	[%rd12+5952], {%r2094, %r2094, %r2094, %r2094};
	st.local.v4.u32 	[%rd12+5968], {%r2094, %r2094, %r2094, %r2094};
	st.local.v4.u32 	[%rd12+5984], {%r2094, %r2094, %r2094, %r2094};
	st.local.v4.u32 	[%rd12+6000], {%r2094, %r2094, %r2094, %r2094};
	st.local.v4.u32 	[%rd12+6016], {%r2094, %r2094, %r2094, %r2094};
	st.local.v4.u32 	[%rd12+6032], {%r2094, %r2094, %r2094, %r2094};
	st.local.v4.u32 	[%rd12+6048], {%r2094, %r2094, %r2094, %r2094};
	st.local.v4.u32 	[%rd12+6064], {%r2094, %r2094, %r2094, %r2094};
	st.local.v4.u32 	[%rd12+6080], {%r2094, %r2094, %r2094, %r2094};
	st.local.v4.u32 	[%rd12+6096], {%r2094, %r2094, %r2094, %r2094};
	st.local.v4.u32 	[%rd12+6112], {%r2094, %r2094, %r2094, %r2094};
	st.local.v4.u32 	[%rd12+6128], {%r2094, %r2094, %r2094, %r2094};
	st.local.v4.u32 	[%rd12+6144], {%r2094, %r2094, %r2094, %r2094};
	st.local.v4.u32 	[%rd12+6160], {%r2094, %r2094, %r2094, %r2094};
	st.local.v4.u32 	[%rd12+6176], {%r2094, %r2094, %r2094, %r2094};
	st.local.v4.u32 	[%rd12+6192], {%r2094, %r2094, %r2094, %r2094};
	st.local.v4.u32 	[%rd12+6208], {%r2094, %r2094, %r2094, %r2094};
	st.local.v4.u32 	[%rd12+6224], {%r2094, %r2094, %r2094, %r2094};
	st.local.v4.u32 	[%rd12+6240], {%r2094, %r2094, %r2094, %r2094};
	st.local.v4.u32 	[%rd12+6256], {%r2094, %r2094, %r2094, %r2094};
	st.local.v4.u32 	[%rd12+6272], {%r2094, %r2094, %r2094, %r2094};
	st.local.v4.u32 	[%rd12+6288], {%r2094, %r2094, %r2094, %r2094};
	st.local.v4.u32 	[%rd12+6304], {%r2094, %r2094, %r2094, %r2094};
	st.local.v4.u32 	[%rd12+6320], {%r2094, %r2094, %r2094, %r2094};
	st.local.v4.u32 	[%rd12+6336], {%r2094, %r2094, %r2094, %r2094};
	st.local.v4.u32 	[%rd12+6352], {%r2094, %r2094, %r2094, %r2094};
	st.local.v4.u32 	[%rd12+6368], {%r2094, %r2094, %r2094, %r2094};
	st.local.v4.u32 	[%rd12+6384], {%r2094, %r2094, %r2094, %r2094};
	st.local.v4.u32 	[%rd12+6400], {%r2094, %r2094, %r2094, %r2094};
	st.local.v4.u32 	[%rd12+6416], {%r2094, %r2094, %r2094, %r2094};
	st.local.v4.u32 	[%rd12+6432], {%r2094, %r2094, %r2094, %r2094};
	st.local.v4.u32 	[%rd12+6448], {%r2094, %r2094, %r2094, %r2094};
	st.local.v4.u32 	[%rd12+6464], {%r2094, %r2094, %r2094, %r2094};
	st.local.v4.u32 	[%rd12+6480], {%r2094, %r2094, %r2094, %r2094};
	st.local.v4.u32 	[%rd12+6496], {%r2094, %r2094, %r2094, %r2094};
	st.local.v4.u32 	[%rd12+6512], {%r2094, %r2094, %r2094, %r2094};
	st.local.v4.u32 	[%rd12+6528], {%r2094, %r2094, %r2094, %r2094};
	st.local.v4.u32 	[%rd12+6544], {%r2094, %r2094, %r2094, %r2094};
	st.local.v4.u32 	[%rd12+6560], {%r2094, %r2094, %r2094, %r2094};
	st.local.v4.u32 	[%rd12+6576], {%r2094, %r2094, %r2094, %r2094};
	st.local.v4.u32 	[%rd12+6592], {%r2094, %r2094, %r2094, %r2094};
	st.local.v4.u32 	[%rd12+6608], {%r2094, %r2094, %r2094, %r2094};
	st.local.v4.u32 	[%rd12+6624], {%r2094, %r2094, %r2094, %r2094};
	st.local.v4.u32 	[%rd12+6640], {%r2094, %r2094, %r2094, %r2094};
	st.local.v4.u32 	[%rd12+6656], {%r2094, %r2094, %r2094, %r2094};
	st.local.v4.u32 	[%rd12+6672], {%r2094, %r2094, %r2094, %r2094};
	st.local.v4.u32 	[%rd12+6688], {%r2094, %r2094, %r2094, %r2094};
	st.local.v4.u32 	[%rd12+6704], {%r2094, %r2094, %r2094, %r2094};
	st.local.v4.u32 	[%rd12+6720], {%r2094, %r2094, %r2094, %r2094};
	st.local.v4.u32 	[%rd12+6736], {%r2094, %r2094, %r2094, %r2094};
	st.local.v4.u32 	[%rd12+6752], {%r2094, %r2094, %r2094, %r2094};
	st.local.v4.u32 	[%rd12+6768], {%r2094, %r2094, %r2094, %r2094};
	st.local.v4.u32 	[%rd12+6784], {%r2094, %r2094, %r2094, %r2094};
	st.local.v4.u32 	[%rd12+6800], {%r2094, %r2094, %r2094, %r2094};
	st.local.v4.u32 	[%rd12+6816], {%r2094, %r2094, %r2094, %r2094};
	st.local.v4.u32 	[%rd12+6832], {%r2094, %r2094, %r2094, %r2094};
	st.local.v4.u32 	[%rd12+6848], {%r2094, %r2094, %r2094, %r2094};
	st.local.v4.u32 	[%rd12+6864], {%r2094, %r2094, %r2094, %r2094};
	st.local.v4.u32 	[%rd12+6880], {%r2094, %r2094, %r2094, %r2094};
	st.local.v4.u32 	[%rd12+6896], {%r2094, %r2094, %r2094, %r2094};
	st.local.v4.u32 	[%rd12+6912], {%r2094, %r2094, %r2094, %r2094};
	st.local.v4.u32 	[%rd12+6928], {%r2094, %r2094, %r2094, %r2094};
	st.local.v4.u32 	[%rd12+6944], {%r2094, %r2094, %r2094, %r2094};
	st.local.v4.u32 	[%rd12+6960], {%r2094, %r2094, %r2094, %r2094};
	st.local.v4.u32 	[%rd12+6976], {%r2094, %r2094, %r2094, %r2094};
	st.local.v4.u32 	[%rd12+6992], {%r2094, %r2094, %r2094, %r2094};
	st.local.v4.u32 	[%rd12+7008], {%r2094, %r2094, %r2094, %r2094};
	st.local.v4.u32 	[%rd12+7024], {%r2094, %r2094, %r2094, %r2094};
	st.local.v4.u32 	[%rd12+7040], {%r2094, %r2094, %r2094, %r2094};
	st.local.v4.u32 	[%rd12+7056], {%r2094, %r2094, %r2094, %r2094};
	st.local.v4.u32 	[%rd12+7072], {%r2094, %r2094, %r2094, %r2094};
	st.local.v4.u32 	[%rd12+7088], {%r2094, %r2094, %r2094, %r2094};
	st.local.v4.u32 	[%rd12+7104], {%r2094, %r2094, %r2094, %r2094};
	st.local.v4.u32 	[%rd12+7120], {%r2094, %r2094, %r2094, %r2094};
	st.local.v4.u32 	[%rd12+7136], {%r2094, %r2094, %r2094, %r2094};
	st.local.v4.u32 	[%rd12+7152], {%r2094, %r2094, %r2094, %r2094};
	st.local.v4.u32 	[%rd12+7168], {%r2094, %r2094, %r2094, %r2094};
	st.local.v4.u32 	[%rd12+7184], {%r2094, %r2094, %r2094, %r2094};
	st.local.v4.u32 	[%rd12+7200], {%r2094, %r2094, %r2094, %r2094};
	st.local.v4.u32 	[%rd12+7216], {%r2094, %r2094, %r2094, %r2094};
	st.local.v4.u32 	[%rd12+7232], {%r2094, %r2094, %r2094, %r2094};
	st.local.v4.u32 	[%rd12+7248], {%r2094, %r2094, %r2094, %r2094};
	st.local.v4.u32 	[%rd12+7264], {%r2094, %r2094, %r2094, %r2094};
	st.local.v4.u32 	[%rd12+7280], {%r2094, %r2094, %r2094, %r2094};
	st.local.v4.u32 	[%rd12+7296], {%r2094, %r2094, %r2094, %r2094};
	st.local.v4.u32 	[%rd12+7312], {%r2094, %r2094, %r2094, %r2094};
	st.local.v4.u32 	[%rd12+7328], {%r2094, %r2094, %r2094, %r2094};
	st.local.v4.u32 	[%rd12+7344], {%r2094, %r2094, %r2094, %r2094};
	st.local.v4.u32 	[%rd12+7360], {%r2094, %r2094, %r2094, %r2094};
	st.local.v4.u32 	[%rd12+7376], {%r2094, %r2094, %r2094, %r2094};
	st.local.v4.u32 	[%rd12+7392], {%r2094, %r2094, %r2094, %r2094};
	st.local.v4.u32 	[%rd12+7408], {%r2094, %r2094, %r2094, %r2094};
	st.local.v4.u32 	[%rd12+7424], {%r2094, %r2094, %r2094, %r2094};
	st.local.v4.u32 	[%rd12+7440], {%r2094, %r2094, %r2094, %r2094};
	st.local.v4.u32 	[%rd12+7456], {%r2094, %r2094, %r2094, %r2094};
	st.local.v4.u32 	[%rd12+7472], {%r2094, %r2094, %r2094, %r2094};
	st.local.v4.u32 	[%rd12+7488], {%r2094, %r2094, %r2094, %r2094};
	st.local.v4.u32 	[%rd12+7504], {%r2094, %r2094, %r2094, %r2094};
	st.local.v4.u32 	[%rd12+7520], {%r2094, %r2094, %r2094, %r2094};
	st.local.v4.u32 	[%rd12+7536], {%r2094, %r2094, %r2094, %r2094};
	st.local.v4.u32 	[%rd12+7552], {%r2094, %r2094, %r2094, %r2094};
	st.local.v4.u32 	[%rd12+7568], {%r2094, %r2094, %r2094, %r2094};
	st.local.v4.u32 	[%rd12+7584], {%r2094, %r2094, %r2094, %r2094};
	st.local.v4.u32 	[%rd12+7600], {%r2094, %r2094, %r2094, %r2094};
	st.local.v4.u32 	[%rd12+7616], {%r2094, %r2094, %r2094, %r2094};
	st.local.v4.u32 	[%rd12+7632], {%r2094, %r2094, %r2094, %r2094};
	st.local.v4.u32 	[%rd12+7648], {%r2094, %r2094, %r2094, %r2094};
	st.local.v4.u32 	[%rd12+7664], {%r2094, %r2094, %r2094, %r2094};
	st.local.v4.u32 	[%rd12+7680], {%r2094, %r2094, %r2094, %r2094};
	st.local.v4.u32 	[%rd12+7696], {%r2094, %r2094, %r2094, %r2094};
	st.local.v4.u32 	[%rd12+7712], {%r2094, %r2094, %r2094, %r2094};
	st.local.v4.u32 	[%rd12+7728], {%r2094, %r2094, %r2094, %r2094};
	st.local.v4.u32 	[%rd12+7744], {%r2094, %r2094, %r2094, %r2094};
	st.local.v4.u32 	[%rd12+7760], {%r2094, %r2094, %r2094, %r2094};
	st.local.v4.u32 	[%rd12+7776], {%r2094, %r2094, %r2094, %r2094};
	st.local.v4.u32 	[%rd12+7792], {%r2094, %r2094, %r2094, %r2094};
	st.local.v4.u32 	[%rd12+7808], {%r2094, %r2094, %r2094, %r2094};
	st.local.v4.u32 	[%rd12+7824], {%r2094, %r2094, %r2094, %r2094};
	st.local.v4.u32 	[%rd12+7840], {%r2094, %r2094, %r2094, %r2094};
	st.local.v4.u32 	[%rd12+7856], {%r2094, %r2094, %r2094, %r2094};
	st.local.v4.u32 	[%rd12+7872], {%r2094, %r2094, %r2094, %r2094};
	st.local.v4.u32 	[%rd12+7888], {%r2094, %r2094, %r2094, %r2094};
	st.local.v4.u32 	[%rd12+7904], {%r2094, %r2094, %r2094, %r2094};
	st.local.v4.u32 	[%rd12+7920], {%r2094, %r2094, %r2094, %r2094};
	st.local.v4.u32 	[%rd12+7936], {%r2094, %r2094, %r2094, %r2094};
	st.local.v4.u32 	[%rd12+7952], {%r2094, %r2094, %r2094, %r2094};
	st.local.v4.u32 	[%rd12+7968], {%r2094, %r2094, %r2094, %r2094};
	st.local.v4.u32 	[%rd12+7984], {%r2094, %r2094, %r2094, %r2094};
	st.local.v4.u32 	[%rd12+8000], {%r2094, %r2094, %r2094, %r2094};
	st.local.v4.u32 	[%rd12+8016], {%r2094, %r2094, %r2094, %r2094};
	st.local.v4.u32 	[%rd12+8032], {%r2094, %r2094, %r2094, %r2094};
	st.local.v4.u32 	[%rd12+8048], {%r2094, %r2094, %r2094, %r2094};
	st.local.v4.u32 	[%rd12+8064], {%r2094, %r2094, %r2094, %r2094};
	st.local.v4.u32 	[%rd12+8080], {%r2094, %r2094, %r2094, %r2094};
	st.local.v4.u32 	[%rd12+8096], {%r2094, %r2094, %r2094, %r2094};
	st.local.v4.u32 	[%rd12+8112], {%r2094, %r2094, %r2094, %r2094};
	st.local.v4.u32 	[%rd12+8128], {%r2094, %r2094, %r2094, %r2094};
	st.local.v4.u32 	[%rd12+8144], {%r2094, %r2094, %r2094, %r2094};
	st.local.v4.u32 	[%rd12+8160], {%r2094, %r2094, %r2094, %r2094};
	st.local.v4.u32 	[%rd12+8176], {%r2094, %r2094, %r2094, %r2094};
	st.local.v4.u32 	[%rd12+16], {%r2122, %r2121, %r2120, %r2119};
	st.local.v4.u32 	[%rd12+32], {%r2118, %r2117, %r2116, %r2115};
	st.local.v4.u32 	[%rd12+48], {%r2114, %r2113, %r2112, %r2111};
	st.local.v4.u32 	[%rd12+64], {%r2110, %r2109, %r2108, %r2107};
	st.local.v4.u32 	[%rd12+80], {%r2106, %r2105, %r2104, %r2103};
	st.local.v4.u32 	[%rd12+96], {%r2102, %r2101, %r2100, %r2099};
	st.local.v4.u32 	[%rd12+112], {%r2098, %r2097, %r2096, %r2095};
	st.local.v4.u32 	[%rd12+128], {%r444, %r445, %r446, %r447};
	st.local.v4.u32 	[%rd12+144], {%r448, %r449, %r450, %r451};
	st.local.v4.u32 	[%rd12+160], {%r452, %r453, %r454, %r455};
	st.local.v4.u32 	[%rd12+176], {%r456, %r457, %r458, %r459};
	st.local.v4.u32 	[%rd12+192], {%r460, %r461, %r462, %r463};
	st.local.v4.u32 	[%rd12+208], {%r464, %r465, %r466, %r467};
	st.local.v4.u32 	[%rd12+224], {%r468, %r469, %r470, %r471};
	st.local.v4.u32 	[%rd12+240], {%r472, %r473, %r474, %r475};
	st.local.v4.u32 	[%rd12+256], {%r476, %r477, %r478, %r479};
	st.local.v4.u32 	[%rd12+272], {%r480, %r481, %r482, %r483};
	st.local.v4.u32 	[%rd12+288], {%r484, %r485, %r486, %r487};
	st.local.v4.u32 	[%rd12+304], {%r488, %r489, %r490, %r491};
	st.local.v4.u32 	[%rd12+320], {%r492, %r493, %r494, %r495};
	st.local.v4.u32 	[%rd12+336], {%r496, %r497, %r498, %r499};
	st.local.v4.u32 	[%rd12+352], {%r500, %r501, %r502, %r503};
	st.local.v4.u32 	[%rd12+368], {%r504, %r505, %r506, %r507};
	st.local.v4.u32 	[%rd12+384], {%r508, %r509, %r510, %r511};
	st.local.v4.u32 	[%rd12+400], {%r512, %r513, %r514, %r515};
	st.local.v4.u32 	[%rd12+416], {%r516, %r517, %r518, %r519};
	st.local.v4.u32 	[%rd12+432], {%r520, %r521, %r522, %r523};
	st.local.v4.u32 	[%rd12+448], {%r524, %r525, %r526, %r527};
	st.local.v4.u32 	[%rd12+464], {%r528, %r529, %r530, %r531};
	st.local.v4.u32 	[%rd12+480], {%r532, %r533, %r534, %r535};
	st.local.v4.u32 	[%rd12+496], {%r536, %r537, %r538, %r539};
	st.local.v4.u32 	[%rd12+512], {%r540, %r541, %r542, %r543};
	st.local.v4.u32 	[%rd12+528], {%r544, %r545, %r546, %r547};
	st.local.v4.u32 	[%rd12+544], {%r548, %r549, %r550, %r551};
	st.local.v4.u32 	[%rd12+560], {%r552, %r553, %r554, %r555};
	st.local.v4.u32 	[%rd12+576], {%r556, %r557, %r558, %r559};
	st.local.v4.u32 	[%rd12+592], {%r560, %r561, %r562, %r563};
	st.local.v4.u32 	[%rd12+608], {%r564, %r565, %r566, %r567};
	st.local.v4.u32 	[%rd12+624], {%r568, %r569, %r570, %r571};
	st.local.v4.u32 	[%rd12+640], {%r572, %r573, %r574, %r575};
	st.local.v4.u32 	[%rd12+656], {%r576, %r577, %r578, %r579};
	st.local.v4.u32 	[%rd12+672], {%r580, %r581, %r582, %r583};
	st.local.v4.u32 	[%rd12+688], {%r584, %r585, %r586, %r587};
	st.local.v4.u32 	[%rd12+704], {%r588, %r589, %r590, %r591};
	st.local.v4.u32 	[%rd12+720], {%r592, %r593, %r594, %r595};
	st.local.v4.u32 	[%rd12+736], {%r596, %r597, %r598, %r599};
	st.local.v4.u32 	[%rd12+752], {%r600, %r601, %r602, %r603};
	st.local.v4.u32 	[%rd12+768], {%r604, %r605, %r606, %r607};
	st.local.v4.u32 	[%rd12+784], {%r608, %r609, %r610, %r611};
	st.local.v4.u32 	[%rd12+800], {%r612, %r613, %r614, %r615};
	st.local.v4.u32 	[%rd12+816], {%r616, %r617, %r618, %r619};
	st.local.v4.u32 	[%rd12+832], {%r620, %r621, %r622, %r623};
	st.local.v4.u32 	[%rd12+848], {%r624, %r625, %r626, %r627};
	st.local.v4.u32 	[%rd12+864], {%r628, %r629, %r630, %r631};
	st.local.v4.u32 	[%rd12+880], {%r632, %r633, %r634, %r635};
	st.local.v4.u32 	[%rd12+896], {%r636, %r637, %r638, %r639};
	st.local.v4.u32 	[%rd12+912], {%r640, %r641, %r642, %r643};
	st.local.v4.u32 	[%rd12+928], {%r644, %r645, %r646, %r647};
	st.local.v4.u32 	[%rd12+944], {%r648, %r649, %r650, %r651};
	st.local.v4.u32 	[%rd12+960], {%r652, %r653, %r654, %r655};
	st.local.v4.u32 	[%rd12+976], {%r656, %r657, %r658, %r659};
	st.local.v4.u32 	[%rd12+992], {%r660, %r661, %r662, %r663};
	st.local.v4.u32 	[%rd12+1008], {%r664, %r665, %r666, %r667};
	st.local.v4.u32 	[%rd12+1024], {%r668, %r669, %r670, %r671};
	st.local.v4.u32 	[%rd12+1040], {%r672, %r673, %r674, %r675};
	st.local.v4.u32 	[%rd12+1056], {%r676, %r677, %r678, %r679};
	st.local.v4.u32 	[%rd12+1072], {%r680, %r681, %r682, %r683};
	st.local.v4.u32 	[%rd12+1088], {%r684, %r685, %r686, %r687};
	st.local.v4.u32 	[%rd12+1104], {%r688, %r689, %r690, %r691};
	st.local.v4.u32 	[%rd12+1120], {%r692, %r693, %r694, %r695};
	st.local.v4.u32 	[%rd12+1136], {%r696, %r697, %r698, %r699};
	st.local.v4.u32 	[%rd12+1152], {%r700, %r701, %r702, %r703};
	st.local.v4.u32 	[%rd12+1168], {%r704, %r705, %r706, %r707};
	st.local.v4.u32 	[%rd12+1184], {%r708, %r709, %r710, %r711};
	st.local.v4.u32 	[%rd12+1200], {%r712, %r713, %r714, %r715};
	st.local.v4.u32 	[%rd12+1216], {%r716, %r717, %r718, %r719};
	st.local.v4.u32 	[%rd12+1232], {%r720, %r721, %r722, %r723};
	st.local.v4.u32 	[%rd12+1248], {%r724, %r725, %r726, %r727};
	st.local.v4.u32 	[%rd12+1264], {%r728, %r729, %r730, %r731};
	st.local.v4.u32 	[%rd12+1280], {%r732, %r733, %r734, %r735};
	st.local.v4.u32 	[%rd12+1296], {%r736, %r737, %r738, %r739};
	st.local.v4.u32 	[%rd12+1312], {%r740, %r741, %r742, %r743};
	st.local.v4.u32 	[%rd12+1328], {%r744, %r745, %r746, %r747};
	st.local.v4.u32 	[%rd12+1344], {%r748, %r749, %r750, %r751};
	st.local.v4.u32 	[%rd12+1360], {%r752, %r753, %r754, %r755};
	st.local.v4.u32 	[%rd12+1376], {%r756, %r757, %r758, %r759};
	st.local.v4.u32 	[%rd12+1392], {%r760, %r761, %r762, %r763};
	st.local.v4.u32 	[%rd12+1408], {%r764, %r765, %r766, %r767};
	st.local.v4.u32 	[%rd12+1424], {%r768, %r769, %r770, %r771};
	st.local.v4.u32 	[%rd12+1440], {%r772, %r773, %r774, %r775};
	st.local.v4.u32 	[%rd12+1456], {%r776, %r777, %r778, %r779};
	st.local.v4.u32 	[%rd12+1472], {%r780, %r781, %r782, %r783};
	st.local.v4.u32 	[%rd12+1488], {%r784, %r785, %r786, %r787};
	st.local.v4.u32 	[%rd12+1504], {%r788, %r789, %r790, %r791};
	st.local.v4.u32 	[%rd12+1520], {%r792, %r793, %r794, %r795};
	st.local.v4.u32 	[%rd12+1536], {%r796, %r797, %r798, %r799};
	st.local.v4.u32 	[%rd12+1552], {%r800, %r801, %r802, %r803};
	st.local.v4.u32 	[%rd12+1568], {%r804, %r805, %r806, %r807};
	st.local.v4.u32 	[%rd12+1584], {%r808, %r809, %r810, %r811};
	st.local.v4.u32 	[%rd12+1600], {%r812, %r813, %r814, %r815};
	st.local.v4.u32 	[%rd12+1616], {%r816, %r817, %r818, %r819};
	st.local.v4.u32 	[%rd12+1632], {%r820, %r821, %r822, %r823};
	st.local.v4.u32 	[%rd12+1648], {%r824, %r825, %r826, %r827};
	st.local.v4.u32 	[%rd12+1664], {%r828, %r829, %r830, %r831};
	st.local.v4.u32 	[%rd12+1680], {%r832, %r833, %r834, %r835};
	st.local.v4.u32 	[%rd12+1696], {%r836, %r837, %r838, %r839};
	st.local.v4.u32 	[%rd12+1712], {%r840, %r841, %r842, %r843};
	st.local.v4.u32 	[%rd12+1728], {%r844, %r845, %r846, %r847};
	st.local.v4.u32 	[%rd12+1744], {%r848, %r849, %r850, %r851};
	st.local.v4.u32 	[%rd12+1760], {%r852, %r853, %r854, %r855};
	st.local.v4.u32 	[%rd12+1776], {%r856, %r857, %r858, %r859};
	st.local.v4.u32 	[%rd12+1792], {%r860, %r861, %r862, %r863};
	st.local.v4.u32 	[%rd12+1808], {%r864, %r865, %r866, %r867};
	st.local.v4.u32 	[%rd12+1824], {%r868, %r869, %r870, %r871};
	st.local.v4.u32 	[%rd12+1840], {%r872, %r873, %r874, %r875};
	st.local.v4.u32 	[%rd12+1856], {%r876, %r877, %r878, %r879};
	st.local.v4.u32 	[%rd12+1872], {%r880, %r881, %r882, %r883};
	st.local.v4.u32 	[%rd12+1888], {%r884, %r885, %r886, %r887};
	st.local.v4.u32 	[%rd12+1904], {%r888, %r889, %r890, %r891};
	st.local.v4.u32 	[%rd12+1920], {%r892, %r893, %r894, %r895};
	st.local.v4.u32 	[%rd12+1936], {%r896, %r897, %r898, %r899};
	st.local.v4.u32 	[%rd12+1952], {%r900, %r901, %r902, %r903};
	st.local.v4.u32 	[%rd12+1968], {%r904, %r905, %r906, %r907};
	st.local.v4.u32 	[%rd12+1984], {%r908, %r909, %r910, %r911};
	st.local.v4.u32 	[%rd12+2000], {%r912, %r913, %r914, %r915};
	st.local.v4.u32 	[%rd12+2016], {%r916, %r917, %r918, %r919};
	st.local.v4.u32 	[%rd12+2032], {%r920, %r921, %r922, %r923};
	add.s64 	%rd134, %rd12, 2168;
$L__BB0_22:
	ld.local.v4.u32 	{%r924, %r925, %r926, %r927}, [%rd134+-1016];
	add.s32 	%r928, %r924, %r2126;
	ld.local.v4.u32 	{%r77, %r78, %r79, %r80}, [%rd134+-1944];
	ld.local.v4.u32 	{%r81, %r82, %r83, %r84}, [%rd134+-1992];
	add.s32 	%r929, %r83, %r78;
	and.b32  	%r930, %r929, 1;
	add.s32 	%r931, %r928, %r930;
	ld.local.v4.u32 	{%r932, %r933, %r934, %r935}, [%rd134+-328];
	add.s32 	%r936, %r933, %r935;
	and.b32  	%r937, %r936, 1;
	add.s32 	%r2157, %r931, %r937;
	add.s32 	%r938, %r925, %r2125;
	add.s32 	%r939, %r84, %r79;
	and.b32  	%r940, %r939, 1;
	add.s32 	%r941, %r938, %r940;
	ld.local.v4.u32 	{%r942, %r943, %r944, %r945}, [%rd134+-312];
	add.s32 	%r946, %r934, %r942;
	and.b32  	%r947, %r946, 1;
	add.s32 	%r2156, %r941, %r947;
	add.s32 	%r948, %r926, %r2124;
	ld.local.v4.u32 	{%r87, %r88, %r89, %r90}, [%rd134+-1976];
	add.s32 	%r949, %r87, %r80;
	and.b32  	%r950, %r949, 1;
	add.s32 	%r951, %r948, %r950;
	add.s32 	%r952, %r935, %r943;
	and.b32  	%r953, %r952, 1;
	add.s32 	%r2155, %r951, %r953;
	add.s32 	%r954, %r927, %r2123;
	ld.local.v4.u32 	{%r92, %r93, %r94, %r95}, [%rd134+-1928];
	add.s32 	%r955, %r88, %r92;
	ld.local.v4.u32 	{%r2126, %r2125, %r2124, %r2123}, [%rd134+-2040];
	add.s32 	%r956, %r955, %r2126;
	and.b32  	%r957, %r956, 1;
	add.s32 	%r958, %r954, %r957;
	add.s32 	%r959, %r942, %r944;
	and.b32  	%r960, %r959, 1;
	add.s32 	%r2154, %r958, %r960;
	st.local.v4.u32 	[%rd134+-120], {%r2157, %r2156, %r2155, %r2154};
	ld.local.v4.u32 	{%r961, %r962, %r963, %r964}, [%rd134+-1000];
	add.s32 	%r965, %r961, %r2122;
	add.s32 	%r966, %r89, %r93;
	add.s32 	%r967, %r966, %r2125;
	and.b32  	%r968, %r967, 1;
	add.s32 	%r969, %r965, %r968;
	add.s32 	%r970, %r943, %r945;
	and.b32  	%r971, %r970, 1;
	add.s32 	%r2153, %r969, %r971;
	add.s32 	%r972, %r962, %r2121;
	add.s32 	%r973, %r90, %r94;
	add.s32 	%r974, %r973, %r2124;
	and.b32  	%r975, %r974, 1;
	add.s32 	%r976, %r972, %r975;
	ld.local.v4.u32 	{%r977, %r978, %r979, %r980}, [%rd134+-296];
	add.s32 	%r981, %r944, %r977;
	and.b32  	%r982, %r981, 1;
	add.s32 	%r2152, %r976, %r982;
	add.s32 	%r983, %r963, %r2120;
	ld.local.v4.u32 	{%r103, %r104, %r105, %r106}, [%rd134+-1960];
	add.s32 	%r984, %r103, %r95;
	add.s32 	%r985, %r984, %r2123;
	and.b32  	%r986, %r985, 1;
	add.s32 	%r987, %r983, %r986;
	add.s32 	%r988, %r945, %r978;
	and.b32  	%r989, %r988, 1;
	add.s32 	%r2151, %r987, %r989;
	add.s32 	%r990, %r964, %r2119;
	add.s32 	%r991, %r104, %r2126;
	ld.local.v4.u32 	{%r2122, %r2121, %r2120, %r2119}, [%rd134+-2024];
	add.s32 	%r992, %r991, %r2122;
	and.b32  	%r993, %r992, 1;
	add.s32 	%r994, %r990, %r993;
	add.s32 	%r995, %r977, %r979;
	and.b32  	%r996, %r995, 1;
	add.s32 	%r2150, %r994, %r996;
	st.local.v4.u32 	[%rd134+-104], {%r2153, %r2152, %r2151, %r2150};
	ld.local.v4.u32 	{%r997, %r998, %r999, %r1000}, [%rd134+-984];
	add.s32 	%r1001, %r997, %r2118;
	add.s32 	%r1002, %r105, %r2125;
	add.s32 	%r1003, %r1002, %r2121;
	and.b32  	%r1004, %r1003, 1;
	add.s32 	%r1005, %r1001, %r1004;
	add.s32 	%r1006, %r978, %r980;
	and.b32  	%r1007, %r1006, 1;
	add.s32 	%r2149, %r1005, %r1007;
	add.s32 	%r1008, %r998, %r2117;
	add.s32 	%r1009, %r106, %r2124;
	add.s32 	%r1010, %r1009, %r2120;
	and.b32  	%r1011, %r1010, 1;
	add.s32 	%r1012, %r1008, %r1011;
	ld.local.v4.u32 	{%r1013, %r1014, %r1015, %r1016}, [%rd134+-280];
	add.s32 	%r1017, %r979, %r1013;
	and.b32  	%r1018, %r1017, 1;
	add.s32 	%r2148, %r1012, %r1018;
	add.s32 	%r1019, %r999, %r2116;
	add.s32 	%r1020, %r77, %r2123;
	add.s32 	%r1021, %r1020, %r2119;
	and.b32  	%r1022, %r1021, 1;
	add.s32 	%r1023, %r1019, %r1022;
	add.s32 	%r1024, %r980, %r1014;
	ld.local.v4.u32 	{%r1025, %r1026, %r1027, %r1028}, [%rd134+-376];
	add.s32 	%r1029, %r1024, %r1025;
	and.b32  	%r1030, %r1029, 1;
	add.s32 	%r2147, %r1023, %r1030;
	add.s32 	%r1031, %r1000, %r2115;
	add.s32 	%r1032, %r78, %r2122;
	ld.local.v4.u32 	{%r2118, %r2117, %r2116, %r2115}, [%rd134+-2008];
	add.s32 	%r1033, %r1032, %r2118;
	and.b32  	%r1034, %r1033, 1;
	add.s32 	%r1035, %r1031, %r1034;
	add.s32 	%r1036, %r1013, %r1015;
	add.s32 	%r1037, %r1036, %r1026;
	and.b32  	%r1038, %r1037, 1;
	add.s32 	%r2146, %r1035, %r1038;
	st.local.v4.u32 	[%rd134+-88], {%r2149, %r2148, %r2147, %r2146};
	ld.local.v4.u32 	{%r1039, %r1040, %r1041, %r1042}, [%rd134+-968];
	add.s32 	%r1043, %r1039, %r2114;
	add.s32 	%r1044, %r79, %r2121;
	add.s32 	%r1045, %r1044, %r2117;
	and.b32  	%r1046, %r1045, 1;
	add.s32 	%r1047, %r1043, %r1046;
	add.s32 	%r1048, %r1014, %r1016;
	add.s32 	%r1049, %r1048, %r1027;
	and.b32  	%r1050, %r1049, 1;
	add.s32 	%r2145, %r1047, %r1050;
	add.s32 	%r1051, %r1040, %r2113;
	add.s32 	%r1052, %r80, %r2120;
	add.s32 	%r1053, %r1052, %r2116;
	and.b32  	%r1054, %r1053, 1;
	add.s32 	%r1055, %r1051, %r1054;
	ld.local.v4.u32 	{%r1056, %r1057, %r1058, %r1059}, [%rd134+-264];
	add.s32 	%r1060, %r1015, %r1056;
	add.s32 	%r1061, %r1060, %r1028;
	and.b32  	%r1062, %r1061, 1;
	add.s32 	%r2144, %r1055, %r1062;
	add.s32 	%r1063, %r1041, %r2112;
	add.s32 	%r1064, %r92, %r2119;
	add.s32 	%r1065, %r1064, %r2115;
	and.b32  	%r1066, %r1065, 1;
	add.s32 	%r1067, %r1063, %r1066;
	add.s32 	%r1068, %r1016, %r1057;
	ld.local.v4.u32 	{%r1069, %r1070, %r1071, %r1072}, [%rd134+-360];
	add.s32 	%r1073, %r1068, %r1069;
	and.b32  	%r1074, %r1073, 1;
	add.s32 	%r2143, %r1067, %r1074;
	add.s32 	%r1075, %r1042, %r2111;
	add.s32 	%r1076, %r93, %r2118;
	add.s32 	%r1077, %r1076, %r81;
	and.b32  	%r1078, %r1077, 1;
	add.s32 	%r1079, %r1075, %r1078;
	add.s32 	%r1080, %r1056, %r1058;
	add.s32 	%r1081, %r1080, %r1070;
	and.b32  	%r1082, %r1081, 1;
	add.s32 	%r2142, %r1079, %r1082;
	st.local.v4.u32 	[%rd134+-72], {%r2145, %r2144, %r2143, %r2142};
	ld.local.v4.u32 	{%r1083, %r1084, %r1085, %r1086}, [%rd134+-952];
	add.s32 	%r1087, %r1083, %r2110;
	add.s32 	%r1088, %r94, %r2117;
	add.s32 	%r1089, %r1088, %r82;
	and.b32  	%r1090, %r1089, 1;
	add.s32 	%r1091, %r1087, %r1090;
	add.s32 	%r1092, %r1057, %r1059;
	add.s32 	%r1093, %r1092, %r1071;
	and.b32  	%r1094, %r1093, 1;
	add.s32 	%r2141, %r1091, %r1094;
	add.s32 	%r1095, %r1084, %r2109;
	add.s32 	%r1096, %r95, %r2116;
	add.s32 	%r1097, %r1096, %r83;
	and.b32  	%r1098, %r1097, 1;
	add.s32 	%r1099, %r1095, %r1098;
	add.s32 	%r1100, %r1058, %r1025;
	add.s32 	%r1101, %r1100, %r1072;
	and.b32  	%r1102, %r1101, 1;
	add.s32 	%r2140, %r1099, %r1102;
	add.s32 	%r1103, %r1085, %r2108;
	add.s32 	%r1104, %r2126, %r2115;
	add.s32 	%r1105, %r1104, %r84;
	and.b32  	%r1106, %r1105, 1;
	add.s32 	%r1107, %r1103, %r1106;
	add.s32 	%r1108, %r1059, %r1026;
	ld.local.v4.u32 	{%r1109, %r1110, %r1111, %r1112}, [%rd134+-344];
	add.s32 	%r1113, %r1108, %r1109;
	and.b32  	%r1114, %r1113, 1;
	add.s32 	%r2139, %r1107, %r1114;
	add.s32 	%r1115, %r1086, %r2107;
	add.s32 	%r1116, %r2125, %r81;
	add.s32 	%r1117, %r1116, %r87;
	and.b32  	%r1118, %r1117, 1;
	add.s32 	%r1119, %r1115, %r1118;
	add.s32 	%r1120, %r1025, %r1027;
	add.s32 	%r1121, %r1120, %r1110;
	and.b32  	%r1122, %r1121, 1;
	add.s32 	%r2138, %r1119, %r1122;
	st.local.v4.u32 	[%rd134+-56], {%r2141, %r2140, %r2139, %r2138};
	ld.local.v4.u32 	{%r1123, %r1124, %r1125, %r1126}, [%rd134+-936];
	add.s32 	%r1127, %r1123, %r2106;
	add.s32 	%r1128, %r2124, %r82;
	add.s32 	%r1129, %r1128, %r88;
	and.b32  	%r1130, %r1129, 1;
	add.s32 	%r1131, %r1127, %r1130;
	add.s32 	%r1132, %r1026, %r1028;
	add.s32 	%r1133, %r1132, %r1111;
	and.b32  	%r1134, %r1133, 1;
	add.s32 	%r2137, %r1131, %r1134;
	add.s32 	%r1135, %r1124, %r2105;
	add.s32 	%r1136, %r2123, %r83;
	add.s32 	%r1137, %r1136, %r89;
	and.b32  	%r1138, %r1137, 1;
	add.s32 	%r1139, %r1135, %r1138;
	add.s32 	%r1140, %r1027, %r1069;
	add.s32 	%r1141, %r1140, %r1112;
	and.b32  	%r1142, %r1141, 1;
	add.s32 	%r2136, %r1139, %r1142;
	add.s32 	%r1143, %r1125, %r2104;
	add.s32 	%r1144, %r2122, %r84;
	add.s32 	%r1145, %r1144, %r90;
	and.b32  	%r1146, %r1145, 1;
	add.s32 	%r1147, %r1143, %r1146;
	add.s32 	%r1148, %r1028, %r1070;
	add.s32 	%r1149, %r1148, %r932;
	and.b32  	%r1150, %r1149, 1;
	add.s32 	%r2135, %r1147, %r1150;
	add.s32 	%r1151, %r1126, %r2103;
	add.s32 	%r1152, %r2121, %r87;
	add.s32 	%r1153, %r1152, %r103;
	and.b32  	%r1154, %r1153, 1;
	add.s32 	%r1155, %r1151, %r1154;
	add.s32 	%r1156, %r1069, %r1071;
	add.s32 	%r1157, %r1156, %r933;
	and.b32  	%r1158, %r1157, 1;
	add.s32 	%r2134, %r1155, %r1158;
	st.local.v4.u32 	[%rd134+-40], {%r2137, %r2136, %r2135, %r2134};
	ld.local.v4.u32 	{%r1159, %r1160, %r1161, %r1162}, [%rd134+-920];
	add.s32 	%r1163, %r1159, %r2102;
	add.s32 	%r1164, %r2120, %r88;
	add.s32 	%r1165, %r1164, %r104;
	and.b32  	%r1166, %r1165, 1;
	add.s32 	%r1167, %r1163, %r1166;
	add.s32 	%r1168, %r1070, %r1072;
	add.s32 	%r1169, %r1168, %r934;
	and.b32  	%r1170, %r1169, 1;
	add.s32 	%r2133, %r1167, %r1170;
	add.s32 	%r1171, %r1160, %r2101;
	add.s32 	%r1172, %r2119, %r89;
	add.s32 	%r1173, %r1172, %r105;
	and.b32  	%r1174, %r1173, 1;
	add.s32 	%r1175, %r1171, %r1174;
	add.s32 	%r1176, %r1071, %r1109;
	add.s32 	%r1177, %r1176, %r935;
	and.b32  	%r1178, %r1177, 1;
	add.s32 	%r2132, %r1175, %r1178;
	add.s32 	%r1179, %r1161, %r2100;
	add.s32 	%r1180, %r2118, %r90;
	add.s32 	%r1181, %r1180, %r106;
	and.b32  	%r1182, %r1181, 1;
	add.s32 	%r1183, %r1179, %r1182;
	add.s32 	%r1184, %r1072, %r1110;
	add.s32 	%r1185, %r1184, %r942;
	and.b32  	%r1186, %r1185, 1;
	add.s32 	%r2131, %r1183, %r1186;
	add.s32 	%r1187, %r1162, %r2099;
	add.s32 	%r1188, %r2117, %r103;
	add.s32 	%r1189, %r1188, %r77;
	and.b32  	%r1190, %r1189, 1;
	add.s32 	%r1191, %r1187, %r1190;
	add.s32 	%r1192, %r1109, %r1111;
	add.s32 	%r1193, %r1192, %r943;
	and.b32  	%r1194, %r1193, 1;
	add.s32 	%r2130, %r1191, %r1194;
	st.local.v4.u32 	[%rd134+-24], {%r2133, %r2132, %r2131, %r2130};
	ld.local.v4.u32 	{%r1195, %r1196, %r1197, %r1198}, [%rd134+-904];
	add.s32 	%r1199, %r1195, %r2098;
	add.s32 	%r1200, %r2116, %r104;
	add.s32 	%r1201, %r1200, %r78;
	and.b32  	%r1202, %r1201, 1;
	add.s32 	%r1203, %r1199, %r1202;
	add.s32 	%r1204, %r1110, %r1112;
	add.s32 	%r1205, %r1204, %r944;
	and.b32  	%r1206, %r1205, 1;
	add.s32 	%r2129, %r1203, %r1206;
	add.s32 	%r1207, %r1196, %r2097;
	add.s32 	%r1208, %r2115, %r105;
	add.s32 	%r1209, %r1208, %r79;
	and.b32  	%r1210, %r1209, 1;
	add.s32 	%r1211, %r1207, %r1210;
	add.s32 	%r1212, %r1111, %r932;
	add.s32 	%r1213, %r1212, %r945;
	and.b32  	%r1214, %r1213, 1;
	add.s32 	%r2128, %r1211, %r1214;
	add.s32 	%r1215, %r1197, %r2096;
	add.s32 	%r1216, %r81, %r106;
	add.s32 	%r1217, %r1216, %r80;
	and.b32  	%r1218, %r1217, 1;
	add.s32 	%r1219, %r1215, %r1218;
	add.s32 	%r1220, %r1112, %r933;
	add.s32 	%r1221, %r1220, %r977;
	and.b32  	%r1222, %r1221, 1;
	add.s32 	%r2127, %r1219, %r1222;
	add.s32 	%r1223, %r1198, %r2095;
	add.s32 	%r1224, %r82, %r77;
	add.s32 	%r1225, %r1224, %r92;
	and.b32  	%r1226, %r1225, 1;
	add.s32 	%r1227, %r1223, %r1226;
	add.s32 	%r1228, %r932, %r934;
	add.s32 	%r1229, %r1228, %r978;
	and.b32  	%r1230, %r1229, 1;
	add.s32 	%r140, %r1227, %r1230;
	st.local.v4.u32 	[%rd134+-8], {%r2129, %r2128, %r2127, %r140};
	setp.lt.u32 	%p12, %r140, 2;
	@%p12 bra 	$L__BB0_24;
	add.s32 	%r1231, %r140, -2;
	setp.ne.s32 	%p13, %r1231, 0;
	selp.s32 	%r1232, -1, 0, %p13;
	add.s32 	%r1233, %r140, %r1232;
	add.s32 	%r1234, %r1233, -1;
	shr.u32 	%r1235, %r1234, 1;
	and.b32  	%r1236, %r1234, -2;
	sub.s32 	%r1237, %r1231, %r1236;
	add.s32 	%r1238, %r2127, %r1235;
	add.s32 	%r2127, %r1238, 1;
	st.local.v2.u32 	[%rd134], {%r2127, %r1237};
$L__BB0_24:
	setp.lt.u32 	%p14, %r2127, 2;
	@%p14 bra 	$L__BB0_26;
	add.s32 	%r1239, %r2127, -2;
	setp.ne.s32 	%p15, %r1239, 0;
	selp.s32 	%r1240, -1, 0, %p15;
	add.s32 	%r1241, %r2127, %r1240;
	add.s32 	%r1242, %r1241, -1;
	shr.u32 	%r1243, %r1242, 1;
	and.b32  	%r1244, %r1242, -2;
	sub.s32 	%r1245, %r1239, %r1244;
	add.s32 	%r1246, %r2128, %r1243;
	add.s32 	%r2128, %r1246, 1;
	st.local.u32 	[%rd134], %r1245;
	st.local.u32 	[%rd134+-4], %r2128;
$L__BB0_26:
	setp.lt.u32 	%p16, %r2128, 2;
	@%p16 bra 	$L__BB0_28;
	add.s32 	%r1247, %r2128, -2;
	setp.ne.s32 	%p17, %r1247, 0;
	selp.s32 	%r1248, -1, 0, %p17;
	add.s32 	%r1249, %r2128, %r1248;
	add.s32 	%r1250, %r1249, -1;
	shr.u32 	%r1251, %r1250, 1;
	and.b32  	%r1252, %r1250, -2;
	sub.s32 	%r1253, %r1247, %r1252;
	add.s32 	%r1254, %r2129, %r1251;
	add.s32 	%r2129, %r1254, 1;
	st.local.v2.u32 	[%rd134+-8], {%r2129, %r1253};
$L__BB0_28:
	setp.lt.u32 	%p18, %r2129, 2;
	@%p18 bra 	$L__BB0_30;
	add.s32 	%r1255, %r2129, -2;
	setp.ne.s32 	%p19, %r1255, 0;
	selp.s32 	%r1256, -1, 0, %p19;
	add.s32 	%r1257, %r2129, %r1256;
	add.s32 	%r1258, %r1257, -1;
	shr.u32 	%r1259, %r1258, 1;
	and.b32  	%r1260, %r1258, -2;
	sub.s32 	%r1261, %r1255, %r1260;
	add.s32 	%r1262, %r2130, %r1259;
	add.s32 	%r2130, %r1262, 1;
	st.local.u32 	[%rd134+-8], %r1261;
	st.local.u32 	[%rd134+-12], %r2130;
$L__BB0_30:
	setp.lt.u32 	%p20, %r2130, 2;
	@%p20 bra 	$L__BB0_32;
	add.s32 	%r1263, %r2130, -2;
	setp.ne.s32 	%p21, %r1263, 0;
	selp.s32 	%r1264, -1, 0, %p21;
	add.s32 	%r1265, %r2130, %r1264;
	add.s32 	%r1266, %r1265, -1;
	shr.u32 	%r1267, %r1266, 1;
	and.b32  	%r1268, %r1266, -2;
	sub.s32 	%r1269, %r1263, %r1268;
	add.s32 	%r1270, %r2131, %r1267;
	add.s32 	%r2131, %r1270, 1;
	st.local.v2.u32 	[%rd134+-16], {%r2131, %r1269};
$L__BB0_32:
	setp.lt.u32 	%p22, %r2131, 2;
	@%p22 bra 	$L__BB0_34;
	add.s32 	%r1271, %r2131, -2;
	setp.ne.s32 	%p23, %r1271, 0;
	selp.s32 	%r1272, -1, 0, %p23;
	add.s32 	%r1273, %r2131, %r1272;
	add.s32 	%r1274, %r1273, -1;
	shr.u32 	%r1275, %r1274, 1;
	and.b32  	%r1276, %r1274, -2;
	sub.s32 	%r1277, %r1271, %r1276;
	add.s32 	%r1278, %r2132, %r1275;
	add.s32 	%r2132, %r1278, 1;
	st.local.u32 	[%rd134+-16], %r1277;
	st.local.u32 	[%rd134+-20], %r2132;
$L__BB0_34:
	setp.lt.u32 	%p24, %r2132, 2;
	@%p24 bra 	$L__BB0_36;
	add.s32 	%r1279, %r2132, -2;
	setp.ne.s32 	%p25, %r1279, 0;
	selp.s32 	%r1280, -1, 0, %p25;
	add.s32 	%r1281, %r2132, %r1280;
	add.s32 	%r1282, %r1281, -1;
	shr.u32 	%r1283, %r1282, 1;
	and.b32  	%r1284, %r1282, -2;
	sub.s32 	%r1285, %r1279, %r1284;
	add.s32 	%r1286, %r2133, %r1283;
	add.s32 	%r2133, %r1286, 1;
	st.local.v2.u32 	[%rd134+-24], {%r2133, %r1285};
$L__BB0_36:
	setp.lt.u32 	%p26, %r2133, 2;
	@%p26 bra 	$L__BB0_38;
	add.s32 	%r1287, %r2133, -2;
	setp.ne.s32 	%p27, %r1287, 0;
	selp.s32 	%r1288, -1, 0, %p27;
	add.s32 	%r1289, %r2133, %r1288;
	add.s32 	%r1290, %r1289, -1;
	shr.u32 	%r1291, %r1290, 1;
	and.b32  	%r1292, %r1290, -2;
	sub.s32 	%r1293, %r1287, %r1292;
	add.s32 	%r1294, %r2134, %r1291;
	add.s32 	%r2134, %r1294, 1;
	st.local.u32 	[%rd134+-24], %r1293;
	st.local.u32 	[%rd134+-28], %r2134;
$L__BB0_38:
	setp.lt.u32 	%p28, %r2134, 2;
	@%p28 bra 	$L__BB0_40;
	add.s32 	%r1295, %r2134, -2;
	setp.ne.s32 	%p29, %r1295, 0;
	selp.s32 	%r1296, -1, 0, %p29;
	add.s32 	%r1297, %r2134, %r1296;
	add.s32 	%r1298, %r1297, -1;
	shr.u32 	%r1299, %r1298, 1;
	and.b32  	%r1300, %r1298, -2;
	sub.s32 	%r1301, %r1295, %r1300;
	add.s32 	%r1302, %r2135, %r1299;
	add.s32 	%r2135, %r1302, 1;
	st.local.v2.u32 	[%rd134+-32], {%r2135, %r1301};
$L__BB0_40:
	setp.lt.u32 	%p30, %r2135, 2;
	@%p30 bra 	$L__BB0_42;
	add.s32 	%r1303, %r2135, -2;
	setp.ne.s32 	%p31, %r1303, 0;
	selp.s32 	%r1304, -1, 0, %p31;
	add.s32 	%r1305, %r2135, %r1304;
	add.s32 	%r1306, %r1305, -1;
	shr.u32 	%r1307, %r1306, 1;
	and.b32  	%r1308, %r1306, -2;
	sub.s32 	%r1309, %r1303, %r1308;
	add.s32 	%r1310, %r2136, %r1307;
	add.s32 	%r2136, %r1310, 1;
	st.local.u32 	[%rd134+-32], %r1309;
	st.local.u32 	[%rd134+-36], %r2136;
$L__BB0_42:
	setp.lt.u32 	%p32, %r2136, 2;
	@%p32 bra 	$L__BB0_44;
	add.s32 	%r1311, %r2136, -2;
	setp.ne.s32 	%p33, %r1311, 0;
	selp.s32 	%r1312, -1, 0, %p33;
	add.s32 	%r1313, %r2136, %r1312;
	add.s32 	%r1314, %r1313, -1;
	shr.u32 	%r1315, %r1314, 1;
	and.b32  	%r1316, %r1314, -2;
	sub.s32 	%r1317, %r1311, %r1316;
	add.s32 	%r1318, %r2137, %r1315;
	add.s32 	%r2137, %r1318, 1;
	st.local.v2.u32 	[%rd134+-40], {%r2137, %r1317};
$L__BB0_44:
	setp.lt.u32 	%p34, %r2137, 2;
	@%p34 bra 	$L__BB0_46;
	add.s32 	%r1319, %r2137, -2;
	setp.ne.s32 	%p35, %r1319, 0;
	selp.s32 	%r1320, -1, 0, %p35;
	add.s32 	%r1321, %r2137, %r1320;
	add.s32 	%r1322, %r1321, -1;
	shr.u32 	%r1323, %r1322, 1;
	and.b32  	%r1324, %r1322, -2;
	sub.s32 	%r1325, %r1319, %r1324;
	add.s32 	%r1326, %r2138, %r1323;
	add.s32 	%r2138, %r1326, 1;
	st.local.u32 	[%rd134+-40], %r1325;
	st.local.u32 	[%rd134+-44], %r2138;
$L__BB0_46:
	setp.lt.u32 	%p36, %r2138, 2;
	@%p36 bra 	$L__BB0_48;
	add.s32 	%r1327, %r2138, -2;
	setp.ne.s32 	%p37, %r1327, 0;
	selp.s32 	%r1328, -1, 0, %p37;
	add.s32 	%r1329, %r2138, %r1328;
	add.s32 	%r1330, %r1329, -1;
	shr.u32 	%r1331, %r1330, 1;
	and.b32  	%r1332, %r1330, -2;
	sub.s32 	%r1333, %r1327, %r1332;
	add.s32 	%r1334, %r2139, %r1331;
	add.s32 	%r2139, %r1334, 1;
	st.local.v2.u32 	[%rd134+-48], {%r2139, %r1333};
$L__BB0_48:
	setp.lt.u32 	%p38, %r2139, 2;
	@%p38 bra 	$L__BB0_50;
	add.s32 	%r1335, %r2139, -2;
	setp.ne.s32 	%p39, %r1335, 0;
	selp.s32 	%r1336, -1, 0, %p39;
	add.s32 	%r1337, %r2139, %r1336;
	add.s32 	%r1338, %r1337, -1;
	shr.u32 	%r1339, %r1338, 1;
	and.b32  	%r1340, %r1338, -2;
	sub.s32 	%r1341, %r1335, %r1340;
	add.s32 	%r1342, %r2140, %r1339;
	add.s32 	%r2140, %r1342, 1;
	st.local.u32 	[%rd134+-48], %r1341;
	st.local.u32 	[%rd134+-52], %r2140;
$L__BB0_50:
	setp.lt.u32 	%p40, %r2140, 2;
	@%p40 bra 	$L__BB0_52;
	add.s32 	%r1343, %r2140, -2;
	setp.ne.s32 	%p41, %r1343, 0;
	selp.s32 	%r1344, -1, 0, %p41;
	add.s32 	%r1345, %r2140, %r1344;
	add.s32 	%r1346, %r1345, -1;
	shr.u32 	%r1347, %r1346, 1;
	and.b32  	%r1348, %r1346, -2;
	sub.s32 	%r1349, %r1343, %r1348;
	add.s32 	%r1350, %r2141, %r1347;
	add.s32 	%r2141, %r1350, 1;
	st.local.v2.u32 	[%rd134+-56], {%r2141, %r1349};
$L__BB0_52:
	setp.lt.u32 	%p42, %r2141, 2;
	@%p42 bra 	$L__BB0_54;
	add.s32 	%r1351, %r2141, -2;
	setp.ne.s32 	%p43, %r1351, 0;
	selp.s32 	%r1352, -1, 0, %p43;
	add.s32 	%r1353, %r2141, %r1352;
	add.s32 	%r1354, %r1353, -1;
	shr.u32 	%r1355, %r1354, 1;
	and.b32  	%r1356, %r1354, -2;
	sub.s32 	%r1357, %r1351, %r1356;
	add.s32 	%r1358, %r2142, %r1355;
	add.s32 	%r2142, %r1358, 1;
	st.local.u32 	[%rd134+-56], %r1357;
	st.local.u32 	[%rd134+-60], %r2142;
$L__BB0_54:
	setp.lt.u32 	%p44, %r2142, 2;
	@%p44 bra 	$L__BB0_56;
	add.s32 	%r1359, %r2142, -2;
	setp.ne.s32 	%p45, %r1359, 0;
	selp.s32 	%r1360, -1, 0, %p45;
	add.s32 	%r1361, %r2142, %r1360;
	add.s32 	%r1362, %r1361, -1;
	shr.u32 	%r1363, %r1362, 1;
	and.b32  	%r1364, %r1362, -2;
	sub.s32 	%r1365, %r1359, %r1364;
	add.s32 	%r1366, %r2143, %r1363;
	add.s32 	%r2143, %r1366, 1;
	st.local.v2.u32 	[%rd134+-64], {%r2143, %r1365};
$L__BB0_56:
	setp.lt.u32 	%p46, %r2143, 2;
	@%p46 bra 	$L__BB0_58;
	add.s32 	%r1367, %r2143, -2;
	setp.ne.s32 	%p47, %r1367, 0;
	selp.s32 	%r1368, -1, 0, %p47;
	add.s32 	%r1369, %r2143, %r1368;
	add.s32 	%r1370, %r1369, -1;
	shr.u32 	%r1371, %r1370, 1;
	and.b32  	%r1372, %r1370, -2;
	sub.s32 	%r1373, %r1367, %r1372;
	add.s32 	%r1374, %r2144, %r1371;
	add.s32 	%r2144, %r1374, 1;
	st.local.u32 	[%rd134+-64], %r1373;
	st.local.u32 	[%rd134+-68], %r2144;
$L__BB0_58:
	setp.lt.u32 	%p48, %r2144, 2;
	@%p48 bra 	$L__BB0_60;
	add.s32 	%r1375, %r2144, -2;
	setp.ne.s32 	%p49, %r1375, 0;
	selp.s32 	%r1376, -1, 0, %p49;
	add.s32 	%r1377, %r2144, %r1376;
	add.s32 	%r1378, %r1377, -1;
	shr.u32 	%r1379, %r1378, 1;
	and.b32  	%r1380, %r1378, -2;
	sub.s32 	%r1381, %r1375, %r1380;
	add.s32 	%r1382, %r2145, %r1379;
	add.s32 	%r2145, %r1382, 1;
	st.local.v2.u32 	[%rd134+-72], {%r2145, %r1381};
$L__BB0_60:
	setp.lt.u32 	%p50, %r2145, 2;
	@%p50 bra 	$L__BB0_62;
	add.s32 	%r1383, %r2145, -2;
	setp.ne.s32 	%p51, %r1383, 0;
	selp.s32 	%r1384, -1, 0, %p51;
	add.s32 	%r1385, %r2145, %r1384;
	add.s32 	%r1386, %r1385, -1;
	shr.u32 	%r1387, %r1386, 1;
	and.b32  	%r1388, %r1386, -2;
	sub.s32 	%r1389, %r1383, %r1388;
	add.s32 	%r1390, %r2146, %r1387;
	add.s32 	%r2146, %r1390, 1;
	st.local.u32 	[%rd134+-72], %r1389;
	st.local.u32 	[%rd134+-76], %r2146;
$L__BB0_62:
	setp.lt.u32 	%p52, %r2146, 2;
	@%p52 bra 	$L__BB0_64;
	add.s32 	%r1391, %r2146, -2;
	setp.ne.s32 	%p53, %r1391, 0;
	selp.s32 	%r1392, -1, 0, %p53;
	add.s32 	%r1393, %r2146, %r1392;
	add.s32 	%r1394, %r1393, -1;
	shr.u32 	%r1395, %r1394, 1;
	and.b32  	%r1396, %r1394, -2;
	sub.s32 	%r1397, %r1391, %r1396;
	add.s32 	%r1398, %r2147, %r1395;
	add.s32 	%r2147, %r1398, 1;
	st.local.v2.u32 	[%rd134+-80], {%r2147, %r1397};
$L__BB0_64:
	setp.lt.u32 	%p54, %r2147, 2;
	@%p54 bra 	$L__BB0_66;
	add.s32 	%r1399, %r2147, -2;
	setp.ne.s32 	%p55, %r1399, 0;
	selp.s32 	%r1400, -1, 0, %p55;
	add.s32 	%r1401, %r2147, %r1400;
	add.s32 	%r1402, %r1401, -1;
	shr.u32 	%r1403, %r1402, 1;
	and.b32  	%r1404, %r1402, -2;
	sub.s32 	%r1405, %r1399, %r1404;
	add.s32 	%r1406, %r2148, %r1403;
	add.s32 	%r2148, %r1406, 1;
	st.local.u32 	[%rd134+-80], %r1405;
	st.local.u32 	[%rd134+-84], %r2148;
$L__BB0_66:
	setp.lt.u32 	%p56, %r2148, 2;
	@%p56 bra 	$L__BB0_68;
	add.s32 	%r1407, %r2148, -2;
	setp.ne.s32 	%p57, %r1407, 0;
	selp.s32 	%r1408, -1, 0, %p57;
	add.s32 	%r1409, %r2148, %r1408;
	add.s32 	%r1410, %r1409, -1;
	shr.u32 	%r1411, %r1410, 1;
	and.b32  	%r1412, %r1410, -2;
	sub.s32 	%r1413, %r1407, %r1412;
	add.s32 	%r1414, %r2149, %r1411;
	add.s32 	%r2149, %r1414, 1;
	st.local.v2.u32 	[%rd134+-88], {%r2149, %r1413};
$L__BB0_68:
	setp.lt.u32 	%p58, %r2149, 2;
	@%p58 bra 	$L__BB0_70;
	add.s32 	%r1415, %r2149, -2;
	setp.ne.s32 	%p59, %r1415, 0;
	selp.s32 	%r1416, -1, 0, %p59;
	add.s32 	%r1417, %r2149, %r1416;
	add.s32 	%r1418, %r1417, -1;
	shr.u32 	%r1419, %r1418, 1;
	and.b32  	%r1420, %r1418, -2;
	sub.s32 	%r1421, %r1415, %r1420;
	add.s32 	%r1422, %r2150, %r1419;
	add.s32 	%r2150, %r1422, 1;
	st.local.u32 	[%rd134+-88], %r1421;
	st.local.u32 	[%rd134+-92], %r2150;
$L__BB0_70:
	setp.lt.u32 	%p60, %r2150, 2;
	@%p60 bra 	$L__BB0_72;
	add.s32 	%r1423, %r2150, -2;
	setp.ne.s32 	%p61, %r1423, 0;
	selp.s32 	%r1424, -1, 0, %p61;
	add.s32 	%r1425, %r2150, %r1424;
	add.s32 	%r1426, %r1425, -1;
	shr.u32 	%r1427, %r1426, 1;
	and.b32  	%r1428, %r1426, -2;
	sub.s32 	%r1429, %r1423, %r1428;
	add.s32 	%r1430, %r2151, %r1427;
	add.s32 	%r2151, %r1430, 1;
	st.local.v2.u32 	[%rd134+-96], {%r2151, %r1429};
$L__BB0_72:
	setp.lt.u32 	%p62, %r2151, 2;
	@%p62 bra 	$L__BB0_74;
	add.s32 	%r1431, %r2151, -2;
	setp.ne.s32 	%p63, %r1431, 0;
	selp.s32 	%r1432, -1, 0, %p63;
	add.s32 	%r1433, %r2151, %r1432;
	add.s32 	%r1434, %r1433, -1;
	shr.u32 	%r1435, %r1434, 1;
	and.b32  	%r1436, %r1434, -2;
	sub.s32 	%r1437, %r1431, %r1436;
	add.s32 	%r1438, %r2152, %r1435;
	add.s32 	%r2152, %r1438, 1;
	st.local.u32 	[%rd134+-96], %r1437;
	st.local.u32 	[%rd134+-100], %r2152;
$L__BB0_74:
	setp.lt.u32 	%p64, %r2152, 2;
	@%p64 bra 	$L__BB0_76;
	add.s32 	%r1439, %r2152, -2;
	setp.ne.s32 	%p65, %r1439, 0;
	selp.s32 	%r1440, -1, 0, %p65;
	add.s32 	%r1441, %r2152, %r1440;
	add.s32 	%r1442, %r1441, -1;
	shr.u32 	%r1443, %r1442, 1;
	and.b32  	%r1444, %r1442, -2;
	sub.s32 	%r1445, %r1439, %r1444;
	add.s32 	%r1446, %r2153, %r1443;
	add.s32 	%r2153, %r1446, 1;
	st.local.v2.u32 	[%rd134+-104], {%r2153, %r1445};
$L__BB0_76:
	setp.lt.u32 	%p66, %r2153, 2;
	@%p66 bra 	$L__BB0_78;
	add.s32 	%r1447, %r2153, -2;
	setp.ne.s32 	%p67, %r1447, 0;
	selp.s32 	%r1448, -1, 0, %p67;
	add.s32 	%r1449, %r2153, %r1448;
	add.s32 	%r1450, %r1449, -1;
	shr.u32 	%r1451, %r1450, 1;
	and.b32  	%r1452, %r1450, -2;
	sub.s32 	%r1453, %r1447, %r1452;
	add.s32 	%r1454, %r2154, %r1451;
	add.s32 	%r2154, %r1454, 1;
	st.local.u32 	[%rd134+-104], %r1453;
	st.local.u32 	[%rd134+-108], %r2154;
$L__BB0_78:
	setp.lt.u32 	%p68, %r2154, 2;
	@%p68 bra 	$L__BB0_80;
	add.s32 	%r1455, %r2154, -2;
	setp.ne.s32 	%p69, %r1455, 0;
	selp.s32 	%r1456, -1, 0, %p69;
	add.s32 	%r1457, %r2154, %r1456;
	add.s32 	%r1458, %r1457, -1;
	shr.u32 	%r1459, %r1458, 1;
	and.b32  	%r1460, %r1458, -2;
	sub.s32 	%r1461, %r1455, %r1460;
	add.s32 	%r1462, %r2155, %r1459;
	add.s32 	%r2155, %r1462, 1;
	st.local.v2.u32 	[%rd134+-112], {%r2155, %r1461};
$L__BB0_80:
	setp.lt.u32 	%p70, %r2155, 2;
	@%p70 bra 	$L__BB0_82;
	add.s32 	%r1463, %r2155, -2;
	setp.ne.s32 	%p71, %r1463, 0;
	selp.s32 	%r1464, -1, 0, %p71;
	add.s32 	%r1465, %r2155, %r1464;
	add.s32 	%r1466, %r1465, -1;
	shr.u32 	%r1467, %r1466, 1;
	and.b32  	%r1468, %r1466, -2;
	sub.s32 	%r1469, %r1463, %r1468;
	add.s32 	%r1470, %r2156, %r1467;
	add.s32 	%r2156, %r1470, 1;
	st.local.u32 	[%rd134+-112], %r1469;
	st.local.u32 	[%rd134+-116], %r2156;
$L__BB0_82:
	setp.lt.u32 	%p72, %r2156, 2;
	@%p72 bra 	$L__BB0_84;
	add.s32 	%r1471, %r2156, -2;
	setp.ne.s32 	%p73, %r1471, 0;
	selp.s32 	%r1472, -1, 0, %p73;
	add.s32 	%r1473, %r2156, %r1472;
	add.s32 	%r1474, %r1473, -1;
	shr.u32 	%r1475, %r1474, 1;
	and.b32  	%r1476, %r1474, -2;
	sub.s32 	%r1477, %r1471, %r1476;
	add.s32 	%r1478, %r2157, %r1475;
	add.s32 	%r2157, %r1478, 1;
	st.local.u32 	[%rd134+-116], %r1477;
$L__BB0_84:
	and.b32  	%r1479, %r2157, 1;
	st.local.u32 	[%rd134+-120], %r1479;
	add.s32 	%r2094, %r2094, 1;
	add.s64 	%rd134, %rd134, 128;
	setp.ne.s32 	%p74, %r2094, 48;
	mov.u32 	%r2095, %r95;
	mov.u32 	%r2096, %r94;
	mov.u32 	%r2097, %r93;
	mov.u32 	%r2098, %r92;
	mov.u32 	%r2099, %r80;
	mov.u32 	%r2100, %r79;
	mov.u32 	%r2101, %r78;
	mov.u32 	%r2102, %r77;
	mov.u32 	%r2103, %r106;
	mov.u32 	%r2104, %r105;
	mov.u32 	%r2105, %r104;
	mov.u32 	%r2106, %r103;
	mov.u32 	%r2107, %r90;
	mov.u32 	%r2108, %r89;
	mov.u32 	%r2109, %r88;
	mov.u32 	%r2110, %r87;
	mov.u32 	%r2111, %r84;
	mov.u32 	%r2112, %r83;
	mov.u32 	%r2113, %r82;
	mov.u32 	%r2114, %r81;
	@%p74 bra 	$L__BB0_22;
	mov.b32 	%r1481, 1;
	mov.b32 	%r2158, 0;
	st.local.v4.u32 	[%rd5], {%r2158, %r1481, %r1481, %r2158};
	st.local.v4.u32 	[%rd5+16], {%r1481, %r2158, %r1481, %r2158};
	st.local.v4.u32 	[%rd5+32], {%r2158, %r2158, %r2158, %r2158};
	st.local.v4.u32 	[%rd5+48], {%r1481, %r2158, %r2158, %r1481};
	st.local.v4.u32 	[%rd5+64], {%r1481, %r1481, %r1481, %r2158};
	st.local.v4.u32 	[%rd5+80], {%r2158, %r1481, %r1481, %r2158};
	st.local.v4.u32 	[%rd5+96], {%r2158, %r1481, %r1481, %r2158};
	st.local.v4.u32 	[%rd5+112], {%r2158, %r1481, %r1481, %r1481};
	st.local.v4.u32 	[%rd6], {%r1481, %r2158, %r1481, %r1481};
	st.local.v4.u32 	[%rd6+16], {%r1481, %r2158, %r1481, %r1481};
	st.local.v4.u32 	[%rd6+32], {%r2158, %r1481, %r1481, %r2158};
	st.local.v4.u32 	[%rd6+48], {%r2158, %r1481, %r1481, %r1481};
	st.local.v4.u32 	[%rd6+64], {%r1481, %r2158, %r1481, %r2158};
	st.local.v4.u32 	[%rd6+80], {%r1481, %r1481, %r1481, %r2158};
	st.local.v4.u32 	[%rd6+96], {%r1481, %r2158, %r2158, %r2158};
	st.local.v4.u32 	[%rd6+112], {%r2158, %r1481, %r2158, %r1481};
	st.local.v4.u32 	[%rd7], {%r2158, %r2158, %r1481, %r1481};
	st.local.v4.u32 	[%rd7+16], {%r1481, %r1481, %r2158, %r2158};
	st.local.v4.u32 	[%rd7+32], {%r2158, %r1481, %r1481, %r2158};
	st.local.v4.u32 	[%rd7+48], {%r1481, %r1481, %r1481, %r2158};
	st.local.v4.u32 	[%rd7+64], {%r1481, %r1481, %r1481, %r1481};
	st.local.v4.u32 	[%rd7+80], {%r2158, %r2158, %r1481, %r1481};
	st.local.v4.u32 	[%rd7+96], {%r2158, %r1481, %r1481, %r1481};
	st.local.v4.u32 	[%rd7+112], {%r2158, %r2158, %r1481, %r2158};
	st.local.v4.u32 	[%rd8], {%r2158, %r1481, %r2158, %r1481};
	st.local.v4.u32 	[%rd8+16], {%r2158, %r2158, %r2158, %r1481};
	st.local.v4.u32 	[%rd8+32], {%r2158, %r2158, %r2158, %r2158};
	st.local.v4.u32 	[%rd8+48], {%r1481, %r1481, %r1481, %r2158};
	st.local.v4.u32 	[%rd8+64], {%r2158, %r1481, %r2158, %r1481};
	st.local.v4.u32 	[%rd8+80], {%r2158, %r2158, %r1481, %r2158};
	st.local.v4.u32 	[%rd8+96], {%r2158, %r1481, %r1481, %r1481};
	st.local.v4.u32 	[%rd8+112], {%r1481, %r1481, %r1481, %r1481};
	st.local.v4.u32 	[%rd9], {%r1481, %r2158, %r2158, %r1481};
	st.local.v4.u32 	[%rd9+16], {%r1481, %r2158, %r1481, %r1481};
	st.local.v4.u32 	[%rd9+32], {%r2158, %r2158, %r2158, %r2158};
	st.local.v4.u32 	[%rd9+48], {%r2158, %r1481, %r2158, %r1481};
	st.local.v4.u32 	[%rd9+64], {%r2158, %r1481, %r1481, %r2158};
	st.local.v4.u32 	[%rd9+80], {%r1481, %r2158, %r2158, %r2158};
	st.local.v4.u32 	[%rd9+96], {%r1481, %r2158, %r2158, %r2158};
	st.local.v4.u32 	[%rd9+112], {%r1481, %r1481, %r2158, %r2158};
	st.local.v4.u32 	[%rd10], {%r2158, %r2158, %r2158, %r1481};
	st.local.v4.u32 	[%rd10+16], {%r1481, %r1481, %r1481, %r1481};
	st.local.v4.u32 	[%rd10+32], {%r1481, %r2158, %r2158, %r2158};
	st.local.v4.u32 	[%rd10+48], {%r2158, %r2158, %r1481, %r1481};
	st.local.v4.u32 	[%rd10+64], {%r1481, %r1481, %r2158, %r1481};
	st.local.v4.u32 	[%rd10+80], {%r1481, %r2158, %r2158, %r1481};
	st.local.v4.u32 	[%rd10+96], {%r1481, %r2158, %r1481, %r2158};
	st.local.v4.u32 	[%rd10+112], {%r1481, %r2158, %r1481, %r1481};
	st.local.v4.u32 	[%rd11], {%r2158, %r1481, %r2158, %r1481};
	st.local.v4.u32 	[%rd11+16], {%r1481, %r2158, %r1481, %r1481};
	st.local.v4.u32 	[%rd11+32], {%r1481, %r1481, %r1481, %r2158};
	st.local.v4.u32 	[%rd11+48], {%r2158, %r2158, %r2158, %r2158};
	st.local.v4.u32 	[%rd11+64], {%r1481, %r1481, %r2158, %r2158};
	st.local.v4.u32 	[%rd11+80], {%r1481, %r1481, %r2158, %r1481};
	st.local.v4.u32 	[%rd11+96], {%r2158, %r2158, %r2158, %r1481};
	st.local.v4.u32 	[%rd11+112], {%r1481, %r2158, %r2158, %r1481};
	st.local.v4.u32 	[%rd13+112], {%r1481, %r2158, %r2158, %r2158};
	st.local.v4.u32 	[%rd13+96], {%r1481, %r2158, %r2158, %r1481};
	st.local.v4.u32 	[%rd13+80], {%r1481, %r1481, %r1481, %r1481};
	st.local.v4.u32 	[%rd13+64], {%r2158, %r2158, %r1481, %r2158};
	st.local.v4.u32 	[%rd13+48], {%r1481, %r2158, %r1481, %r2158};
	st.local.v4.u32 	[%rd13+32], {%r1481, %r2158, %r2158, %r2158};
	st.local.v4.u32 	[%rd13+16], {%r2158, %r2158, %r1481, %r2158};
	st.local.v4.u32 	[%rd13], {%r2158, %r1481, %r2158, %r2158};
$L__BB0_86:
	shl.b32 	%r1483, %r2158, 2;
	add.s32 	%r1484, %r1483, 120;
	cvt.u64.u32 	%rd87, %r1484;
	and.b64  	%rd88, %rd87, 120;
	add.s64 	%rd89, %rd5, %rd88;
	ld.local.u32 	%r1485, [%rd89];
	add.s32 	%r1486, %r1483, 76;
	cvt.u64.u32 	%rd90, %r1486;
	and.b64  	%rd91, %rd90, 124;
	add.s64 	%rd92, %rd5, %rd91;
	ld.local.u32 	%r1487, [%rd92];
	add.s32 	%r1488, %r1487, %r1485;
	add.s32 	%r1489, %r1483, 40;
	cvt.u64.u32 	%rd93, %r1489;
	and.b64  	%rd94, %rd93, 120;
	add.s64 	%rd95, %rd5, %rd94;
	ld.local.u32 	%r1490, [%rd95];
	add.s32 	%r205, %r1488, %r1490;
	mul.wide.u32 	%rd96, %r2158, 4;
	add.s64 	%rd32, %rd6, %rd96;
	ld.local.u32 	%r206, [%rd32];
	setp.ne.s32 	%p75, %r206, 1;
	add.s64 	%rd33, %rd5, %rd96;
	mov.b32 	%r2159, 0;
	@%p75 bra 	$L__BB0_88;
	ld.local.u32 	%r1491, [%rd33];
	setp.eq.s32 	%p76, %r1491, 1;
	selp.u32 	%r2159, 1, 0, %p76;
$L__BB0_88:
	add.s64 	%rd34, %rd7, %rd96;
	ld.local.u32 	%r209, [%rd34];
	setp.ne.s32 	%p77, %r209, 1;
	mov.b32 	%r2160, 0;
	@%p77 bra 	$L__BB0_90;
	ld.local.u32 	%r1493, [%rd33];
	setp.eq.s32 	%p78, %r1493, 1;
	selp.u32 	%r2160, 1, 0, %p78;
$L__BB0_90:
	setp.eq.s32 	%p79, %r209, 1;
	setp.eq.s32 	%p80, %r206, 1;
	add.s32 	%r1494, %r2160, %r2159;
	and.pred  	%p81, %p79, %p80;
	and.b32  	%r1495, %r1494, 1;
	setp.eq.b32 	%p82, %r1495, 1;
	xor.pred  	%p83, %p81, %p82;
	selp.u32 	%r1496, 1, 0, %p83;
	and.b32  	%r1497, %r205, 1;
	add.s32 	%r1498, %r1497, %r1496;
	add.s64 	%rd35, %rd4, %rd96;
	st.local.u32 	[%rd35], %r1498;
	add.s64 	%rd36, %rd11, %rd96;
	ld.local.u32 	%r1499, [%rd36];
	add.s32 	%r1501, %r1483, 104;
	cvt.u64.u32 	%rd99, %r1501;
	and.b64  	%rd100, %rd99, 120;
	add.s64 	%rd101, %rd8, %rd100;
	ld.local.u32 	%r1502, [%rd101];
	add.s32 	%r1503, %r1483, 84;
	cvt.u64.u32 	%rd102, %r1503;
	and.b64  	%rd103, %rd102, 124;
	add.s64 	%rd104, %rd8, %rd103;
	ld.local.u32 	%r1504, [%rd104];
	add.s32 	%r1505, %r1504, %r1502;
	add.s32 	%r1506, %r1483, 28;
	cvt.u64.u32 	%rd105, %r1506;
	and.b64  	%rd106, %rd105, 124;
	add.s64 	%rd107, %rd8, %rd106;
	ld.local.u32 	%r1507, [%rd107];
	add.s32 	%r1508, %r1505, %r1507;
	and.b32  	%r1509, %r1508, 1;
	add.s32 	%r212, %r1509, %r1499;
	add.s64 	%rd37, %rd9, %rd96;
	ld.local.u32 	%r1510, [%rd37];
	setp.eq.s32 	%p84, %r1510, 1;
	add.s64 	%rd38, %rd8, %rd96;
	@%p84 bra 	$L__BB0_92;
	ld.local.u32 	%r2161, [%rd38];
	mov.b32 	%r2162, 0;
	bra.uni 	$L__BB0_93;
$L__BB0_92:
	ld.local.u32 	%r2161, [%rd38];
	setp.eq.s32 	%p85, %r2161, 1;
	selp.u32 	%r2162, 1, 0, %p85;
$L__BB0_93:
	setp.ne.s32 	%p86, %r2161, 0;
	add.s64 	%rd39, %rd10, %rd96;
	mov.b32 	%r2163, 0;
	@%p86 bra 	$L__BB0_95;
	ld.local.u32 	%r1513, [%rd39];
	setp.eq.s32 	%p87, %r1513, 1;
	selp.u32 	%r2163, 1, 0, %p87;
$L__BB0_95:
	add.s32 	%r1515, %r2163, %r2162;
	and.b32  	%r1516, %r1515, 1;
	add.s64 	%rd40, %rd12, %rd96;
	ld.local.u32 	%r1517, [%rd40];
	add.s64 	%rd41, %rd13, %rd96;
	ld.local.u32 	%r1518, [%rd41];
	add.s32 	%r1519, %r212, %r1517;
	add.s32 	%r1520, %r1519, %r1516;
	add.s32 	%r1521, %r1520, %r1518;
	add.s64 	%rd42, %rd3, %rd96;
	st.local.u32 	[%rd42], %r1521;
	add.s32 	%r1523, %r1483, -4;
	cvt.u64.u32 	%rd110, %r1523;
	and.b64  	%rd111, %rd110, 124;
	add.s64 	%rd112, %rd5, %rd111;
	ld.local.u32 	%r1524, [%rd112];
	add.s32 	%r1525, %r1483, 80;
	cvt.u64.u32 	%rd113, %r1525;
	and.b64  	%rd114, %rd113, 120;
	add.s64 	%rd115, %rd5, %rd114;
	ld.local.u32 	%r1526, [%rd115];
	add.s32 	%r1527, %r1526, %r1524;
	add.s32 	%r1528, %r1483, 44;
	cvt.u64.u32 	%rd116, %r1528;
	and.b64  	%rd117, %rd116, 124;
	add.s64 	%rd118, %rd5, %rd117;
	ld.local.u32 	%r1529, [%rd118];
	add.s32 	%r220, %r1527, %r1529;
	ld.local.u32 	%r221, [%rd32+4];
	setp.ne.s32 	%p88, %r221, 1;
	mov.b32 	%r2164, 0;
	@%p88 bra 	$L__BB0_97;
	ld.local.u32 	%r1530, [%rd33+4];
	setp.eq.s32 	%p89, %r1530, 1;
	selp.u32 	%r2164, 1, 0, %p89;
$L__BB0_97:
	ld.local.u32 	%r224, [%rd34+4];
	setp.ne.s32 	%p90, %r224, 1;
	mov.b32 	%r2165, 0;
	@%p90 bra 	$L__BB0_99;
	ld.local.u32 	%r1532, [%rd33+4];
	setp.eq.s32 	%p91, %r1532, 1;
	selp.u32 	%r2165, 1, 0, %p91;
$L__BB0_99:
	setp.eq.s32 	%p92, %r224, 1;
	setp.eq.s32 	%p93, %r221, 1;
	add.s32 	%r1533, %r2165, %r2164;
	and.pred  	%p94, %p92, %p93;
	and.b32  	%r1534, %r1533, 1;
	setp.eq.b32 	%p95, %r1534, 1;
	xor.pred  	%p96, %p94, %p95;
	selp.u32 	%r1535, 1, 0, %p96;
	and.b32  	%r1536, %r220, 1;
	add.s32 	%r1537, %r1536, %r1535;
	st.local.u32 	[%rd35+4], %r1537;
	ld.local.u32 	%r1538, [%rd36+4];
	add.s32 	%r1540, %r1483, 108;
	cvt.u64.u32 	%rd119, %r1540;
	and.b64  	%rd120, %rd119, 124;
	add.s64 	%rd121, %rd8, %rd120;
	ld.local.u32 	%r1541, [%rd121];
	add.s32 	%r1542, %r1483, 88;
	cvt.u64.u32 	%rd122, %r1542;
	and.b64  	%rd123, %rd122, 120;
	add.s64 	%rd124, %rd8, %rd123;
	ld.local.u32 	%r1543, [%rd124];
	add.s32 	%r1544, %r1543, %r1541;
	add.s32 	%r1545, %r1483, 32;
	cvt.u64.u32 	%rd125, %r1545;
	and.b64  	%rd126, %rd125, 120;
	add.s64 	%rd127, %rd8, %rd126;
	ld.local.u32 	%r1546, [%rd127];
	add.s32 	%r1547, %r1544, %r1546;
	and.b32  	%r1548, %r1547, 1;
	add.s32 	%r227, %r1548, %r1538;
	ld.local.u32 	%r1549, [%rd37+4];
	setp.eq.s32 	%p97, %r1549, 1;
	@%p97 bra 	$L__BB0_101;
	ld.local.u32 	%r2166, [%rd38+4];
	mov.b32 	%r2167, 0;
	bra.uni 	$L__BB0_102;
$L__BB0_101:
	ld.local.u32 	%r2166, [%rd38+4];
	setp.eq.s32 	%p98, %r2166, 1;
	selp.u32 	%r2167, 1, 0, %p98;
$L__BB0_102:
	setp.ne.s32 	%p99, %r2166, 0;
	mov.b32 	%r2168, 0;
	@%p99 bra 	$L__BB0_104;
	ld.local.u32 	%r1552, [%rd39+4];
	setp.eq.s32 	%p100, %r1552, 1;
	selp.u32 	%r2168, 1, 0, %p100;
$L__BB0_104:
	add.s32 	%r1553, %r2168, %r2167;
	and.b32  	%r1554, %r1553, 1;
	ld.local.u32 	%r1555, [%rd40+4];
	ld.local.u32 	%r1556, [%rd41+4];
	add.s32 	%r1557, %r227, %r1555;
	add.s32 	%r1558, %r1557, %r1554;
	add.s32 	%r1559, %r1558, %r1556;
	st.local.u32 	[%rd42+4], %r1559;
	add.s32 	%r2158, %r2158, 2;
	setp.ne.s32 	%p101, %r2158, 32;
	@%p101 bra 	$L__BB0_86;
	ld.local.u32 	%r236, [%rd4+124];
	setp.lt.u32 	%p102, %r236, 2;
	@%p102 bra 	$L__BB0_107;
	ld.local.u32 	%r1560, [%rd4+120];
	add.s32 	%r1561, %r236, -2;
	setp.ne.s32 	%p103, %r1561, 0;
	selp.s32 	%r1562, -1, 0, %p103;
	add.s32 	%r1563, %r236, %r1562;
	add.s32 	%r1564, %r1563, -1;
	shr.u32 	%r1565, %r1564, 1;
	and.b32  	%r1566, %r1564, -2;
	sub.s32 	%r1567, %r1561, %r1566;
	add.s32 	%r1568, %r1560, %r1565;
	add.s32 	%r1569, %r1568, 1;
	st.local.v2.u32 	[%rd4+120], {%r1569, %r1567};
$L__BB0_107:
	ld.local.u32 	%r237, [%rd3+124];
	setp.lt.u32 	%p104, %r237, 2;
	@%p104 bra 	$L__BB0_109;
	ld.local.u32 	%r1570, [%rd3+120];
	add.s32 	%r1571, %r237, -2;
	setp.ne.s32 	%p105, %r1571, 0;
	selp.s32 	%r1572, -1, 0, %p105;
	add.s32 	%r1573, %r237, %r1572;
	add.s32 	%r1574, %r1573, -1;
	shr.u32 	%r1575, %r1574, 1;
	and.b32  	%r1576, %r1574, -2;
	sub.s32 	%r1577, %r1571, %r1576;
	add.s32 	%r1578, %r1570, %r1575;
	add.s32 	%r1579, %r1578, 1;
	st.local.v2.u32 	[%rd3+120], {%r1579, %r1577};
$L__BB0_109:
	ld.local.u32 	%r238, [%rd4+120];
	setp.lt.u32 	%p106, %r238, 2;
	@%p106 bra 	$L__BB0_111;
	ld.local.u32 	%r1580, [%rd4+116];
	add.s32 	%r1581, %r238, -2;
	setp.ne.s32 	%p107, %r1581, 0;
	selp.s32 	%r1582, -1, 0, %p107;
	add.s32 	%r1583, %r238, %r1582;
	add.s32 	%r1584, %r1583, -1;
	shr.u32 	%r1585, %r1584, 1;
	and.b32  	%r1586, %r1584, -2;
	sub.s32 	%r1587, %r1581, %r1586;
	add.s32 	%r1588, %r1580, %r1585;
	add.s32 	%r1589, %r1588, 1;
	st.local.u32 	[%rd4+120], %r1587;
	st.local.u32 	[%rd4+116], %r1589;
$L__BB0_111:
	ld.local.u32 	%r239, [%rd3+120];
	setp.lt.u32 	%p108, %r239, 2;
	@%p108 bra 	$L__BB0_113;
	ld.local.u32 	%r1590, [%rd3+116];
	add.s32 	%r1591, %r239, -2;
	setp.ne.s32 	%p109, %r1591, 0;
	selp.s32 	%r1592, -1, 0, %p109;
	add.s32 	%r1593, %r239, %r1592;
	add.s32 	%r1594, %r1593, -1;
	shr.u32 	%r1595, %r1594, 1;
	and.b32  	%r1596, %r1594, -2;
	sub.s32 	%r1597, %r1591, %r1596;
	add.s32 	%r1598, %r1590, %r1595;
	add.s32 	%r1599, %r1598, 1;
	st.local.u32 	[%rd3+120], %r1597;
	st.local.u32 	[%rd3+116], %r1599;
$L__BB0_113:
	ld.local.u32 	%r240, [%rd4+116];
	setp.lt.u32 	%p110, %r240, 2;
	@%p110 bra 	$L__BB0_115;
	ld.local.u32 	%r1600, [%rd4+112];
	add.s32 	%r1601, %r240, -2;
	setp.ne.s32 	%p111, %r1601, 0;
	selp.s32 	%r1602, -1, 0, %p111;
	add.s32 	%r1603, %r240, %r1602;
	add.s32 	%r1604, %r1603, -1;
	shr.u32 	%r1605, %r1604, 1;
	and.b32  	%r1606, %r1604, -2;
	sub.s32 	%r1607, %r1601, %r1606;
	add.s32 	%r1608, %r1600, %r1605;
	add.s32 	%r1609, %r1608, 1;
	st.local.v2.u32 	[%rd4+112], {%r1609, %r1607};
$L__BB0_115:
	ld.local.u32 	%r241, [%rd3+116];
	setp.lt.u32 	%p112, %r241, 2;
	@%p112 bra 	$L__BB0_117;
	ld.local.u32 	%r1610, [%rd3+112];
	add.s32 	%r1611, %r241, -2;
	setp.ne.s32 	%p113, %r1611, 0;
	selp.s32 	%r1612, -1, 0, %p113;
	add.s32 	%r1613, %r241, %r1612;
	add.s32 	%r1614, %r1613, -1;
	shr.u32 	%r1615, %r1614, 1;
	and.b32  	%r1616, %r1614, -2;
	sub.s32 	%r1617, %r1611, %r1616;
	add.s32 	%r1618, %r1610, %r1615;
	add.s32 	%r1619, %r1618, 1;
	st.local.v2.u32 	[%rd3+112], {%r1619, %r1617};
$L__BB0_117:
	ld.local.u32 	%r242, [%rd4+112];
	setp.lt.u32 	%p114, %r242, 2;
	@%p114 bra 	$L__BB0_119;
	ld.local.u32 	%r1620, [%rd4+108];
	add.s32 	%r1621, %r242, -2;
	setp.ne.s32 	%p115, %r1621, 0;
	selp.s32 	%r1622, -1, 0, %p115;
	add.s32 	%r1623, %r242, %r1622;
	add.s32 	%r1624, %r1623, -1;
	shr.u32 	%r1625, %r1624, 1;
	and.b32  	%r1626, %r1624, -2;
	sub.s32 	%r1627, %r1621, %r1626;
	add.s32 	%r1628, %r1620, %r1625;
	add.s32 	%r1629, %r1628, 1;
	st.local.u32 	[%rd4+112], %r1627;
	st.local.u32 	[%rd4+108], %r1629;
$L__BB0_119:
	ld.local.u32 	%r243, [%rd3+112];
	setp.lt.u32 	%p116, %r243, 2;
	@%p116 bra 	$L__BB0_121;
	ld.local.u32 	%r1630, [%rd3+108];
	add.s32 	%r1631, %r243, -2;
	setp.ne.s32 	%p117, %r1631, 0;
	selp.s32 	%r1632, -1, 0, %p117;
	add.s32 	%r1633, %r243, %r1632;
	add.s32 	%r1634, %r1633, -1;
	shr.u32 	%r1635, %r1634, 1;
	and.b32  	%r1636, %r1634, -2;
	sub.s32 	%r1637, %r1631, %r1636;
	add.s32 	%r1638, %r1630, %r1635;
	add.s32 	%r1639, %r1638, 1;
	st.local.u32 	[%rd3+112], %r1637;
	st.local.u32 	[%rd3+108], %r1639;
$L__BB0_121:
	ld.local.u32 	%r244, [%rd4+108];
	setp.lt.u32 	%p118, %r244, 2;
	@%p118 bra 	$L__BB0_123;
	ld.local.u32 	%r1640, [%rd4+104];
	add.s32 	%r1641, %r244, -2;
	setp.ne.s32 	%p119, %r1641, 0;
	selp.s32 	%r1642, -1, 0, %p119;
	add.s32 	%r1643, %r244, %r1642;
	add.s32 	%r1644, %r1643, -1;
	shr.u32 	%r1645, %r1644, 1;
	and.b32  	%r1646, %r1644, -2;
	sub.s32 	%r1647, %r1641, %r1646;
	add.s32 	%r1648, %r1640, %r1645;
	add.s32 	%r1649, %r1648, 1;
	st.local.v2.u32 	[%rd4+104], {%r1649, %r1647};
$L__BB0_123:
	ld.local.u32 	%r245, [%rd3+108];
	setp.lt.u32 	%p120, %r245, 2;
	@%p120 bra 	$L__BB0_125;
	ld.local.u32 	%r1650, [%rd3+104];
	add.s32 	%r1651, %r245, -2;
	setp.ne.s32 	%p121, %r1651, 0;
	selp.s32 	%r1652, -1, 0, %p121;
	add.s32 	%r1653, %r245, %r1652;
	add.s32 	%r1654, %r1653, -1;
	shr.u32 	%r1655, %r1654, 1;
	and.b32  	%r1656, %r1654, -2;
	sub.s32 	%r1657, %r1651, %r1656;
	add.s32 	%r1658, %r1650, %r1655;
	add.s32 	%r1659, %r1658, 1;
	st.local.v2.u32 	[%rd3+104], {%r1659, %r1657};
$L__BB0_125:
	ld.local.u32 	%r246, [%rd4+104];
	setp.lt.u32 	%p122, %r246, 2;
	@%p122 bra 	$L__BB0_127;
	ld.local.u32 	%r1660, [%rd4+100];
	add.s32 	%r1661, %r246, -2;
	setp.ne.s32 	%p123, %r1661, 0;
	selp.s32 	%r1662, -1, 0, %p123;
	add.s32 	%r1663, %r246, %r1662;
	add.s32 	%r1664, %r1663, -1;
	shr.u32 	%r1665, %r1664, 1;
	and.b32  	%r1666, %r1664, -2;
	sub.s32 	%r1667, %r1661, %r1666;
	add.s32 	%r1668, %r1660, %r1665;
	add.s32 	%r1669, %r1668, 1;
	st.local.u32 	[%rd4+104], %r1667;
	st.local.u32 	[%rd4+100], %r1669;
$L__BB0_127:
	ld.local.u32 	%r247, [%rd3+104];
	setp.lt.u32 	%p124, %r247, 2;
	@%p124 bra 	$L__BB0_129;
	ld.local.u32 	%r1670, [%rd3+100];
	add.s32 	%r1671, %r247, -2;
	setp.ne.s32 	%p125, %r1671, 0;
	selp.s32 	%r1672, -1, 0, %p125;
	add.s32 	%r1673, %r247, %r1672;
	add.s32 	%r1674, %r1673, -1;
	shr.u32 	%r1675, %r1674, 1;
	and.b32  	%r1676, %r1674, -2;
	sub.s32 	%r1677, %r1671, %r1676;
	add.s32 	%r1678, %r1670, %r1675;
	add.s32 	%r1679, %r1678, 1;
	st.local.u32 	[%rd3+104], %r1677;
	st.local.u32 	[%rd3+100], %r1679;
$L__BB0_129:
	ld.local.u32 	%r248, [%rd4+100];
	setp.lt.u32 	%p126, %r248, 2;
	@%p126 bra 	$L__BB0_131;
	ld.local.u32 	%r1680, [%rd4+96];
	add.s32 	%r1681, %r248, -2;
	setp.ne.s32 	%p127, %r1681, 0;
	selp.s32 	%r1682, -1, 0, %p127;
	add.s32 	%r1683, %r248, %r1682;
	add.s32 	%r1684, %r1683, -1;
	shr.u32 	%r1685, %r1684, 1;
	and.b32  	%r1686, %r1684, -2;
	sub.s32 	%r1687, %r1681, %r1686;
	add.s32 	%r1688, %r1680, %r1685;
	add.s32 	%r1689, %r1688, 1;
	st.local.v2.u32 	[%rd4+96], {%r1689, %r1687};
$L__BB0_131:
	ld.local.u32 	%r249, [%rd3+100];
	setp.lt.u32 	%p128, %r249, 2;
	@%p128 bra 	$L__BB0_133;
	ld.local.u32 	%r1690, [%rd3+96];
	add.s32 	%r1691, %r249, -2;
	setp.ne.s32 	%p129, %r1691, 0;
	selp.s32 	%r1692, -1, 0, %p129;
	add.s32 	%r1693, %r249, %r1692;
	add.s32 	%r1694, %r1693, -1;
	shr.u32 	%r1695, %r1694, 1;
	and.b32  	%r1696, %r1694, -2;
	sub.s32 	%r1697, %r1691, %r1696;
	add.s32 	%r1698, %r1690, %r1695;
	add.s32 	%r1699, %r1698, 1;
	st.local.v2.u32 	[%rd3+96], {%r1699, %r1697};
$L__BB0_133:
	ld.local.u32 	%r250, [%rd4+96];
	setp.lt.u32 	%p130, %r250, 2;
	@%p130 bra 	$L__BB0_135;
	ld.local.u32 	%r1700, [%rd4+92];
	add.s32 	%r1701, %r250, -2;
	setp.ne.s32 	%p131, %r1701, 0;
	selp.s32 	%r1702, -1, 0, %p131;
	add.s32 	%r1703, %r250, %r1702;
	add.s32 	%r1704, %r1703, -1;
	shr.u32 	%r1705, %r1704, 1;
	and.b32  	%r1706, %r1704, -2;
	sub.s32 	%r1707, %r1701, %r1706;
	add.s32 	%r1708, %r1700, %r1705;
	add.s32 	%r1709, %r1708, 1;
	st.local.u32 	[%rd4+96], %r1707;
	st.local.u32 	[%rd4+92], %r1709;
$L__BB0_135:
	ld.local.u32 	%r251, [%rd3+96];
	setp.lt.u32 	%p132, %r251, 2;
	@%p132 bra 	$L__BB0_137;
	ld.local.u32 	%r1710, [%rd3+92];
	add.s32 	%r1711, %r251, -2;
	setp.ne.s32 	%p133, %r1711, 0;
	selp.s32 	%r1712, -1, 0, %p133;
	add.s32 	%r1713, %r251, %r1712;
	add.s32 	%r1714, %r1713, -1;
	shr.u32 	%r1715, %r1714, 1;
	and.b32  	%r1716, %r1714, -2;
	sub.s32 	%r1717, %r1711, %r1716;
	add.s32 	%r1718, %r1710, %r1715;
	add.s32 	%r1719, %r1718, 1;
	st.local.u32 	[%rd3+96], %r1717;
	st.local.u32 	[%rd3+92], %r1719;
$L__BB0_137:
	ld.local.u32 	%r252, [%rd4+92];
	setp.lt.u32 	%p134, %r252, 2;
	@%p134 bra 	$L__BB0_139;
	ld.local.u32 	%r1720, [%rd4+88];
	add.s32 	%r1721, %r252, -2;
	setp.ne.s32 	%p135, %r1721, 0;
	selp.s32 	%r1722, -1, 0, %p135;
	add.s32 	%r1723, %r252, %r1722;
	add.s32 	%r1724, %r1723, -1;
	shr.u32 	%r1725, %r1724, 1;
	and.b32  	%r1726, %r1724, -2;
	sub.s32 	%r1727, %r1721, %r1726;
	add.s32 	%r1728, %r1720, %r1725;
	add.s32 	%r1729, %r1728, 1;
	st.local.v2.u32 	[%rd4+88], {%r1729, %r1727};
$L__BB0_139:
	ld.local.u32 	%r253, [%rd3+92];
	setp.lt.u32 	%p136, %r253, 2;
	@%p136 bra 	$L__BB0_141;
	ld.local.u32 	%r1730, [%rd3+88];
	add.s32 	%r1731, %r253, -2;
	setp.ne.s32 	%p137, %r1731, 0;
	selp.s32 	%r1732, -1, 0, %p137;
	add.s32 	%r1733, %r253, %r1732;
	add.s32 	%r1734, %r1733, -1;
	shr.u32 	%r1735, %r1734, 1;
	and.b32  	%r1736, %r1734, -2;
	sub.s32 	%r1737, %r1731, %r1736;
	add.s32 	%r1738, %r1730, %r1735;
	add.s32 	%r1739, %r1738, 1;
	st.local.v2.u32 	[%rd3+88], {%r1739, %r1737};
$L__BB0_141:
	ld.local.u32 	%r254, [%rd4+88];
	setp.lt.u32 	%p138, %r254, 2;
	@%p138 bra 	$L__BB0_143;
	ld.local.u32 	%r1740, [%rd4+84];
	add.s32 	%r1741, %r254, -2;
	setp.ne.s32 	%p139, %r1741, 0;
	selp.s32 	%r1742, -1, 0, %p139;
	add.s32 	%r1743, %r254, %r1742;
	add.s32 	%r1744, %r1743, -1;
	shr.u32 	%r1745, %r1744, 1;
	and.b32  	%r1746, %r1744, -2;
	sub.s32 	%r1747, %r1741, %r1746;
	add.s32 	%r1748, %r1740, %r1745;
	add.s32 	%r1749, %r1748, 1;
	st.local.u32 	[%rd4+88], %r1747;
	st.local.u32 	[%rd4+84], %r1749;
$L__BB0_143:
	ld.local.u32 	%r255, [%rd3+88];
	setp.lt.u32 	%p140, %r255, 2;
	@%p140 bra 	$L__BB0_145;
	ld.local.u32 	%r1750, [%rd3+84];
	add.s32 	%r1751, %r255, -2;
	setp.ne.s32 	%p141, %r1751, 0;
	selp.s32 	%r1752, -1, 0, %p141;
	add.s32 	%r1753, %r255, %r1752;
	add.s32 	%r1754, %r1753, -1;
	shr.u32 	%r1755, %r1754, 1;
	and.b32  	%r1756, %r1754, -2;
	sub.s32 	%r1757, %r1751, %r1756;
	add.s32 	%r1758, %r1750, %r1755;
	add.s32 	%r1759, %r1758, 1;
	st.local.u32 	[%rd3+88], %r1757;
	st.local.u32 	[%rd3+84], %r1759;
$L__BB0_145:
	ld.local.u32 	%r256, [%rd4+84];
	setp.lt.u32 	%p142, %r256, 2;
	@%p142 bra 	$L__BB0_147;
	ld.local.u32 	%r1760, [%rd4+80];
	add.s32 	%r1761, %r256, -2;
	setp.ne.s32 	%p143, %r1761, 0;
	selp.s32 	%r1762, -1, 0, %p143;
	add.s32 	%r1763, %r256, %r1762;
	add.s32 	%r1764, %r1763, -1;
	shr.u32 	%r1765, %r1764, 1;
	and.b32  	%r1766, %r1764, -2;
	sub.s32 	%r1767, %r1761, %r1766;
	add.s32 	%r1768, %r1760, %r1765;
	add.s32 	%r1769, %r1768, 1;
	st.local.v2.u32 	[%rd4+80], {%r1769, %r1767};
$L__BB0_147:
	ld.local.u32 	%r257, [%rd3+84];
	setp.lt.u32 	%p144, %r257, 2;
	@%p144 bra 	$L__BB0_149;
	ld.local.u32 	%r1770, [%rd3+80];
	add.s32 	%r1771, %r257, -2;
	setp.ne.s32 	%p145, %r1771, 0;
	selp.s32 	%r1772, -1, 0, %p145;
	add.s32 	%r1773, %r257, %r1772;
	add.s32 	%r1774, %r1773, -1;
	shr.u32 	%r1775, %r1774, 1;
	and.b32  	%r1776, %r1774, -2;
	sub.s32 	%r1777, %r1771, %r1776;
	add.s32 	%r1778, %r1770, %r1775;
	add.s32 	%r1779, %r1778, 1;
	st.local.v2.u32 	[%rd3+80], {%r1779, %r1777};
$L__BB0_149:
	ld.local.u32 	%r258, [%rd4+80];
	setp.lt.u32 	%p146, %r258, 2;
	@%p146 bra 	$L__BB0_151;
	ld.local.u32 	%r1780, [%rd4+76];
	add.s32 	%r1781, %r258, -2;
	setp.ne.s32 	%p147, %r1781, 0;
	selp.s32 	%r1782, -1, 0, %p147;
	add.s32 	%r1783, %r258, %r1782;
	add.s32 	%r1784, %r1783, -1;
	shr.u32 	%r1785, %r1784, 1;
	and.b32  	%r1786, %r1784, -2;
	sub.s32 	%r1787, %r1781, %r1786;
	add.s32 	%r1788, %r1780, %r1785;
	add.s32 	%r1789, %r1788, 1;
	st.local.u32 	[%rd4+80], %r1787;
	st.local.u32 	[%rd4+76], %r1789;
$L__BB0_151:
	ld.local.u32 	%r259, [%rd3+80];
	setp.lt.u32 	%p148, %r259, 2;
	@%p148 bra 	$L__BB0_153;
	ld.local.u32 	%r1790, [%rd3+76];
	add.s32 	%r1791, %r259, -2;
	setp.ne.s32 	%p149, %r1791, 0;
	selp.s32 	%r1792, -1, 0, %p149;
	add.s32 	%r1793, %r259, %r1792;
	add.s32 	%r1794, %r1793, -1;
	shr.u32 	%r1795, %r1794, 1;
	and.b32  	%r1796, %r1794, -2;
	sub.s32 	%r1797, %r1791, %r1796;
	add.s32 	%r1798, %r1790, %r1795;
	add.s32 	%r1799, %r1798, 1;
	st.local.u32 	[%rd3+80], %r1797;
	st.local.u32 	[%rd3+76], %r1799;
$L__BB0_153:
	ld.local.u32 	%r260, [%rd4+76];
	setp.lt.u32 	%p150, %r260, 2;
	@%p150 bra 	$L__BB0_155;
	ld.local.u32 	%r1800, [%rd4+72];
	add.s32 	%r1801, %r260, -2;
	setp.ne.s32 	%p151, %r1801, 0;
	selp.s32 	%r1802, -1, 0, %p151;
	add.s32 	%r1803, %r260, %r1802;
	add.s32 	%r1804, %r1803, -1;
	shr.u32 	%r1805, %r1804, 1;
	and.b32  	%r1806, %r1804, -2;
	sub.s32 	%r1807, %r1801, %r1806;
	add.s32 	%r1808, %r1800, %r1805;
	add.s32 	%r1809, %r1808, 1;
	st.local.v2.u32 	[%rd4+72], {%r1809, %r1807};
$L__BB0_155:
	ld.local.u32 	%r261, [%rd3+76];
	setp.lt.u32 	%p152, %r261, 2;
	@%p152 bra 	$L__BB0_157;
	ld.local.u32 	%r1810, [%rd3+72];
	add.s32 	%r1811, %r261, -2;
	setp.ne.s32 	%p153, %r1811, 0;
	selp.s32 	%r1812, -1, 0, %p153;
	add.s32 	%r1813, %r261, %r1812;
	add.s32 	%r1814, %r1813, -1;
	shr.u32 	%r1815, %r1814, 1;
	and.b32  	%r1816, %r1814, -2;
	sub.s32 	%r1817, %r1811, %r1816;
	add.s32 	%r1818, %r1810, %r1815;
	add.s32 	%r1819, %r1818, 1;
	st.local.v2.u32 	[%rd3+72], {%r1819, %r1817};
$L__BB0_157:
	ld.local.u32 	%r262, [%rd4+72];
	setp.lt.u32 	%p154, %r262, 2;
	@%p154 bra 	$L__BB0_159;
	ld.local.u32 	%r1820, [%rd4+68];
	add.s32 	%r1821, %r262, -2;
	setp.ne.s32 	%p155, %r1821, 0;
	selp.s32 	%r1822, -1, 0, %p155;
	add.s32 	%r1823, %r262, %r1822;
	add.s32 	%r1824, %r1823, -1;
	shr.u32 	%r1825, %r1824, 1;
	and.b32  	%r1826, %r1824, -2;
	sub.s32 	%r1827, %r1821, %r1826;
	add.s32 	%r1828, %r1820, %r1825;
	add.s32 	%r1829, %r1828, 1;
	st.local.u32 	[%rd4+72], %r1827;
	st.local.u32 	[%rd4+68], %r1829;
$L__BB0_159:
	ld.local.u32 	%r263, [%rd3+72];
	setp.lt.u32 	%p156, %r263, 2;
	@%p156 bra 	$L__BB0_161;
	ld.local.u32 	%r1830, [%rd3+68];
	add.s32 	%r1831, %r263, -2;
	setp.ne.s32 	%p157, %r1831, 0;
	selp.s32 	%r1832, -1, 0, %p157;
	add.s32 	%r1833, %r263, %r1832;
	add.s32 	%r1834, %r1833, -1;
	shr.u32 	%r1835, %r1834, 1;
	and.b32  	%r1836, %r1834, -2;
	sub.s32 	%r1837, %r1831, %r1836;
	add.s32 	%r1838, %r1830, %r1835;
	add.s32 	%r1839, %r1838, 1;
	st.local.u32 	[%rd3+72], %r1837;
	st.local.u32 	[%rd3+68], %r1839;
$L__BB0_161:
	ld.local.u32 	%r264, [%rd4+68];
	setp.lt.u32 	%p158, %r264, 2;
	@%p158 bra 	$L__BB0_163;
	ld.local.u32 	%r1840, [%rd4+64];
	add.s32 	%r1841, %r264, -2;
	setp.ne.s32 	%p159, %r1841, 0;
	selp.s32 	%r1842, -1, 0, %p159;
	add.s32 	%r1843, %r264, %r1842;
	add.s32 	%r1844, %r1843, -1;
	shr.u32 	%r1845, %r1844, 1;
	and.b32  	%r1846, %r1844, -2;
	sub.s32 	%r1847, %r1841, %r1846;
	add.s32 	%r1848, %r1840, %r1845;
	add.s32 	%r1849, %r1848, 1;
	st.local.v2.u32 	[%rd4+64], {%r1849, %r1847};
$L__BB0_163:
	ld.local.u32 	%r265, [%rd3+68];
	setp.lt.u32 	%p160, %r265, 2;
	@%p160 bra 	$L__BB0_165;
	ld.local.u32 	%r1850, [%rd3+64];
	add.s32 	%r1851, %r265, -2;
	setp.ne.s32 	%p161, %r1851, 0;
	selp.s32 	%r1852, -1, 0, %p161;
	add.s32 	%r1853, %r265, %r1852;
	add.s32 	%r1854, %r1853, -1;
	shr.u32 	%r1855, %r1854, 1;
	and.b32  	%r1856, %r1854, -2;
	sub.s32 	%r1857, %r1851, %r1856;
	add.s32 	%r1858, %r1850, %r1855;
	add.s32 	%r1859, %r1858, 1;
	st.local.v2.u32 	[%rd3+64], {%r1859, %r1857};
$L__BB0_165:
	ld.local.u32 	%r266, [%rd4+64];
	setp.lt.u32 	%p162, %r266, 2;
	@%p162 bra 	$L__BB0_167;
	ld.local.u32 	%r1860, [%rd4+60];
	add.s32 	%r1861, %r266, -2;
	setp.ne.s32 	%p163, %r1861, 0;
	selp.s32 	%r1862, -1, 0, %p163;
	add.s32 	%r1863, %r266, %r1862;
	add.s32 	%r1864, %r1863, -1;
	shr.u32 	%r1865, %r1864, 1;
	and.b32  	%r1866, %r1864, -2;
	sub.s32 	%r1867, %r1861, %r1866;
	add.s32 	%r1868, %r1860, %r1865;
	add.s32 	%r1869, %r1868, 1;
	st.local.u32 	[%rd4+64], %r1867;
	st.local.u32 	[%rd4+60], %r1869;
$L__BB0_167:
	ld.local.u32 	%r267, [%rd3+64];
	setp.lt.u32 	%p164, %r267, 2;
	@%p164 bra 	$L__BB0_169;
	ld.local.u32 	%r1870, [%rd3+60];
	add.s32 	%r1871, %r267, -2;
	setp.ne.s32 	%p165, %r1871, 0;
	selp.s32 	%r1872, -1, 0, %p165;
	add.s32 	%r1873, %r267, %r1872;
	add.s32 	%r1874, %r1873, -1;
	shr.u32 	%r1875, %r1874, 1;
	and.b32  	%r1876, %r1874, -2;
	sub.s32 	%r1877, %r1871, %r1876;
	add.s32 	%r1878, %r1870, %r1875;
	add.s32 	%r1879, %r1878, 1;
	st.local.u32 	[%rd3+64], %r1877;
	st.local.u32 	[%rd3+60], %r1879;
$L__BB0_169:
	ld.local.u32 	%r268, [%rd4+60];
	setp.lt.u32 	%p166, %r268, 2;
	@%p166 bra 	$L__BB0_171;
	ld.local.u32 	%r1880, [%rd4+56];
	add.s32 	%r1881, %r268, -2;
	setp.ne.s32 	%p167, %r1881, 0;
	selp.s32 	%r1882, -1, 0, %p167;
	add.s32 	%r1883, %r268, %r1882;
	add.s32 	%r1884, %r1883, -1;
	shr.u32 	%r1885, %r1884, 1;
	and.b32  	%r1886, %r1884, -2;
	sub.s32 	%r1887, %r1881, %r1886;
	add.s32 	%r1888, %r1880, %r1885;
	add.s32 	%r1889, %r1888, 1;
	st.local.v2.u32 	[%rd4+56], {%r1889, %r1887};
$L__BB0_171:
	ld.local.u32 	%r269, [%rd3+60];
	setp.lt.u32 	%p168, %r269, 2;
	@%p168 bra 	$L__BB0_173;
	ld.local.u32 	%r1890, [%rd3+56];
	setp.ne.s32 	%p169, %r269, 2;
	selp.s32 	%r1891, -1, 0, %p169;
	add.s32 	%r1892, %r269, %r1891;
	add.s32 	%r1893, %r1892, -1;
	shr.u32 	%r1894, %r1893, 1;
	add.s32 	%r1895, %r1890, %r1894;
	add.s32 	%r1896, %r1895, 1;
	st.local.u32 	[%rd3+56], %r1896;
$L__BB0_173:
	ld.local.u32 	%r270, [%rd4+56];
	setp.lt.u32 	%p170, %r270, 2;
	@%p170 bra 	$L__BB0_175;
	ld.local.u32 	%r1897, [%rd4+52];
	setp.ne.s32 	%p171, %r270, 2;
	selp.s32 	%r1898, -1, 0, %p171;
	add.s32 	%r1899, %r270, %r1898;
	add.s32 	%r1900, %r1899, -1;
	shr.u32 	%r1901, %r1900, 1;
	add.s32 	%r1902, %r1897, %r1901;
	add.s32 	%r1903, %r1902, 1;
	st.local.u32 	[%rd4+52], %r1903;
$L__BB0_175:
	ld.local.u32 	%r271, [%rd3+56];
	setp.lt.u32 	%p172, %r271, 2;
	@%p172 bra 	$L__BB0_177;
	ld.local.u32 	%r1904, [%rd3+52];
	setp.ne.s32 	%p173, %r271, 2;
	selp.s32 	%r1905, -1, 0, %p173;
	add.s32 	%r1906, %r271, %r1905;
	add.s32 	%r1907, %r1906, -1;
	shr.u32 	%r1908, %r1907, 1;
	add.s32 	%r1909, %r1904, %r1908;
	add.s32 	%r1910, %r1909, 1;
	st.local.u32 	[%rd3+52], %r1910;
$L__BB0_177:
	ld.local.u32 	%r272, [%rd4+52];
	setp.lt.u32 	%p174, %r272, 2;
	@%p174 bra 	$L__BB0_179;
	ld.local.u32 	%r1911, [%rd4+48];
	setp.ne.s32 	%p175, %r272, 2;
	selp.s32 	%r1912, -1, 0, %p175;
	add.s32 	%r1913, %r272, %r1912;
	add.s32 	%r1914, %r1913, -1;
	shr.u32 	%r1915, %r1914, 1;
	add.s32 	%r1916, %r1911, %r1915;
	add.s32 	%r1917, %r1916, 1;
	st.local.u32 	[%rd4+48], %r1917;
$L__BB0_179:
	ld.local.u32 	%r273, [%rd3+52];
	setp.lt.u32 	%p176, %r273, 2;
	@%p176 bra 	$L__BB0_181;
	ld.local.u32 	%r1918, [%rd3+48];
	setp.ne.s32 	%p177, %r273, 2;
	selp.s32 	%r1919, -1, 0, %p177;
	add.s32 	%r1920, %r273, %r1919;
	add.s32 	%r1921, %r1920, -1;
	shr.u32 	%r1922, %r1921, 1;
	add.s32 	%r1923, %r1918, %r1922;
	add.s32 	%r1924, %r1923, 1;
	st.local.u32 	[%rd3+48], %r1924;
$L__BB0_181:
	ld.local.u32 	%r274, [%rd4+48];
	setp.lt.u32 	%p178, %r274, 2;
	@%p178 bra 	$L__BB0_183;
	ld.local.u32 	%r1925, [%rd4+44];
	setp.ne.s32 	%p179, %r274, 2;
	selp.s32 	%r1926, -1, 0, %p179;
	add.s32 	%r1927, %r274, %r1926;
	add.s32 	%r1928, %r1927, -1;
	shr.u32 	%r1929, %r1928, 1;
	add.s32 	%r1930, %r1925, %r1929;
	add.s32 	%r1931, %r1930, 1;
	st.local.u32 	[%rd4+44], %r1931;
$L__BB0_183:
	ld.local.u32 	%r275, [%rd3+48];
	setp.lt.u32 	%p180, %r275, 2;
	@%p180 bra 	$L__BB0_185;
	ld.local.u32 	%r1932, [%rd3+44];
	setp.ne.s32 	%p181, %r275, 2;
	selp.s32 	%r1933, -1, 0, %p181;
	add.s32 	%r1934, %r275, %r1933;
	add.s32 	%r1935, %r1934, -1;
	shr.u32 	%r1936, %r1935, 1;
	add.s32 	%r1937, %r1932, %r1936;
	add.s32 	%r1938, %r1937, 1;
	st.local.u32 	[%rd3+44], %r1938;
$L__BB0_185:
	ld.local.u32 	%r276, [%rd4+44];
	setp.lt.u32 	%p182, %r276, 2;
	@%p182 bra 	$L__BB0_187;
	ld.local.u32 	%r1939, [%rd4+40];
	setp.ne.s32 	%p183, %r276, 2;
	selp.s32 	%r1940, -1, 0, %p183;
	add.s32 	%r1941, %r276, %r1940;
	add.s32 	%r1942, %r1941, -1;
	shr.u32 	%r1943, %r1942, 1;
	add.s32 	%r1944, %r1939, %r1943;
	add.s32 	%r1945, %r1944, 1;
	st.local.u32 	[%rd4+40], %r1945;
$L__BB0_187:
	ld.local.u32 	%r277, [%rd3+44];
	setp.lt.u32 	%p184, %r277, 2;
	@%p184 bra 	$L__BB0_189;
	ld.local.u32 	%r1946, [%rd3+40];
	setp.ne.s32 	%p185, %r277, 2;
	selp.s32 	%r1947, -1, 0, %p185;
	add.s32 	%r1948, %r277, %r1947;
	add.s32 	%r1949, %r1948, -1;
	shr.u32 	%r1950, %r1949, 1;
	add.s32 	%r1951, %r1946, %r1950;
	add.s32 	%r1952, %r1951, 1;
	st.local.u32 	[%rd3+40], %r1952;
$L__BB0_189:
	ld.local.u32 	%r278, [%rd4+40];
	setp.lt.u32 	%p186, %r278, 2;
	@%p186 bra 	$L__BB0_191;
	ld.local.u32 	%r1953, [%rd4+36];
	setp.ne.s32 	%p187, %r278, 2;
	selp.s32 	%r1954, -1, 0, %p187;
	add.s32 	%r1955, %r278, %r1954;
	add.s32 	%r1956, %r1955, -1;
	shr.u32 	%r1957, %r1956, 1;
	add.s32 	%r1958, %r1953, %r1957;
	add.s32 	%r1959, %r1958, 1;
	st.local.u32 	[%rd4+36], %r1959;
$L__BB0_191:
	ld.local.u32 	%r279, [%rd3+40];
	setp.lt.u32 	%p188, %r279, 2;
	@%p188 bra 	$L__BB0_193;
	ld.local.u32 	%r1960, [%rd3+36];
	setp.ne.s32 	%p189, %r279, 2;
	selp.s32 	%r1961, -1, 0, %p189;
	add.s32 	%r1962, %r279, %r1961;
	add.s32 	%r1963, %r1962, -1;
	shr.u32 	%r1964, %r1963, 1;
	add.s32 	%r1965, %r1960, %r1964;
	add.s32 	%r1966, %r1965, 1;
	st.local.u32 	[%rd3+36], %r1966;
$L__BB0_193:
	ld.local.u32 	%r280, [%rd4+36];
	setp.lt.u32 	%p190, %r280, 2;
	@%p190 bra 	$L__BB0_195;
	ld.local.u32 	%r1967, [%rd4+32];
	setp.ne.s32 	%p191, %r280, 2;
	selp.s32 	%r1968, -1, 0, %p191;
	add.s32 	%r1969, %r280, %r1968;
	add.s32 	%r1970, %r1969, -1;
	shr.u32 	%r1971, %r1970, 1;
	add.s32 	%r1972, %r1967, %r1971;
	add.s32 	%r1973, %r1972, 1;
	st.local.u32 	[%rd4+32], %r1973;
$L__BB0_195:
	ld.local.u32 	%r281, [%rd3+36];
	setp.lt.u32 	%p192, %r281, 2;
	@%p192 bra 	$L__BB0_197;
	ld.local.u32 	%r1974, [%rd3+32];
	setp.ne.s32 	%p193, %r281, 2;
	selp.s32 	%r1975, -1, 0, %p193;
	add.s32 	%r1976, %r281, %r1975;
	add.s32 	%r1977, %r1976, -1;
	shr.u32 	%r1978, %r1977, 1;
	add.s32 	%r1979, %r1974, %r1978;
	add.s32 	%r1980, %r1979, 1;
	st.local.u32 	[%rd3+32], %r1980;
$L__BB0_197:
	ld.local.u32 	%r282, [%rd4+32];
	setp.lt.u32 	%p194, %r282, 2;
	@%p194 bra 	$L__BB0_199;
	ld.local.u32 	%r1981, [%rd4+28];
	setp.ne.s32 	%p195, %r282, 2;
	selp.s32 	%r1982, -1, 0, %p195;
	add.s32 	%r1983, %r282, %r1982;
	add.s32 	%r1984, %r1983, -1;
	shr.u32 	%r1985, %r1984, 1;
	add.s32 	%r1986, %r1981, %r1985;
	add.s32 	%r1987, %r1986, 1;
	st.local.u32 	[%rd4+28], %r1987;
$L__BB0_199:
	ld.local.u32 	%r283, [%rd3+32];
	setp.lt.u32 	%p196, %r283, 2;
	@%p196 bra 	$L__BB0_201;
	ld.local.u32 	%r1988, [%rd3+28];
	setp.ne.s32 	%p197, %r283, 2;
	selp.s32 	%r1989, -1, 0, %p197;
	add.s32 	%r1990, %r283, %r1989;
	add.s32 	%r1991, %r1990, -1;
	shr.u32 	%r1992, %r1991, 1;
	add.s32 	%r1993, %r1988, %r1992;
	add.s32 	%r1994, %r1993, 1;
	st.local.u32 	[%rd3+28], %r1994;
$L__BB0_201:
	ld.local.u32 	%r284, [%rd4+28];
	setp.lt.u32 	%p198, %r284, 2;
	@%p198 bra 	$L__BB0_203;
	ld.local.u32 	%r1995, [%rd4+24];
	setp.ne.s32 	%p199, %r284, 2;
	selp.s32 	%r1996, -1, 0, %p199;
	add.s32 	%r1997, %r284, %r1996;
	add.s32 	%r1998, %r1997, -1;
	shr.u32 	%r1999, %r1998, 1;
	add.s32 	%r2000, %r1995, %r1999;
	add.s32 	%r2001, %r2000, 1;
	st.local.u32 	[%rd4+24], %r2001;
$L__BB0_203:
	ld.local.u32 	%r285, [%rd3+28];
	setp.lt.u32 	%p200, %r285, 2;
	@%p200 bra 	$L__BB0_205;
	ld.local.u32 	%r2002, [%rd3+24];
	setp.ne.s32 	%p201, %r285, 2;
	selp.s32 	%r2003, -1, 0, %p201;
	add.s32 	%r2004, %r285, %r2003;
	add.s32 	%r2005, %r2004, -1;
	shr.u32 	%r2006, %r2005, 1;
	add.s32 	%r2007, %r2002, %r2006;
	add.s32 	%r2008, %r2007, 1;
	st.local.u32 	[%rd3+24], %r2008;
$L__BB0_205:
	ld.local.u32 	%r286, [%rd4+24];
	setp.lt.u32 	%p202, %r286, 2;
	@%p202 bra 	$L__BB0_207;
	ld.local.u32 	%r2009, [%rd4+20];
	setp.ne.s32 	%p203, %r286, 2;
	selp.s32 	%r2010, -1, 0, %p203;
	add.s32 	%r2011, %r286, %r2010;
	add.s32 	%r2012, %r2011, -1;
	shr.u32 	%r2013, %r2012, 1;
	add.s32 	%r2014, %r2009, %r2013;
	add.s32 	%r2015, %r2014, 1;
	st.local.u32 	[%rd4+20], %r2015;
$L__BB0_207:
	ld.local.u32 	%r287, [%rd3+24];
	setp.lt.u32 	%p204, %r287, 2;
	@%p204 bra 	$L__BB0_209;
	ld.local.u32 	%r2016, [%rd3+20];
	setp.ne.s32 	%p205, %r287, 2;
	selp.s32 	%r2017, -1, 0, %p205;
	add.s32 	%r2018, %r287, %r2017;
	add.s32 	%r2019, %r2018, -1;
	shr.u32 	%r2020, %r2019, 1;
	add.s32 	%r2021, %r2016, %r2020;
	add.s32 	%r2022, %r2021, 1;
	st.local.u32 	[%rd3+20], %r2022;
$L__BB0_209:
	ld.local.u32 	%r288, [%rd4+20];
	setp.lt.u32 	%p206, %r288, 2;
	@%p206 bra 	$L__BB0_211;
	ld.local.u32 	%r2023, [%rd4+16];
	setp.ne.s32 	%p207, %r288, 2;
	selp.s32 	%r2024, -1, 0, %p207;
	add.s32 	%r2025, %r288, %r2024;
	add.s32 	%r2026, %r2025, -1;
	shr.u32 	%r2027, %r2026, 1;
	add.s32 	%r2028, %r2023, %r2027;
	add.s32 	%r2029, %r2028, 1;
	st.local.u32 	[%rd4+16], %r2029;
$L__BB0_211:
	ld.local.u32 	%r289, [%rd3+20];
	setp.lt.u32 	%p208, %r289, 2;
	@%p208 bra 	$L__BB0_213;
	ld.local.u32 	%r2030, [%rd3+16];
	setp.ne.s32 	%p209, %r289, 2;
	selp.s32 	%r2031, -1, 0, %p209;
	add.s32 	%r2032, %r289, %r2031;
	add.s32 	%r2033, %r2032, -1;
	shr.u32 	%r2034, %r2033, 1;
	add.s32 	%r2035, %r2030, %r2034;
	add.s32 	%r2036, %r2035, 1;
	st.local.u32 	[%rd3+16], %r2036;
$L__BB0_213:
	ld.local.u32 	%r290, [%rd4+16];
	setp.lt.u32 	%p210, %r290, 2;
	@%p210 bra 	$L__BB0_215;
	ld.local.u32 	%r2037, [%rd4+12];
	setp.ne.s32 	%p211, %r290, 2;
	selp.s32 	%r2038, -1, 0, %p211;
	add.s32 	%r2039, %r290, %r2038;
	add.s32 	%r2040, %r2039, -1;
	shr.u32 	%r2041, %r2040, 1;
	add.s32 	%r2042, %r2037, %r2041;
	add.s32 	%r2043, %r2042, 1;
	st.local.u32 	[%rd4+12], %r2043;
$L__BB0_215:
	ld.local.u32 	%r291, [%rd3+16];
	setp.lt.u32 	%p212, %r291, 2;
	@%p212 bra 	$L__BB0_217;
	ld.local.u32 	%r2044, [%rd3+12];
	setp.ne.s32 	%p213, %r291, 2;
	selp.s32 	%r2045, -1, 0, %p213;
	add.s32 	%r2046, %r291, %r2045;
	add.s32 	%r2047, %r2046, -1;
	shr.u32 	%r2048, %r2047, 1;
	add.s32 	%r2049, %r2044, %r2048;
	add.s32 	%r2050, %r2049, 1;
	st.local.u32 	[%rd3+12], %r2050;
$L__BB0_217:
	ld.local.u32 	%r292, [%rd4+12];
	setp.lt.u32 	%p214, %r292, 2;
	@%p214 bra 	$L__BB0_219;
	ld.local.u32 	%r2051, [%rd4+8];
	setp.ne.s32 	%p215, %r292, 2;
	selp.s32 	%r2052, -1, 0, %p215;
	add.s32 	%r2053, %r292, %r2052;
	add.s32 	%r2054, %r2053, -1;
	shr.u32 	%r2055, %r2054, 1;
	add.s32 	%r2056, %r2051, %r2055;
	add.s32 	%r2057, %r2056, 1;
	st.local.u32 	[%rd4+8], %r2057;
$L__BB0_219:
	ld.local.u32 	%r293, [%rd3+12];
	setp.lt.u32 	%p216, %r293, 2;
	@%p216 bra 	$L__BB0_221;
	ld.local.u32 	%r2058, [%rd3+8];
	setp.ne.s32 	%p217, %r293, 2;
	selp.s32 	%r2059, -1, 0, %p217;
	add.s32 	%r2060, %r293, %r2059;
	add.s32 	%r2061, %r2060, -1;
	shr.u32 	%r2062, %r2061, 1;
	add.s32 	%r2063, %r2058, %r2062;
	add.s32 	%r2064, %r2063, 1;
	st.local.u32 	[%rd3+8], %r2064;
$L__BB0_221:
	ld.local.u32 	%r294, [%rd4+8];
	setp.lt.u32 	%p218, %r294, 2;
	@%p218 bra 	$L__BB0_223;
	ld.local.u32 	%r2065, [%rd4+4];
	setp.ne.s32 	%p219, %r294, 2;
	selp.s32 	%r2066, -1, 0, %p219;
	add.s32 	%r2067, %r294, %r2066;
	add.s32 	%r2068, %r2067, -1;
	shr.u32 	%r2069, %r2068, 1;
	add.s32 	%r2070, %r2065, %r2069;
	add.s32 	%r2071, %r2070, 1;
	st.local.u32 	[%rd4+4], %r2071;
$L__BB0_223:
	ld.local.u32 	%r295, [%rd3+8];
	setp.lt.u32 	%p220, %r295, 2;
	@%p220 bra 	$L__BB0_225;
	ld.local.u32 	%r2072, [%rd3+4];
	setp.ne.s32 	%p221, %r295, 2;
	selp.s32 	%r2073, -1, 0, %p221;
	add.s32 	%r2074, %r295, %r2073;
	add.s32 	%r2075, %r2074, -1;
	shr.u32 	%r2076, %r2075, 1;
	add.s32 	%r2077, %r2072, %r2076;
	add.s32 	%r2078, %r2077, 1;
	st.local.u32 	[%rd3+4], %r2078;
$L__BB0_225:
	ld.local.u32 	%r296, [%rd4+4];
	setp.lt.u32 	%p222, %r296, 2;
	@%p222 bra 	$L__BB0_227;
	ld.local.u32 	%r2079, [%rd4];
	setp.ne.s32 	%p223, %r296, 2;
	selp.s32 	%r2080, -1, 0, %p223;
	add.s32 	%r2081, %r296, %r2080;
	add.s32 	%r2082, %r2081, -1;
	shr.u32 	%r2083, %r2082, 1;
	add.s32 	%r2084, %r2079, %r2083;
	add.s32 	%r2085, %r2084, 1;
	st.local.u32 	[%rd4], %r2085;
$L__BB0_227:
	trap;
$L__BB0_228:
	bar.sync 	0;
	mov.b32 	%r2086, 0;
	st.global.u8 	[%rd14+3], %r2086;
	st.global.u8 	[%rd14+2], %r2086;
	st.global.u8 	[%rd14+1], %r2086;
	st.global.u8 	[%rd14], %r2086;
	st.global.u8 	[%rd14+7], %r2086;
	st.global.u8 	[%rd14+6], %r2086;
	st.global.u8 	[%rd14+5], %r2086;
	st.global.u8 	[%rd14+4], %r2086;
	st.global.u8 	[%rd14+11], %r2086;
	st.global.u8 	[%rd14+10], %r2086;
	st.global.u8 	[%rd14+9], %r2086;
	st.global.u8 	[%rd14+8], %r2086;
	st.global.u8 	[%rd14+15], %r2086;
	st.global.u8 	[%rd14+14], %r2086;
	st.global.u8 	[%rd14+13], %r2086;
	st.global.u8 	[%rd14+12], %r2086;
	st.global.u8 	[%rd14+19], %r2086;
	st.global.u8 	[%rd14+18], %r2086;
	st.global.u8 	[%rd14+17], %r2086;
	st.global.u8 	[%rd14+16], %r2086;
	st.global.u8 	[%rd14+23], %r2086;
	st.global.u8 	[%rd14+22], %r2086;
	st.global.u8 	[%rd14+21], %r2086;
	st.global.u8 	[%rd14+20], %r2086;
	st.global.u8 	[%rd14+27], %r2086;
	st.global.u8 	[%rd14+26], %r2086;
	st.global.u8 	[%rd14+25], %r2086;
	st.global.u8 	[%rd14+24], %r2086;
	st.global.u8 	[%rd14+31], %r2086;
	st.global.u8 	[%rd14+30], %r2086;
	st.global.u8 	[%rd14+29], %r2086;
	st.global.u8 	[%rd14+28], %r2086;
	st.global.u8 	[%rd14+35], %r2086;
	st.global.u8 	[%rd14+34], %r2086;
	st.global.u8 	[%rd14+33], %r2086;
	st.global.u8 	[%rd14+32], %r2086;
	st.global.u8 	[%rd14+39], %r2086;
	st.global.u8 	[%rd14+38], %r2086;
	st.global.u8 	[%rd14+37], %r2086;
	st.global.u8 	[%rd14+36], %r2086;
	st.global.u8 	[%rd14+43], %r2086;
	st.global.u8 	[%rd14+42], %r2086;
	st.global.u8 	[%rd14+41], %r2086;
	st.global.u8 	[%rd14+40], %r2086;
	st.global.u8 	[%rd14+47], %r2086;
	st.global.u8 	[%rd14+46], %r2086;
	st.global.u8 	[%rd14+45], %r2086;
	st.global.u8 	[%rd14+44], %r2086;
	st.global.u8 	[%rd14+51], %r2086;
	st.global.u8 	[%rd14+50], %r2086;
	st.global.u8 	[%rd14+49], %r2086;
	st.global.u8 	[%rd14+48], %r2086;
	st.global.u8 	[%rd14+55], %r2086;
	st.global.u8 	[%rd14+54], %r2086;
	st.global.u8 	[%rd14+53], %r2086;
	st.global.u8 	[%rd14+52], %r2086;
	st.global.u8 	[%rd14+59], %r2086;
	st.global.u8 	[%rd14+58], %r2086;
	st.global.u8 	[%rd14+57], %r2086;
	st.global.u8 	[%rd14+56], %r2086;
	st.global.u8 	[%rd14+63], %r2086;
	st.global.u8 	[%rd14+62], %r2086;
	st.global.u8 	[%rd14+61], %r2086;
	st.global.u8 	[%rd14+60], %r2086;
	st.global.u8 	[%rd14+67], %r2086;
	st.global.u8 	[%rd14+66], %r2086;
	st.global.u8 	[%rd14+65], %r2086;
	st.global.u8 	[%rd14+64], %r2086;
	st.global.u8 	[%rd14+71], %r2086;
	st.global.u8 	[%rd14+70], %r2086;
	st.global.u8 	[%rd14+69], %r2086;
	st.global.u8 	[%rd14+68], %r2086;
	st.global.u8 	[%rd14+75], %r2086;
	st.global.u8 	[%rd14+74], %r2086;
	st.global.u8 	[%rd14+73], %r2086;
	st.global.u8 	[%rd14+72], %r2086;
	st.global.u8 	[%rd14+79], %r2086;
	st.global.u8 	[%rd14+78], %r2086;
	st.global.u8 	[%rd14+77], %r2086;
	st.global.u8 	[%rd14+76], %r2086;
	st.global.u8 	[%rd14+83], %r2086;
	st.global.u8 	[%rd14+82], %r2086;
	st.global.u8 	[%rd14+81], %r2086;
	st.global.u8 	[%rd14+80], %r2086;
	st.global.u8 	[%rd14+87], %r2086;
	st.global.u8 	[%rd14+86], %r2086;
	st.global.u8 	[%rd14+85], %r2086;
	st.global.u8 	[%rd14+84], %r2086;
	st.global.u8 	[%rd14+91], %r2086;
	st.global.u8 	[%rd14+90], %r2086;
	st.global.u8 	[%rd14+89], %r2086;
	st.global.u8 	[%rd14+88], %r2086;
	st.global.u8 	[%rd14+95], %r2086;
	st.global.u8 	[%rd14+94], %r2086;
	st.global.u8 	[%rd14+93], %r2086;
	st.global.u8 	[%rd14+92], %r2086;
	st.global.u8 	[%rd14+99], %r2086;
	st.global.u8 	[%rd14+98], %r2086;
	st.global.u8 	[%rd14+97], %r2086;
	st.global.u8 	[%rd14+96], %r2086;
	st.global.u8 	[%rd14+103], %r2086;
	st.global.u8 	[%rd14+102], %r2086;
	st.global.u8 	[%rd14+101], %r2086;
	st.global.u8 	[%rd14+100], %r2086;
	st.global.u8 	[%rd14+107], %r2086;
	st.global.u8 	[%rd14+106], %r2086;
	st.global.u8 	[%rd14+105], %r2086;
	st.global.u8 	[%rd14+104], %r2086;
	st.global.u8 	[%rd14+111], %r2086;
	st.global.u8 	[%rd14+110], %r2086;
	st.global.u8 	[%rd14+109], %r2086;
	st.global.u8 	[%rd14+108], %r2086;
	st.global.u8 	[%rd14+115], %r2086;
	st.global.u8 	[%rd14+114], %r2086;
	st.global.u8 	[%rd14+113], %r2086;
	st.global.u8 	[%rd14+112], %r2086;
	st.global.u8 	[%rd14+119], %r2086;
	st.global.u8 	[%rd14+118], %r2086;
	st.global.u8 	[%rd14+117], %r2086;
	st.global.u8 	[%rd14+116], %r2086;
	st.global.u8 	[%rd14+123], %r2086;
	st.global.u8 	[%rd14+122], %r2086;
	st.global.u8 	[%rd14+121], %r2086;
	st.global.u8 	[%rd14+120], %r2086;
	st.global.u8 	[%rd14+127], %r2086;
	st.global.u8 	[%rd14+126], %r2086;
	st.global.u8 	[%rd14+125], %r2086;
	st.global.u8 	[%rd14+124], %r2086;
	st.global.u8 	[%rd14+131], %r2086;
	st.global.u8 	[%rd14+130], %r2086;
	st.global.u8 	[%rd14+129], %r2086;
	st.global.u8 	[%rd14+128], %r2086;
	st.global.u8 	[%rd14+135], %r2086;
	st.global.u8 	[%rd14+134], %r2086;
	st.global.u8 	[%rd14+133], %r2086;
	st.global.u8 	[%rd14+132], %r2086;
	st.global.u8 	[%rd14+139], %r2086;
	st.global.u8 	[%rd14+138], %r2086;
	st.global.u8 	[%rd14+137], %r2086;
	st.global.u8 	[%rd14+136], %r2086;
	st.global.u8 	[%rd14+143], %r2086;
	st.global.u8 	[%rd14+142], %r2086;
	st.global.u8 	[%rd14+141], %r2086;
	st.global.u8 	[%rd14+140], %r2086;
	st.global.u8 	[%rd14+147], %r2086;
	st.global.u8 	[%rd14+146], %r2086;
	st.global.u8 	[%rd14+145], %r2086;
	st.global.u8 	[%rd14+144], %r2086;
	st.global.u8 	[%rd14+151], %r2086;
	st.global.u8 	[%rd14+150], %r2086;
	st.global.u8 	[%rd14+149], %r2086;
	st.global.u8 	[%rd14+148], %r2086;
	st.global.u8 	[%rd14+155], %r2086;
	st.global.u8 	[%rd14+154], %r2086;
	st.global.u8 	[%rd14+153], %r2086;
	st.global.u8 	[%rd14+152], %r2086;
	st.global.u8 	[%rd14+159], %r2086;
	st.global.u8 	[%rd14+158], %r2086;
	st.global.u8 	[%rd14+157], %r2086;
	st.global.u8 	[%rd14+156], %r2086;
	st.global.u8 	[%rd14+163], %r2086;
	st.global.u8 	[%rd14+162], %r2086;
	st.global.u8 	[%rd14+161], %r2086;
	st.global.u8 	[%rd14+160], %r2086;
	st.global.u8 	[%rd14+167], %r2086;
	st.global.u8 	[%rd14+166], %r2086;
	st.global.u8 	[%rd14+165], %r2086;
	st.global.u8 	[%rd14+164], %r2086;
	st.global.u8 	[%rd14+171], %r2086;
	st.global.u8 	[%rd14+170], %r2086;
	st.global.u8 	[%rd14+169], %r2086;
	st.global.u8 	[%rd14+168], %r2086;
	st.global.u8 	[%rd14+175], %r2086;
	st.global.u8 	[%rd14+174], %r2086;
	st.global.u8 	[%rd14+173], %r2086;
	st.global.u8 	[%rd14+172], %r2086;
	st.global.u8 	[%rd14+179], %r2086;
	st.global.u8 	[%rd14+178], %r2086;
	st.global.u8 	[%rd14+177], %r2086;
	st.global.u8 	[%rd14+176], %r2086;
	st.global.u8 	[%rd14+183], %r2086;
	st.global.u8 	[%rd14+182], %r2086;
	st.global.u8 	[%rd14+181], %r2086;
	st.global.u8 	[%rd14+180], %r2086;
	st.global.u8 	[%rd14+187], %r2086;
	st.global.u8 	[%rd14+186], %r2086;
	st.global.u8 	[%rd14+185], %r2086;
	st.global.u8 	[%rd14+184], %r2086;
	st.global.u8 	[%rd14+191], %r2086;
	st.global.u8 	[%rd14+190], %r2086;
	st.global.u8 	[%rd14+189], %r2086;
	st.global.u8 	[%rd14+188], %r2086;
	st.global.u8 	[%rd14+195], %r2086;
	st.global.u8 	[%rd14+194], %r2086;
	st.global.u8 	[%rd14+193], %r2086;
	st.global.u8 	[%rd14+192], %r2086;
	st.global.u8 	[%rd14+199], %r2086;
	st.global.u8 	[%rd14+198], %r2086;
	st.global.u8 	[%rd14+197], %r2086;
	st.global.u8 	[%rd14+196], %r2086;
	st.global.u8 	[%rd14+203], %r2086;
	st.global.u8 	[%rd14+202], %r2086;
	st.global.u8 	[%rd14+201], %r2086;
	st.global.u8 	[%rd14+200], %r2086;
	st.global.u8 	[%rd14+207], %r2086;
	st.global.u8 	[%rd14+206], %r2086;
	st.global.u8 	[%rd14+205], %r2086;
	st.global.u8 	[%rd14+204], %r2086;
	st.global.u8 	[%rd14+211], %r2086;
	st.global.u8 	[%rd14+210], %r2086;
	st.global.u8 	[%rd14+209], %r2086;
	st.global.u8 	[%rd14+208], %r2086;
	st.global.u8 	[%rd14+215], %r2086;
	st.global.u8 	[%rd14+214], %r2086;
	st.global.u8 	[%rd14+213], %r2086;
	st.global.u8 	[%rd14+212], %r2086;
	st.global.u8 	[%rd14+219], %r2086;
	st.global.u8 	[%rd14+218], %r2086;
	st.global.u8 	[%rd14+217], %r2086;
	st.global.u8 	[%rd14+216], %r2086;
	st.global.u8 	[%rd14+223], %r2086;
	st.global.u8 	[%rd14+222], %r2086;
	st.global.u8 	[%rd14+221], %r2086;
	st.global.u8 	[%rd14+220], %r2086;
	st.global.u8 	[%rd14+227], %r2086;
	st.global.u8 	[%rd14+226], %r2086;
	st.global.u8 	[%rd14+225], %r2086;
	st.global.u8 	[%rd14+224], %r2086;
	st.global.u8 	[%rd14+231], %r2086;
	st.global.u8 	[%rd14+230], %r2086;
	st.global.u8 	[%rd14+229], %r2086;
	st.global.u8 	[%rd14+228], %r2086;
	st.global.u8 	[%rd14+235], %r2086;
	st.global.u8 	[%rd14+234], %r2086;
	st.global.u8 	[%rd14+233], %r2086;
	st.global.u8 	[%rd14+232], %r2086;
	st.global.u8 	[%rd14+239], %r2086;
	st.global.u8 	[%rd14+238], %r2086;
	st.global.u8 	[%rd14+237], %r2086;
	st.global.u8 	[%rd14+236], %r2086;
	st.global.u8 	[%rd14+243], %r2086;
	st.global.u8 	[%rd14+242], %r2086;
	st.global.u8 	[%rd14+241], %r2086;
	st.global.u8 	[%rd14+240], %r2086;
	st.global.u8 	[%rd14+247], %r2086;
	st.global.u8 	[%rd14+246], %r2086;
	st.global.u8 	[%rd14+245], %r2086;
	st.global.u8 	[%rd14+244], %r2086;
	st.global.u8 	[%rd14+251], %r2086;
	st.global.u8 	[%rd14+250], %r2086;
	st.global.u8 	[%rd14+249], %r2086;
	st.global.u8 	[%rd14+248], %r2086;
	st.global.u8 	[%rd14+255], %r2086;
	st.global.u8 	[%rd14+254], %r2086;
	st.global.u8 	[%rd14+253], %r2086;
	st.global.u8 	[%rd14+252], %r2086;
	st.global.u8 	[%rd14+259], %r2086;
	st.global.u8 	[%rd14+258], %r2086;
	st.global.u8 	[%rd14+257], %r2086;
	st.global.u8 	[%rd14+256], %r2086;
	st.global.u8 	[%rd14+263], %r2086;
	st.global.u8 	[%rd14+262], %r2086;
	st.global.u8 	[%rd14+261], %r2086;
	st.global.u8 	[%rd14+260], %r2086;
	st.global.u8 	[%rd14+267], %r2086;
	st.global.u8 	[%rd14+266], %r2086;
	st.global.u8 	[%rd14+265], %r2086;
	st.global.u8 	[%rd14+264], %r2086;
	st.global.u8 	[%rd14+271], %r2086;
	st.global.u8 	[%rd14+270], %r2086;
	st.global.u8 	[%rd14+269], %r2086;
	st.global.u8 	[%rd14+268], %r2086;
	st.global.u8 	[%rd14+275], %r2086;
	st.global.u8 	[%rd14+274], %r2086;
	st.global.u8 	[%rd14+273], %r2086;
	st.global.u8 	[%rd14+272], %r2086;
	st.global.u8 	[%rd14+279], %r2086;
	st.global.u8 	[%rd14+278], %r2086;
	st.global.u8 	[%rd14+277], %r2086;
	st.global.u8 	[%rd14+276], %r2086;
	st.global.u8 	[%rd14+283], %r2086;
	st.global.u8 	[%rd14+282], %r2086;
	st.global.u8 	[%rd14+281], %r2086;
	st.global.u8 	[%rd14+280], %r2086;
	st.global.u8 	[%rd14+287], %r2086;
	st.global.u8 	[%rd14+286], %r2086;
	st.global.u8 	[%rd14+285], %r2086;
	st.global.u8 	[%rd14+284], %r2086;
	st.global.u8 	[%rd14+291], %r2086;
	st.global.u8 	[%rd14+290], %r2086;
	st.global.u8 	[%rd14+289], %r2086;
	st.global.u8 	[%rd14+288], %r2086;
	st.global.u8 	[%rd14+295], %r2086;
	st.global.u8 	[%rd14+294], %r2086;
	st.global.u8 	[%rd14+293], %r2086;
	st.global.u8 	[%rd14+292], %r2086;
	st.global.u8 	[%rd14+299], %r2086;
	st.global.u8 	[%rd14+298], %r2086;
	st.global.u8 	[%rd14+297], %r2086;
	st.global.u8 	[%rd14+296], %r2086;
	st.global.u8 	[%rd14+303], %r2086;
	st.global.u8 	[%rd14+302], %r2086;
	st.global.u8 	[%rd14+301], %r2086;
	st.global.u8 	[%rd14+300], %r2086;
	st.global.u8 	[%rd14+307], %r2086;
	st.global.u8 	[%rd14+306], %r2086;
	st.global.u8 	[%rd14+305], %r2086;
	st.global.u8 	[%rd14+304], %r2086;
	st.global.u8 	[%rd14+311], %r2086;
	st.global.u8 	[%rd14+310], %r2086;
	st.global.u8 	[%rd14+309], %r2086;
	st.global.u8 	[%rd14+308], %r2086;
	st.global.u8 	[%rd14+315], %r2086;
	st.global.u8 	[%rd14+314], %r2086;
	st.global.u8 	[%rd14+313], %r2086;
	st.global.u8 	[%rd14+312], %r2086;
	st.global.u8 	[%rd14+319], %r2086;
	st.global.u8 	[%rd14+318], %r2086;
	st.global.u8 	[%rd14+317], %r2086;
	st.global.u8 	[%rd14+316], %r2086;
	st.global.u8 	[%rd14+323], %r2086;
	st.global.u8 	[%rd14+322], %r2086;
	st.global.u8 	[%rd14+321], %r2086;
	st.global.u8 	[%rd14+320], %r2086;
	st.global.u8 	[%rd14+327], %r2086;
	st.global.u8 	[%rd14+326], %r2086;
	st.global.u8 	[%rd14+325], %r2086;
	st.global.u8 	[%rd14+324], %r2086;
	st.global.u8 	[%rd14+331], %r2086;
	st.global.u8 	[%rd14+330], %r2086;
	st.global.u8 	[%rd14+329], %r2086;
	st.global.u8 	[%rd14+328], %r2086;
	st.global.u8 	[%rd14+335], %r2086;
	st.global.u8 	[%rd14+334], %r2086;
	st.global.u8 	[%rd14+333], %r2086;
	st.global.u8 	[%rd14+332], %r2086;
	st.global.u8 	[%rd14+339], %r2086;
	st.global.u8 	[%rd14+338], %r2086;
	st.global.u8 	[%rd14+337], %r2086;
	st.global.u8 	[%rd14+336], %r2086;
	st.global.u8 	[%rd14+343], %r2086;
	st.global.u8 	[%rd14+342], %r2086;
	st.global.u8 	[%rd14+341], %r2086;
	st.global.u8 	[%rd14+340], %r2086;
	st.global.u8 	[%rd14+347], %r2086;
	st.global.u8 	[%rd14+346], %r2086;
	st.global.u8 	[%rd14+345], %r2086;
	st.global.u8 	[%rd14+344], %r2086;
	st.global.u8 	[%rd14+351], %r2086;
	st.global.u8 	[%rd14+350], %r2086;
	st.global.u8 	[%rd14+349], %r2086;
	st.global.u8 	[%rd14+348], %r2086;
	st.global.u8 	[%rd14+355], %r2086;
	st.global.u8 	[%rd14+354], %r2086;
	st.global.u8 	[%rd14+353], %r2086;
	st.global.u8 	[%rd14+352], %r2086;
	st.global.u8 	[%rd14+359], %r2086;
	st.global.u8 	[%rd14+358], %r2086;
	st.global.u8 	[%rd14+357], %r2086;
	st.global.u8 	[%rd14+356], %r2086;
	st.global.u8 	[%rd14+363], %r2086;
	st.global.u8 	[%rd14+362], %r2086;
	st.global.u8 	[%rd14+361], %r2086;
	st.global.u8 	[%rd14+360], %r2086;
	st.global.u8 	[%rd14+367], %r2086;
	st.global.u8 	[%rd14+366], %r2086;
	st.global.u8 	[%rd14+365], %r2086;
	st.global.u8 	[%rd14+364], %r2086;
	st.global.u8 	[%rd14+371], %r2086;
	st.global.u8 	[%rd14+370], %r2086;
	st.global.u8 	[%rd14+369], %r2086;
	st.global.u8 	[%rd14+368], %r2086;
	st.global.u8 	[%rd14+375], %r2086;
	st.global.u8 	[%rd14+374], %r2086;
	st.global.u8 	[%rd14+373], %r2086;
	st.global.u8 	[%rd14+372], %r2086;
	st.global.u8 	[%rd14+379], %r2086;
	st.global.u8 	[%rd14+378], %r2086;
	st.global.u8 	[%rd14+377], %r2086;
	st.global.u8 	[%rd14+376], %r2086;
	st.global.u8 	[%rd14+383], %r2086;
	st.global.u8 	[%rd14+382], %r2086;
	st.global.u8 	[%rd14+381], %r2086;
	st.global.u8 	[%rd14+380], %r2086;
	st.global.u8 	[%rd14+387], %r2086;
	st.global.u8 	[%rd14+386], %r2086;
	st.global.u8 	[%rd14+385], %r2086;
	st.global.u8 	[%rd14+384], %r2086;
	st.global.u8 	[%rd14+391], %r2086;
	st.global.u8 	[%rd14+390], %r2086;
	st.global.u8 	[%rd14+389], %r2086;
	st.global.u8 	[%rd14+388], %r2086;
	st.global.u8 	[%rd14+395], %r2086;
	st.global.u8 	[%rd14+394], %r2086;
	st.global.u8 	[%rd14+393], %r2086;
	st.global.u8 	[%rd14+392], %r2086;
	st.global.u8 	[%rd14+399], %r2086;
	st.global.u8 	[%rd14+398], %r2086;
	st.global.u8 	[%rd14+397], %r2086;
	st.global.u8 	[%rd14+396], %r2086;
	st.global.u8 	[%rd14+403], %r2086;
	st.global.u8 	[%rd14+402], %r2086;
	st.global.u8 	[%rd14+401], %r2086;
	st.global.u8 	[%rd14+400], %r2086;
	st.global.u8 	[%rd14+407], %r2086;
	st.global.u8 	[%rd14+406], %r2086;
	st.global.u8 	[%rd14+405], %r2086;
	st.global.u8 	[%rd14+404], %r2086;
	st.global.u8 	[%rd14+411], %r2086;
	st.global.u8 	[%rd14+410], %r2086;
	st.global.u8 	[%rd14+409], %r2086;
	st.global.u8 	[%rd14+408], %r2086;
	st.global.u8 	[%rd14+415], %r2086;
	st.global.u8 	[%rd14+414], %r2086;
	st.global.u8 	[%rd14+413], %r2086;
	st.global.u8 	[%rd14+412], %r2086;
	st.global.u8 	[%rd14+419], %r2086;
	st.global.u8 	[%rd14+418], %r2086;
	st.global.u8 	[%rd14+417], %r2086;
	st.global.u8 	[%rd14+416], %r2086;
	st.global.u8 	[%rd14+423], %r2086;
	st.global.u8 	[%rd14+422], %r2086;
	st.global.u8 	[%rd14+421], %r2086;
	st.global.u8 	[%rd14+420], %r2086;
	st.global.u8 	[%rd14+427], %r2086;
	st.global.u8 	[%rd14+426], %r2086;
	st.global.u8 	[%rd14+425], %r2086;
	st.global.u8 	[%rd14+424], %r2086;
	st.global.u8 	[%rd14+431], %r2086;
	st.global.u8 	[%rd14+430], %r2086;
	st.global.u8 	[%rd14+429], %r2086;
	st.global.u8 	[%rd14+428], %r2086;
	st.global.u8 	[%rd14+435], %r2086;
	st.global.u8 	[%rd14+434], %r2086;
	st.global.u8 	[%rd14+433], %r2086;
	st.global.u8 	[%rd14+432], %r2086;
	st.global.u8 	[%rd14+439], %r2086;
	st.global.u8 	[%rd14+438], %r2086;
	st.global.u8 	[%rd14+437], %r2086;
	st.global.u8 	[%rd14+436], %r2086;
	st.global.u8 	[%rd14+443], %r2086;
	st.global.u8 	[%rd14+442], %r2086;
	st.global.u8 	[%rd14+441], %r2086;
	st.global.u8 	[%rd14+440], %r2086;
	st.global.u8 	[%rd14+447], %r2086;
	st.global.u8 	[%rd14+446], %r2086;
	st.global.u8 	[%rd14+445], %r2086;
	st.global.u8 	[%rd14+444], %r2086;
	st.global.u8 	[%rd14+451], %r2086;
	st.global.u8 	[%rd14+450], %r2086;
	st.global.u8 	[%rd14+449], %r2086;
	st.global.u8 	[%rd14+448], %r2086;
	st.global.u8 	[%rd14+455], %r2086;
	st.global.u8 	[%rd14+454], %r2086;
	st.global.u8 	[%rd14+453], %r2086;
	st.global.u8 	[%rd14+452], %r2086;
	st.global.u8 	[%rd14+459], %r2086;
	st.global.u8 	[%rd14+458], %r2086;
	st.global.u8 	[%rd14+457], %r2086;
	st.global.u8 	[%rd14+456], %r2086;
	st.global.u8 	[%rd14+463], %r2086;
	st.global.u8 	[%rd14+462], %r2086;
	st.global.u8 	[%rd14+461], %r2086;
	st.global.u8 	[%rd14+460], %r2086;
	st.global.u8 	[%rd14+467], %r2086;
	st.global.u8 	[%rd14+466], %r2086;
	st.global.u8 	[%rd14+465], %r2086;
	st.global.u8 	[%rd14+464], %r2086;
	st.global.u8 	[%rd14+471], %r2086;
	st.global.u8 	[%rd14+470], %r2086;
	st.global.u8 	[%rd14+469], %r2086;
	st.global.u8 	[%rd14+468], %r2086;
	st.global.u8 	[%rd14+475], %r2086;
	st.global.u8 	[%rd14+474], %r2086;
	st.global.u8 	[%rd14+473], %r2086;
	st.global.u8 	[%rd14+472], %r2086;
	st.global.u8 	[%rd14+479], %r2086;
	st.global.u8 	[%rd14+478], %r2086;
	st.global.u8 	[%rd14+477], %r2086;
	st.global.u8 	[%rd14+476], %r2086;
	st.global.u8 	[%rd14+483], %r2086;
	st.global.u8 	[%rd14+482], %r2086;
	st.global.u8 	[%rd14+481], %r2086;
	st.global.u8 	[%rd14+480], %r2086;
	st.global.u8 	[%rd14+487], %r2086;
	st.global.u8 	[%rd14+486], %r2086;
	st.global.u8 	[%rd14+485], %r2086;
	st.global.u8 	[%rd14+484], %r2086;
	st.global.u8 	[%rd14+491], %r2086;
	st.global.u8 	[%rd14+490], %r2086;
	st.global.u8 	[%rd14+489], %r2086;
	st.global.u8 	[%rd14+488], %r2086;
	st.global.u8 	[%rd14+495], %r2086;
	st.global.u8 	[%rd14+494], %r2086;
	st.global.u8 	[%rd14+493], %r2086;
	st.global.u8 	[%rd14+492], %r2086;
	st.global.u8 	[%rd14+499], %r2086;
	st.global.u8 	[%rd14+498], %r2086;
	st.global.u8 	[%rd14+497], %r2086;
	st.global.u8 	[%rd14+496], %r2086;
	st.global.u8 	[%rd14+503], %r2086;
	st.global.u8 	[%rd14+502], %r2086;
	st.global.u8 	[%rd14+501], %r2086;
	st.global.u8 	[%rd14+500], %r2086;
	st.global.u8 	[%rd14+507], %r2086;
	st.global.u8 	[%rd14+506], %r2086;
	st.global.u8 	[%rd14+505], %r2086;
	st.global.u8 	[%rd14+504], %r2086;
	st.global.u8 	[%rd14+511], %r2086;
	st.global.u8 	[%rd14+510], %r2086;
	st.global.u8 	[%rd14+509], %r2086;
	st.global.u8 	[%rd14+508], %r2086;
	st.global.u8 	[%rd14+515], %r2086;
	st.global.u8 	[%rd14+514], %r2086;
	st.global.u8 	[%rd14+513], %r2086;
	st.global.u8 	[%rd14+512], %r2086;
	st.global.u8 	[%rd14+519], %r2086;
	st.global.u8 	[%rd14+518], %r2086;
	st.global.u8 	[%rd14+517], %r2086;
	st.global.u8 	[%rd14+516], %r2086;
	st.global.u8 	[%rd14+523], %r2086;
	st.global.u8 	[%rd14+522], %r2086;
	st.global.u8 	[%rd14+521], %r2086;
	st.global.u8 	[%rd14+520], %r2086;
	st.global.u8 	[%rd14+527], %r2086;
	st.global.u8 	[%rd14+526], %r2086;
	st.global.u8 	[%rd14+525], %r2086;
	st.global.u8 	[%rd14+524], %r2086;
	st.global.u8 	[%rd14+531], %r2086;
	st.global.u8 	[%rd14+530], %r2086;
	st.global.u8 	[%rd14+529], %r2086;
	st.global.u8 	[%rd14+528], %r2086;
	st.global.u8 	[%rd14+535], %r2086;
	st.global.u8 	[%rd14+534], %r2086;
	st.global.u8 	[%rd14+533], %r2086;
	st.global.u8 	[%rd14+532], %r2086;
	st.global.u8 	[%rd14+539], %r2086;
	st.global.u8 	[%rd14+538], %r2086;
	st.global.u8 	[%rd14+537], %r2086;
	st.global.u8 	[%rd14+536], %r2086;
	st.global.u8 	[%rd14+543], %r2086;
	st.global.u8 	[%rd14+542], %r2086;
	st.global.u8 	[%rd14+541], %r2086;
	st.global.u8 	[%rd14+540], %r2086;
	st.global.u8 	[%rd14+547], %r2086;
	st.global.u8 	[%rd14+546], %r2086;
	st.global.u8 	[%rd14+545], %r2086;
	st.global.u8 	[%rd14+544], %r2086;
	st.global.u8 	[%rd14+551], %r2086;
	st.global.u8 	[%rd14+550], %r2086;
	st.global.u8 	[%rd14+549], %r2086;
	st.global.u8 	[%rd14+548], %r2086;
	st.global.u8 	[%rd14+555], %r2086;
	st.global.u8 	[%rd14+554], %r2086;
	st.global.u8 	[%rd14+553], %r2086;
	st.global.u8 	[%rd14+552], %r2086;
	st.global.u8 	[%rd14+559], %r2086;
	st.global.u8 	[%rd14+558], %r2086;
	st.global.u8 	[%rd14+557], %r2086;
	st.global.u8 	[%rd14+556], %r2086;
	st.global.u8 	[%rd14+563], %r2086;
	st.global.u8 	[%rd14+562], %r2086;
	st.global.u8 	[%rd14+561], %r2086;
	st.global.u8 	[%rd14+560], %r2086;
	st.global.u8 	[%rd14+567], %r2086;
	st.global.u8 	[%rd14+566], %r2086;
	st.global.u8 	[%rd14+565], %r2086;
	st.global.u8 	[%rd14+564], %r2086;
	st.global.u8 	[%rd14+571], %r2086;
	st.global.u8 	[%rd14+570], %r2086;
	st.global.u8 	[%rd14+569], %r2086;
	st.global.u8 	[%rd14+568], %r2086;
	st.global.u8 	[%rd14+575], %r2086;
	st.global.u8 	[%rd14+574], %r2086;
	st.global.u8 	[%rd14+573], %r2086;
	st.global.u8 	[%rd14+572], %r2086;
	st.global.u8 	[%rd14+579], %r2086;
	st.global.u8 	[%rd14+578], %r2086;
	st.global.u8 	[%rd14+577], %r2086;
	st.global.u8 	[%rd14+576], %r2086;
	st.global.u8 	[%rd14+583], %r2086;
	st.global.u8 	[%rd14+582], %r2086;
	st.global.u8 	[%rd14+581], %r2086;
	st.global.u8 	[%rd14+580], %r2086;
	st.global.u8 	[%rd14+587], %r2086;
	st.global.u8 	[%rd14+586], %r2086;
	st.global.u8 	[%rd14+585], %r2086;
	st.global.u8 	[%rd14+584], %r2086;
	st.global.u8 	[%rd14+591], %r2086;
	st.global.u8 	[%rd14+590], %r2086;
	st.global.u8 	[%rd14+589], %r2086;
	st.global.u8 	[%rd14+588], %r2086;
	st.global.u8 	[%rd14+595], %r2086;
	st.global.u8 	[%rd14+594], %r2086;
	st.global.u8 	[%rd14+593], %r2086;
	st.global.u8 	[%rd14+592], %r2086;
	st.global.u8 	[%rd14+599], %r2086;
	st.global.u8 	[%rd14+598], %r2086;
	st.global.u8 	[%rd14+597], %r2086;
	st.global.u8 	[%rd14+596], %r2086;
	st.global.u8 	[%rd14+603], %r2086;
	st.global.u8 	[%rd14+602], %r2086;
	st.global.u8 	[%rd14+601], %r2086;
	st.global.u8 	[%rd14+600], %r2086;
	st.global.u8 	[%rd14+607], %r2086;
	st.global.u8 	[%rd14+606], %r2086;
	st.global.u8 	[%rd14+605], %r2086;
	st.global.u8 	[%rd14+604], %r2086;
	st.global.u8 	[%rd14+611], %r2086;
	st.global.u8 	[%rd14+610], %r2086;
	st.global.u8 	[%rd14+609], %r2086;
	st.global.u8 	[%rd14+608], %r2086;
	st.global.u8 	[%rd14+615], %r2086;
	st.global.u8 	[%rd14+614], %r2086;
	st.global.u8 	[%rd14+613], %r2086;
	st.global.u8 	[%rd14+612], %r2086;
	st.global.u8 	[%rd14+619], %r2086;
	st.global.u8 	[%rd14+618], %r2086;
	st.global.u8 	[%rd14+617], %r2086;
	st.global.u8 	[%rd14+616], %r2086;
	st.global.u8 	[%rd14+623], %r2086;
	st.global.u8 	[%rd14+622], %r2086;
	st.global.u8 	[%rd14+621], %r2086;
	st.global.u8 	[%rd14+620], %r2086;
	st.global.u8 	[%rd14+627], %r2086;
	st.global.u8 	[%rd14+626], %r2086;
	st.global.u8 	[%rd14+625], %r2086;
	st.global.u8 	[%rd14+624], %r2086;
	st.global.u8 	[%rd14+631], %r2086;
	st.global.u8 	[%rd14+630], %r2086;
	st.global.u8 	[%rd14+629], %r2086;
	st.global.u8 	[%rd14+628], %r2086;
	st.global.u8 	[%rd14+635], %r2086;
	st.global.u8 	[%rd14+634], %r2086;
	st.global.u8 	[%rd14+633], %r2086;
	st.global.u8 	[%rd14+632], %r2086;
	st.global.u8 	[%rd14+639], %r2086;
	st.global.u8 	[%rd14+638], %r2086;
	st.global.u8 	[%rd14+637], %r2086;
	st.global.u8 	[%rd14+636], %r2086;
	st.global.u8 	[%rd14+643], %r2086;
	st.global.u8 	[%rd14+642], %r2086;
	st.global.u8 	[%rd14+641], %r2086;
	st.global.u8 	[%rd14+640], %r2086;
	st.global.u8 	[%rd14+647], %r2086;
	st.global.u8 	[%rd14+646], %r2086;
	st.global.u8 	[%rd14+645], %r2086;
	st.global.u8 	[%rd14+644], %r2086;
	st.global.u8 	[%rd14+651], %r2086;
	st.global.u8 	[%rd14+650], %r2086;
	st.global.u8 	[%rd14+649], %r2086;
	st.global.u8 	[%rd14+648], %r2086;
	st.global.u8 	[%rd14+655], %r2086;
	st.global.u8 	[%rd14+654], %r2086;
	st.global.u8 	[%rd14+653], %r2086;
	st.global.u8 	[%rd14+652], %r2086;
	st.global.u8 	[%rd14+659], %r2086;
	st.global.u8 	[%rd14+658], %r2086;
	st.global.u8 	[%rd14+657], %r2086;
	st.global.u8 	[%rd14+656], %r2086;
	st.global.u8 	[%rd14+663], %r2086;
	st.global.u8 	[%rd14+662], %r2086;
	st.global.u8 	[%rd14+661], %r2086;
	st.global.u8 	[%rd14+660], %r2086;
	st.global.u8 	[%rd14+667], %r2086;
	st.global.u8 	[%rd14+666], %r2086;
	st.global.u8 	[%rd14+665], %r2086;
	st.global.u8 	[%rd14+664], %r2086;
	st.global.u8 	[%rd14+671], %r2086;
	st.global.u8 	[%rd14+670], %r2086;
	st.global.u8 	[%rd14+669], %r2086;
	st.global.u8 	[%rd14+668], %r2086;
	st.global.u8 	[%rd14+675], %r2086;
	st.global.u8 	[%rd14+674], %r2086;
	st.global.u8 	[%rd14+673], %r2086;
	st.global.u8 	[%rd14+672], %r2086;
	st.global.u8 	[%rd14+679], %r2086;
	st.global.u8 	[%rd14+678], %r2086;
	st.global.u8 	[%rd14+677], %r2086;
	st.global.u8 	[%rd14+676], %r2086;
	st.global.u8 	[%rd14+683], %r2086;
	st.global.u8 	[%rd14+682], %r2086;
	st.global.u8 	[%rd14+681], %r2086;
	st.global.u8 	[%rd14+680], %r2086;
	st.global.u8 	[%rd14+687], %r2086;
	st.global.u8 	[%rd14+686], %r2086;
	st.global.u8 	[%rd14+685], %r2086;
	st.global.u8 	[%rd14+684], %r2086;
	st.global.u8 	[%rd14+691], %r2086;
	st.global.u8 	[%rd14+690], %r2086;
	st.global.u8 	[%rd14+689], %r2086;
	st.global.u8 	[%rd14+688], %r2086;
	st.global.u8 	[%rd14+695], %r2086;
	st.global.u8 	[%rd14+694], %r2086;
	st.global.u8 	[%rd14+693], %r2086;
	st.global.u8 	[%rd14+692], %r2086;
	st.global.u8 	[%rd14+699], %r2086;
	st.global.u8 	[%rd14+698], %r2086;
	st.global.u8 	[%rd14+697], %r2086;
	st.global.u8 	[%rd14+696], %r2086;
	st.global.u8 	[%rd14+703], %r2086;
	st.global.u8 	[%rd14+702], %r2086;
	st.global.u8 	[%rd14+701], %r2086;
	st.global.u8 	[%rd14+700], %r2086;
	st.global.u8 	[%rd14+707], %r2086;
	st.global.u8 	[%rd14+706], %r2086;
	st.global.u8 	[%rd14+705], %r2086;
	st.global.u8 	[%rd14+704], %r2086;
	st.global.u8 	[%rd14+711], %r2086;
	st.global.u8 	[%rd14+710], %r2086;
	st.global.u8 	[%rd14+709], %r2086;
	st.global.u8 	[%rd14+708], %r2086;
	st.global.u8 	[%rd14+715], %r2086;
	st.global.u8 	[%rd14+714], %r2086;
	st.global.u8 	[%rd14+713], %r2086;
	st.global.u8 	[%rd14+712], %r2086;
	st.global.u8 	[%rd14+719], %r2086;
	st.global.u8 	[%rd14+718], %r2086;
	st.global.u8 	[%rd14+717], %r2086;
	st.global.u8 	[%rd14+716], %r2086;
	st.global.u8 	[%rd14+723], %r2086;
	st.global.u8 	[%rd14+722], %r2086;
	st.global.u8 	[%rd14+721], %r2086;
	st.global.u8 	[%rd14+720], %r2086;
	st.global.u8 	[%rd14+727], %r2086;
	st.global.u8 	[%rd14+726], %r2086;
	st.global.u8 	[%rd14+725], %r2086;
	st.global.u8 	[%rd14+724], %r2086;
	st.global.u8 	[%rd14+731], %r2086;
	st.global.u8 	[%rd14+730], %r2086;
	st.global.u8 	[%rd14+729], %r2086;
	st.global.u8 	[%rd14+728], %r2086;
	st.global.u8 	[%rd14+735], %r2086;
	st.global.u8 	[%rd14+734], %r2086;
	st.global.u8 	[%rd14+733], %r2086;
	st.global.u8 	[%rd14+732], %r2086;
	st.global.u8 	[%rd14+739], %r2086;
	st.global.u8 	[%rd14+738], %r2086;
	st.global.u8 	[%rd14+737], %r2086;
	st.global.u8 	[%rd14+736], %r2086;
	st.global.u8 	[%rd14+743], %r2086;
	st.global.u8 	[%rd14+742], %r2086;
	st.global.u8 	[%rd14+741], %r2086;
	st.global.u8 	[%rd14+740], %r2086;
	st.global.u8 	[%rd14+747], %r2086;
	st.global.u8 	[%rd14+746], %r2086;
	st.global.u8 	[%rd14+745], %r2086;
	st.global.u8 	[%rd14+744], %r2086;
	st.global.u8 	[%rd14+751], %r2086;
	st.global.u8 	[%rd14+750], %r2086;
	st.global.u8 	[%rd14+749], %r2086;
	st.global.u8 	[%rd14+748], %r2086;
	st.global.u8 	[%rd14+755], %r2086;
	st.global.u8 	[%rd14+754], %r2086;
	st.global.u8 	[%rd14+753], %r2086;
	st.global.u8 	[%rd14+752], %r2086;
	st.global.u8 	[%rd14+759], %r2086;
	st.global.u8 	[%rd14+758], %r2086;
	st.global.u8 	[%rd14+757], %r2086;
	st.global.u8 	[%rd14+756], %r2086;
	st.global.u8 	[%rd14+763], %r2086;
	st.global.u8 	[%rd14+762], %r2086;
	st.global.u8 	[%rd14+761], %r2086;
	st.global.u8 	[%rd14+760], %r2086;
	st.global.u8 	[%rd14+767], %r2086;
	st.global.u8 	[%rd14+766], %r2086;
	st.global.u8 	[%rd14+765], %r2086;
	st.global.u8 	[%rd14+764], %r2086;
	st.global.u8 	[%rd14+771], %r2086;
	st.global.u8 	[%rd14+770], %r2086;
	st.global.u8 	[%rd14+769], %r2086;
	st.global.u8 	[%rd14+768], %r2086;
	st.global.u8 	[%rd14+775], %r2086;
	st.global.u8 	[%rd14+774], %r2086;
	st.global.u8 	[%rd14+773], %r2086;
	st.global.u8 	[%rd14+772], %r2086;
	st.global.u8 	[%rd14+779], %r2086;
	st.global.u8 	[%rd14+778], %r2086;
	st.global.u8 	[%rd14+777], %r2086;
	st.global.u8 	[%rd14+776], %r2086;
	st.global.u8 	[%rd14+783], %r2086;
	st.global.u8 	[%rd14+782], %r2086;
	st.global.u8 	[%rd14+781], %r2086;
	st.global.u8 	[%rd14+780], %r2086;
	st.global.u8 	[%rd14+787], %r2086;
	st.global.u8 	[%rd14+786], %r2086;
	st.global.u8 	[%rd14+785], %r2086;
	st.global.u8 	[%rd14+784], %r2086;
	st.global.u8 	[%rd14+791], %r2086;
	st.global.u8 	[%rd14+790], %r2086;
	st.global.u8 	[%rd14+789], %r2086;
	st.global.u8 	[%rd14+788], %r2086;
	st.global.u8 	[%rd14+795], %r2086;
	st.global.u8 	[%rd14+794], %r2086;
	st.global.u8 	[%rd14+793], %r2086;
	st.global.u8 	[%rd14+792], %r2086;
	st.global.u8 	[%rd14+799], %r2086;
	st.global.u8 	[%rd14+798], %r2086;
	st.global.u8 	[%rd14+797], %r2086;
	st.global.u8 	[%rd14+796], %r2086;
	st.global.u8 	[%rd14+803], %r2086;
	st.global.u8 	[%rd14+802], %r2086;
	st.global.u8 	[%rd14+801], %r2086;
	st.global.u8 	[%rd14+800], %r2086;
	st.global.u8 	[%rd14+807], %r2086;
	st.global.u8 	[%rd14+806], %r2086;
	st.global.u8 	[%rd14+805], %r2086;
	st.global.u8 	[%rd14+804], %r2086;
	st.global.u8 	[%rd14+811], %r2086;
	st.global.u8 	[%rd14+810], %r2086;
	st.global.u8 	[%rd14+809], %r2086;
	st.global.u8 	[%rd14+808], %r2086;
	st.global.u8 	[%rd14+815], %r2086;
	st.global.u8 	[%rd14+814], %r2086;
	st.global.u8 	[%rd14+813], %r2086;
	st.global.u8 	[%rd14+812], %r2086;
	st.global.u8 	[%rd14+819], %r2086;
	st.global.u8 	[%rd14+818], %r2086;
	st.global.u8 	[%rd14+817], %r2086;
	st.global.u8 	[%rd14+816], %r2086;
	st.global.u8 	[%rd14+823], %r2086;
	st.global.u8 	[%rd14+822], %r2086;
	st.global.u8 	[%rd14+821], %r2086;
	st.global.u8 	[%rd14+820], %r2086;
	st.global.u8 	[%rd14+827], %r2086;
	st.global.u8 	[%rd14+826], %r2086;
	st.global.u8 	[%rd14+825], %r2086;
	st.global.u8 	[%rd14+824], %r2086;
	st.global.u8 	[%rd14+831], %r2086;
	st.global.u8 	[%rd14+830], %r2086;
	st.global.u8 	[%rd14+829], %r2086;
	st.global.u8 	[%rd14+828], %r2086;
	st.global.u8 	[%rd14+835], %r2086;
	st.global.u8 	[%rd14+834], %r2086;
	st.global.u8 	[%rd14+833], %r2086;
	st.global.u8 	[%rd14+832], %r2086;
	st.global.u8 	[%rd14+839], %r2086;
	st.global.u8 	[%rd14+838], %r2086;
	st.global.u8 	[%rd14+837], %r2086;
	st.global.u8 	[%rd14+836], %r2086;
	st.global.u8 	[%rd14+843], %r2086;
	st.global.u8 	[%rd14+842], %r2086;
	st.global.u8 	[%rd14+841], %r2086;
	st.global.u8 	[%rd14+840], %r2086;
	st.global.u8 	[%rd14+847], %r2086;
	st.global.u8 	[%rd14+846], %r2086;
	st.global.u8 	[%rd14+845], %r2086;
	st.global.u8 	[%rd14+844], %r2086;
	st.global.u8 	[%rd14+851], %r2086;
	st.global.u8 	[%rd14+850], %r2086;
	st.global.u8 	[%rd14+849], %r2086;
	st.global.u8 	[%rd14+848], %r2086;
	st.global.u8 	[%rd14+855], %r2086;
	st.global.u8 	[%rd14+854], %r2086;
	st.global.u8 	[%rd14+853], %r2086;
	st.global.u8 	[%rd14+852], %r2086;
	st.global.u8 	[%rd14+859], %r2086;
	st.global.u8 	[%rd14+858], %r2086;
	st.global.u8 	[%rd14+857], %r2086;
	st.global.u8 	[%rd14+856], %r2086;
	st.global.u8 	[%rd14+863], %r2086;
	st.global.u8 	[%rd14+862], %r2086;
	st.global.u8 	[%rd14+861], %r2086;
	st.global.u8 	[%rd14+860], %r2086;
	st.global.u8 	[%rd14+867], %r2086;
	st.global.u8 	[%rd14+866], %r2086;
	st.global.u8 	[%rd14+865], %r2086;
	st.global.u8 	[%rd14+864], %r2086;
	st.global.u8 	[%rd14+871], %r2086;
	st.global.u8 	[%rd14+870], %r2086;
	st.global.u8 	[%rd14+869], %r2086;
	st.global.u8 	[%rd14+868], %r2086;
	st.global.u8 	[%rd14+875], %r2086;
	st.global.u8 	[%rd14+874], %r2086;
	st.global.u8 	[%rd14+873], %r2086;
	st.global.u8 	[%rd14+872], %r2086;
	st.global.u8 	[%rd14+879], %r2086;
	st.global.u8 	[%rd14+878], %r2086;
	st.global.u8 	[%rd14+877], %r2086;
	st.global.u8 	[%rd14+876], %r2086;
	st.global.u8 	[%rd14+883], %r2086;
	st.global.u8 	[%rd14+882], %r2086;
	st.global.u8 	[%rd14+881], %r2086;
	st.global.u8 	[%rd14+880], %r2086;
	st.global.u8 	[%rd14+887], %r2086;
	st.global.u8 	[%rd14+886], %r2086;
	st.global.u8 	[%rd14+885], %r2086;
	st.global.u8 	[%rd14+884], %r2086;
	st.global.u8 	[%rd14+891], %r2086;
	st.global.u8 	[%rd14+890], %r2086;
	st.global.u8 	[%rd14+889], %r2086;
	st.global.u8 	[%rd14+888], %r2086;
	st.global.u8 	[%rd14+895], %r2086;
	st.global.u8 	[%rd14+894], %r2086;
	st.global.u8 	[%rd14+893], %r2086;
	st.global.u8 	[%rd14+892], %r2086;
	st.global.u8 	[%rd14+899], %r2086;
	st.global.u8 	[%rd14+898], %r2086;
	st.global.u8 	[%rd14+897], %r2086;
	st.global.u8 	[%rd14+896], %r2086;
	st.global.u8 	[%rd14+903], %r2086;
	st.global.u8 	[%rd14+902], %r2086;
	st.global.u8 	[%rd14+901], %r2086;
	st.global.u8 	[%rd14+900], %r2086;
	st.global.u8 	[%rd14+907], %r2086;
	st.global.u8 	[%rd14+906], %r2086;
	st.global.u8 	[%rd14+905], %r2086;
	st.global.u8 	[%rd14+904], %r2086;
	st.global.u8 	[%rd14+911], %r2086;
	st.global.u8 	[%rd14+910], %r2086;
	st.global.u8 	[%rd14+909], %r2086;
	st.global.u8 	[%rd14+908], %r2086;
	st.global.u8 	[%rd14+915], %r2086;
	st.global.u8 	[%rd14+914], %r2086;
	st.global.u8 	[%rd14+913], %r2086;
	st.global.u8 	[%rd14+912], %r2086;
	st.global.u8 	[%rd14+919], %r2086;
	st.global.u8 	[%rd14+918], %r2086;
	st.global.u8 	[%rd14+917], %r2086;
	st.global.u8 	[%rd14+916], %r2086;
	st.global.u8 	[%rd14+923], %r2086;
	st.global.u8 	[%rd14+922], %r2086;
	st.global.u8 	[%rd14+921], %r2086;
	st.global.u8 	[%rd14+920], %r2086;
	st.global.u8 	[%rd14+927], %r2086;
	st.global.u8 	[%rd14+926], %r2086;
	st.global.u8 	[%rd14+925], %r2086;
	st.global.u8 	[%rd14+924], %r2086;
	st.global.u8 	[%rd14+931], %r2086;
	st.global.u8 	[%rd14+930], %r2086;
	st.global.u8 	[%rd14+929], %r2086;
	st.global.u8 	[%rd14+928], %r2086;
	st.global.u8 	[%rd14+935], %r2086;
	st.global.u8 	[%rd14+934], %r2086;
	st.global.u8 	[%rd14+933], %r2086;
	st.global.u8 	[%rd14+932], %r2086;
	st.global.u8 	[%rd14+939], %r2086;
	st.global.u8 	[%rd14+938], %r2086;
	st.global.u8 	[%rd14+937], %r2086;
	st.global.u8 	[%rd14+936], %r2086;
	st.global.u8 	[%rd14+943], %r2086;
	st.global.u8 	[%rd14+942], %r2086;
	st.global.u8 	[%rd14+941], %r2086;
	st.global.u8 	[%rd14+940], %r2086;
	st.global.u8 	[%rd14+947], %r2086;
	st.global.u8 	[%rd14+946], %r2086;
	st.global.u8 	[%rd14+945], %r2086;
	st.global.u8 	[%rd14+944], %r2086;
	st.global.u8 	[%rd14+951], %r2086;
	st.global.u8 	[%rd14+950], %r2086;
	st.global.u8 	[%rd14+949], %r2086;
	st.global.u8 	[%rd14+948], %r2086;
	st.global.u8 	[%rd14+955], %r2086;
	st.global.u8 	[%rd14+954], %r2086;
	st.global.u8 	[%rd14+953], %r2086;
	st.global.u8 	[%rd14+952], %r2086;
	st.global.u8 	[%rd14+959], %r2086;
	st.global.u8 	[%rd14+958], %r2086;
	st.global.u8 	[%rd14+957], %r2086;
	st.global.u8 	[%rd14+956], %r2086;
	st.global.u8 	[%rd14+963], %r2086;
	st.global.u8 	[%rd14+962], %r2086;
	st.global.u8 	[%rd14+961], %r2086;
	st.global.u8 	[%rd14+960], %r2086;
	st.global.u8 	[%rd14+967], %r2086;
	st.global.u8 	[%rd14+966], %r2086;
	st.global.u8 	[%rd14+965], %r2086;
	st.global.u8 	[%rd14+964], %r2086;
	st.global.u8 	[%rd14+971], %r2086;
	st.global.u8 	[%rd14+970], %r2086;
	st.global.u8 	[%rd14+969], %r2086;
	st.global.u8 	[%rd14+968], %r2086;
	st.global.u8 	[%rd14+975], %r2086;
	st.global.u8 	[%rd14+974], %r2086;
	st.global.u8 	[%rd14+973], %r2086;
	st.global.u8 	[%rd14+972], %r2086;
	st.global.u8 	[%rd14+979], %r2086;
	st.global.u8 	[%rd14+978], %r2086;
	st.global.u8 	[%rd14+977], %r2086;
	st.global.u8 	[%rd14+976], %r2086;
	st.global.u8 	[%rd14+983], %r2086;
	st.global.u8 	[%rd14+982], %r2086;
	st.global.u8 	[%rd14+981], %r2086;
	st.global.u8 	[%rd14+980], %r2086;
	st.global.u8 	[%rd14+987], %r2086;
	st.global.u8 	[%rd14+986], %r2086;
	st.global.u8 	[%rd14+985], %r2086;
	st.global.u8 	[%rd14+984], %r2086;
	st.global.u8 	[%rd14+991], %r2086;
	st.global.u8 	[%rd14+990], %r2086;
	st.global.u8 	[%rd14+989], %r2086;
	st.global.u8 	[%rd14+988], %r2086;
	st.global.u8 	[%rd14+995], %r2086;
	st.global.u8 	[%rd14+994], %r2086;
	st.global.u8 	[%rd14+993], %r2086;
	st.global.u8 	[%rd14+992], %r2086;
	st.global.u8 	[%rd14+999], %r2086;
	st.global.u8 	[%rd14+998], %r2086;
	st.global.u8 	[%rd14+997], %r2086;
	st.global.u8 	[%rd14+1000], %r2086;
	st.global.u8 	[%rd14+1001], %r2086;
	st.global.u8 	[%rd14+1002], %r2086;
	st.global.u8 	[%rd14+1003], %r2086;
	st.global.u8 	[%rd14+1004], %r2086;
	st.global.u8 	[%rd14+1005], %r2086;
	st.global.u8 	[%rd14+1006], %r2086;
	st.global.u8 	[%rd14+1007], %r2086;
	st.global.u8 	[%rd14+1008], %r2086;
	st.global.u8 	[%rd14+1009], %r2086;
	st.global.u8 	[%rd14+1010], %r2086;
	st.global.u8 	[%rd14+1011], %r2086;
	st.global.u8 	[%rd14+1012], %r2086;
	st.global.u8 	[%rd14+1013], %r2086;
	st.global.u8 	[%rd14+1014], %r2086;
	st.global.u8 	[%rd14+1015], %r2086;
	st.global.u8 	[%rd14+1016], %r2086;
	st.global.u8 	[%rd14+1017], %r2086;
	st.global.u8 	[%rd14+1018], %r2086;
	st.global.u8 	[%rd14+1019], %r2086;
	st.global.u8 	[%rd14+1020], %r2086;
	st.global.u8 	[%rd14+1021], %r2086;
	st.global.u8 	[%rd14+1022], %r2086;
	st.global.u8 	[%rd14+1023], %r2086;
	st.global.u8 	[%rd14+996], %r2086;
	bar.sync 	0;
	add.s32 	%r2088, %r2088, %r3;
	setp.lt.s32 	%p224, %r2088, 2;
	@%p224 bra 	$L__BB0_4;
$L__BB0_229:
	bar.sync 	0;
	add.s32 	%r2087, %r2087, %r3;
	setp.lt.s32 	%p225, %r2087, 500;
	@%p225 bra 	$L__BB0_2;
$L__BB0_230:
	ret;

}


// ===== COMPILED SASS (sm_100) =====

	.target	sm_100

	.elftype	@"ET_EXEC"


//--------------------- .note.nv.tkinfo           --------------------------
	.section	.note.nv.tkinfo,"",@"SHT_NOTE"
	.sectionflags	@"SHF_NOTE_NV_TKINFO"
	.tkinfo
        /*0018*/ 	.word	0x00000002
        /*0030*/ 	.string	""
        /*0030*/ 	.string	"ptxas"
        /*0030*/ 	.string	"Cuda compilation tools, release 13.0, V13.0.88"
        /*0030*/ 	.string	"Build cuda_13.0.r13.0/compiler.36424714_0"
        /*0030*/ 	.string	"-arch sm_100 -m 64 "



//--------------------- .note.nv.cuinfo           --------------------------
	.section	.note.nv.cuinfo,"",@"SHT_NOTE"
	.sectionflags	@"SHF_NOTE_NV_CUINFO"
        /*0018*/ 	.short	0x0002
        /*001a*/ 	.short	0x0064
        /*001c*/ 	.short	0x0082
	.zero		2


//--------------------- .nv.info                  --------------------------
	.section	.nv.info,"",@"SHT_CUDA_INFO"
	.align	4


	//----- nvinfo : EIATTR_REGCOUNT
	.align		4
        /*0000*/ 	.byte	0x04, 0x2f
        /*0002*/ 	.short	(.L_3 - .L_2)
	.align		4
.L_2:
        /*0004*/ 	.word	index@(_Z18pbkdf2_hmac_sha256jPjmS_S_S_S_)
        /*0008*/ 	.word	0x000000ff


	//----- nvinfo : EIATTR_FRAME_SIZE
	.align		4
.L_3:
        /*000c*/ 	.byte	0x04, 0x11
        /*000e*/ 	.short	(.L_5 - .L_4)
	.align		4
.L_4:
        /*0010*/ 	.word	index@(_Z18pbkdf2_hmac_sha256jPjmS_S_S_S_)
        /*0014*/ 	.word	0x00005480


	//----- nvinfo : EIATTR_MIN_STACK_SIZE
	.align		4
.L_5:
        /*0018*/ 	.byte	0x04, 0x12
        /*001a*/ 	.short	(.L_7 - .L_6)
	.align		4
.L_6:
        /*001c*/ 	.word	index@(_Z18pbkdf2_hmac_sha256jPjmS_S_S_S_)
        /*0020*/ 	.word	0x00005480
.L_7:


//--------------------- .nv.compat                --------------------------
	.section	.nv.compat,"",@"SHT_CUDA_COMPAT_INFO"
	.align	4
        /*0000*/ 	.byte	0x02, 0x09, 0x00, 0x00, 0x02, 0x02, 0x01, 0x00, 0x02, 0x05, 0x05, 0x00, 0x03, 0x07, 0x01, 0x01
        /*0010*/ 	.byte	0x02, 0x03, 0x00, 0x00, 0x02, 0x06, 0x01, 0x00, 0x04, 0x0b, 0x08, 0x00, 0x09, 0x00, 0x00, 0x00
        /*0020*/ 	.byte	0x00, 0x00, 0x00, 0x00


//--------------------- .nv.info._Z18pbkdf2_hmac_sha256jPjmS_S_S_S_ --------------------------
	.section	.nv.info._Z18pbkdf2_hmac_sha256jPjmS_S_S_S_,"",@"SHT_CUDA_INFO"
	.sectionflags	@""
	.align	4


	//----- nvinfo : EIATTR_CUDA_API_VERSION
	.align		4
        /*0000*/ 	.byte	0x04, 0x37
        /*0002*/ 	.short	(.L_9 - .L_8)
.L_8:
        /*0004*/ 	.word	0x00000082


	//----- nvinfo : EIATTR_KPARAM_INFO
	.align		4
.L_9:
        /*0008*/ 	.byte	0x04, 0x17
        /*000a*/ 	.short	(.L_11 - .L_10)
.L_10:
        /*000c*/ 	.word	0x00000000
        /*0010*/ 	.short	0x0006
        /*0012*/ 	.short	0x0030
        /*0014*/ 	.byte	0x00, 0xf5, 0x21, 0x00


	//----- nvinfo : EIATTR_KPARAM_INFO
	.align		4
.L_11:
        /*0018*/ 	.byte	0x04, 0x17
        /*001a*/ 	.short	(.L_13 - .L_12)
.L_12:
        /*001c*/ 	.word	0x00000000
        /*0020*/ 	.short	0x0005
        /*0022*/ 	.short	0x0028
        /*0024*/ 	.byte	0x00, 0xf5, 0x21, 0x00


	//----- nvinfo : EIATTR_KPARAM_INFO
	.align		4
.L_13:
        /*0028*/ 	.byte	0x04, 0x17
        /*002a*/ 	.short	(.L_15 - .L_14)
.L_14:
        /*002c*/ 	.word	0x00000000
        /*0030*/ 	.short	0x0004
        /*0032*/ 	.short	0x0020
        /*0034*/ 	.byte	0x00, 0xf5, 0x21, 0x00


	//----- nvinfo : EIATTR_KPARAM_INFO
	.align		4
.L_15:
        /*0038*/ 	.byte	0x04, 0x17
        /*003a*/ 	.short	(.L_17 - .L_16)
.L_16:
        /*003c*/ 	.word	0x00000000
        /*0040*/ 	.short	0x0003
        /*0042*/ 	.short	0x0018
        /*0044*/ 	.byte	0x00, 0xf5, 0x21, 0x00


	//----- nvinfo : EIATTR_KPARAM_INFO
	.align		4
.L_17:
        /*0048*/ 	.byte	0x04, 0x17
        /*004a*/ 	.short	(.L_19 - .L_18)
.L_18:
        /*004c*/ 	.word	0x00000000
        /*0050*/ 	.short	0x0002
        /*0052*/ 	.short	0x0010
        /*0054*/ 	.byte	0x00, 0xf0, 0x21, 0x00


	//----- nvinfo : EIATTR_KPARAM_INFO
	.align		4
.L_19:
        /*0058*/ 	.byte	0x04, 0x17
        /*005a*/ 	.short	(.L_21 - .L_20)
.L_20:
        /*005c*/ 	.word	0x00000000
        /*0060*/ 	.short	0x0001
        /*0062*/ 	.short	0x0008
        /*0064*/ 	.byte	0x00, 0xf5, 0x21, 0x00


	//----- nvinfo : EIATTR_KPARAM_INFO
	.align		4
.L_21:
        /*0068*/ 	.byte	0x04, 0x17
        /*006a*/ 	.short	(.L_23 - .L_22)
.L_22:
        /*006c*/ 	.word	0x00000000
        /*0070*/ 	.short	0x0000
        /*0072*/ 	.short	0x0000
        /*0074*/ 	.byte	0x00, 0xf0, 0x11, 0x00


	//----- nvinfo : EIATTR_SPARSE_MMA_MASK
	.align		4
.L_23:
        /*0078*/ 	.byte	0x03, 0x50
        /*007a*/ 	.short	0x0000


	//----- nvinfo : EIATTR_MAXREG_COUNT
	.align		4
        /*007c*/ 	.byte	0x03, 0x1b
        /*007e*/ 	.short	0x00ff


	//----- nvinfo : EIATTR_NUM_BARRIERS
	.align		4
        /*0080*/ 	.byte	0x02, 0x4c
        /*0082*/ 	.byte	0x01
	.zero		1


	//----- nvinfo : EIATTR_EXTERNS
	.align		4
        /*0084*/ 	.byte	0x04, 0x0f
        /*0086*/ 	.short	(.L_25 - .L_24)


	//   ....[0]....
	.align		4
.L_24:
        /*0088*/ 	.word	index@(vprintf)


	//----- nvinfo : EIATTR_ANNOTATIONS
	.align		4
.L_25:
        /*008c*/ 	.byte	0x04, 0x55
        /*008e*/ 	.short	(.L_27 - .L_26)


	//   ....[0]....
.L_26:
        /*0090*/ 	.word	0x00000001
        /*0094*/ 	.byte	0xe0, 0x14, 0x01, 0x00, 0x01, 0x00, 0x00, 0x00, 0xf0, 0x14, 0x01, 0x00, 0x01, 0x00, 0x00, 0x00
        /* <DEDUP_REMOVED lines=201> */
        /*0d34*/ 	.byte	0x50, 0x6c, 0x01, 0x00, 0x01, 0x00, 0x00, 0x00, 0x90, 0x6c, 0x01, 0x00


	//----- nvinfo : EIATTR_MERCURY_ISA_VERSION
	.align		4
.L_27:
        /*0d40*/ 	.byte	0x03, 0x5f
        /*0d42*/ 	.short	0x0101


	//----- nvinfo : EIATTR_VRC_CTA_INIT_COUNT
	.align		4
        /*0d44*/ 	.byte	0x02, 0x4a
	.zero		1
	.zero		1


	//----- nvinfo : EIATTR_SYSCALL_OFFSETS
	.align		4
        /*0d48*/ 	.byte	0x04, 0x46
        /*0d4a*/ 	.short	(.L_29 - .L_28)


	//   ....[0]....
.L_28:
        /*0d4c*/ 	.word	0x0000b790


	//----- nvinfo : EIATTR_EXIT_INSTR_OFFSETS
	.align		4
.L_29:
        /*0d50*/ 	.byte	0x04, 0x1c
        /*0d52*/ 	.short	(.L_31 - .L_30)


	//   ....[0]....
.L_30:
        /*0d54*/ 	.word	0x00001480


	//   ....[1]....
        /*0d58*/ 	.word	0x0000b6d0


	//----- nvinfo : EIATTR_CRS_STACK_SIZE
	.align		4
.L_31:
        /*0d5c*/ 	.byte	0x04, 0x1e
        /*0d5e*/ 	.short	(.L_33 - .L_32)
.L_32:
        /*0d60*/ 	.word	0x00000000


	//----- nvinfo : EIATTR_CBANK_PARAM_SIZE
	.align		4
.L_33:
        /*0d64*/ 	.byte	0x03, 0x19
        /*0d66*/ 	.short	0x0038


	//----- nvinfo : EIATTR_PARAM_CBANK
	.align		4
        /*0d68*/ 	.byte	0x04, 0x0a
        /*0d6a*/ 	.short	(.L_35 - .L_34)
	.align		4
.L_34:
        /*0d6c*/ 	.word	index@(.nv.constant0._Z18pbkdf2_hmac_sha256jPjmS_S_S_S_)
        /*0d70*/ 	.short	0x0380
        /*0d72*/ 	.short	0x0038


	//----- nvinfo : EIATTR_SW_WAR
	.align		4
.L_35:
        /*0d74*/ 	.byte	0x04, 0x36
        /*0d76*/ 	.short	(.L_37 - .L_36)
.L_36:
        /*0d78*/ 	.word	0x00000008
.L_37:


//--------------------- .nv.callgraph             --------------------------
	.section	.nv.callgraph,"",@"SHT_CUDA_CALLGRAPH"
	.align	4
	.sectionentsize	8
	.align		4
        /*0000*/ 	.word	0x00000000
	.align		4
        /*0004*/ 	.word	0xffffffff
	.align		4
        /*0008*/ 	.word	index@(_Z18pbkdf2_hmac_sha256jPjmS_S_S_S_)
	.align		4
        /*000c*/ 	.word	index@(vprintf)
	.align		4
        /*0010*/ 	.word	0x00000000
	.align		4
        /*0014*/ 	.word	0xfffffffe
	.align		4
        /*0018*/ 	.word	0x00000000
	.align		4
        /*001c*/ 	.word	0xfffffffd
	.align		4
        /*0020*/ 	.word	0x00000000
	.align		4
        /*0024*/ 	.word	0xfffffffc


//--------------------- .nv.constant4             --------------------------
	.section	.nv.constant4,"a",@progbits
	.align	8
	.align		8
.nv.constant4:
        /*0000*/ 	.dword	vprintf
	.align		8
        /*0008*/ 	.dword	$str


//--------------------- .nv.constant3             --------------------------
	.section	.nv.constant3,"a",@progbits
	.align	4
.nv.constant3:
	.type		round_consts,@object
	.size		round_consts,(.L_0 - round_consts)
round_consts:
        /* <DEDUP_REMOVED lines=16> */
.L_0:


//--------------------- .text._Z18pbkdf2_hmac_sha256jPjmS_S_S_S_ --------------------------
	.section	.text._Z18pbkdf2_hmac_sha256jPjmS_S_S_S_,"ax",@progbits
	.align	128
        .global         _Z18pbkdf2_hmac_sha256jPjmS_S_S_S_
        .type           _Z18pbkdf2_hmac_sha256jPjmS_S_S_S_,@function
        .size           _Z18pbkdf2_hmac_sha256jPjmS_S_S_S_,(.L_x_75 - _Z18pbkdf2_hmac_sha256jPjmS_S_S_S_)
        .other          _Z18pbkdf2_hmac_sha256jPjmS_S_S_S_,@"STO_CUDA_ENTRY STV_DEFAULT"
_Z18pbkdf2_hmac_sha256jPjmS_S_S_S_:
.text._Z18pbkdf2_hmac_sha256jPjmS_S_S_S_:
[----:B------:R-:W0:Y:S01]  /*0000*/  LDC R1, c[0x0][0x37c] ;  /* 0x0000df00ff017b82 */ /* 0x000e220000000800 */
[----:B------:R-:W1:Y:S01]  /*0010*/  S2R R0, SR_TID.X ;  /* 0x0000000000007919 */ /* 0x000e620000002100 */
[----:B------:R-:W2:Y:S06]  /*0020*/  LDCU UR4, c[0x0][0x2fc] ;  /* 0x00005f80ff0477ac */ /* 0x000eac0008000800 */
[----:B------:R-:W1:Y:S01]  /*0030*/  S2UR UR5, SR_CTAID.X ;  /* 0x00000000000579c3 */ /* 0x000e620000002500 */
[----:B0-----:R-:W-:-:S05]  /*0040*/  VIADD R1, R1, 0xffffab80 ;  /* 0xffffab8001017836 */ /* 0x001fca0000000000 */
[----:B------:R0:W-:Y:S02]  /*0050*/  STL.128 [R1], RZ ;  /* 0x000000ff01007387 */ /* 0x0001e40000100c00 */
[----:B------:R-:W1:Y:S02]  /*0060*/  LDC R3, c[0x0][0x360] ;  /* 0x0000d800ff037b82 */ /* 0x000e640000000800 */
[----:B------:R0:W-:Y:S04]  /*0070*/  STL.128 [R1+0x10], RZ ;  /* 0x000010ff01007387 */ /* 0x0001e80000100c00 */
[----:B------:R0:W-:Y:S04]  /*0080*/  STL.128 [R1+0x20], RZ ;  /* 0x000020ff01007387 */ /* 0x0001e80000100c00 */
[----:B------:R0:W-:Y:S04]  /*0090*/  STL.128 [R1+0x30], RZ ;  /* 0x000030ff01007387 */ /* 0x0001e80000100c00 */
[----:B------:R0:W-:Y:S04]  /*00a0*/  STL.128 [R1+0x40], RZ ;  /* 0x000040ff01007387 */ /* 0x0001e80000100c00 */
[----:B------:R0:W-:Y:S04]  /*00b0*/  STL.128 [R1+0x50], RZ ;  /* 0x000050ff01007387 */ /* 0x0001e80000100c00 */
[----:B------:R0:W-:Y:S01]  /*00c0*/  STL.128 [R1+0x60], RZ ;  /* 0x000060ff01007387 */ /* 0x0001e20000100c00 */
[----:B-1----:R-:W-:-:S03]  /*00d0*/  IMAD R0, R3, UR5, R0 ;  /* 0x0000000503007c24 */ /* 0x002fc6000f8e0200 */
[----:B------:R0:W-:Y:S02]  /*00e0*/  STL.128 [R1+0x70], RZ ;  /* 0x000070ff01007387 */ /* 0x0001e40000100c00 */
[----:B------:R-:W-:Y:S02]  /*00f0*/  ISETP.GT.AND P0, PT, R0, 0x1f3, PT ;  /* 0x000001f30000780c */ /* 0x000fe40003f04270 */
[----:B------:R0:W-:Y:S04]  /*0100*/  STL.128 [R1+0x80], RZ ;  /* 0x000080ff01007387 */ /* 0x0001e80000100c00 */
        /* <DEDUP_REMOVED lines=310> */
[----:B------:R0:W-:Y:S01]  /*1470*/  STL.128 [R1+0x2bf0], RZ ;  /* 0x002bf0ff01007387 */ /* 0x0001e20000100c00 */
[----:B--2---:R-:W-:Y:S05]  /*1480*/  @P0 EXIT ;  /* 0x000000000000094d */ /* 0x004fea0003800000 */
[----:B------:R-:W1:Y:S01]  /*1490*/  LDC R6, c[0x0][0x2f8] ;  /* 0x0000be00ff067b82 */ /* 0x000e620000000800 */
[----:B------:R-:W2:Y:S01]  /*14a0*/  LDCU UR5, c[0x0][0x370] ;  /* 0x00006e00ff0577ac */ /* 0x000ea20008000800 */
[----:B------:R-:W-:Y:S01]  /*14b0*/  IMAD.MOV.U32 R91, RZ, RZ, R0 ;  /* 0x000000ffff5b7224 */ /* 0x000fe200078e0000 */
[----:B------:R-:W3:Y:S01]  /*14c0*/  LDCU.64 UR36, c[0x0][0x358] ;  /* 0x00006b00ff2477ac */ /* 0x000ee20008000a00 */
[----:B--2---:R-:W-:-:S07]  /*14d0*/  IMAD R93, R3, UR5, RZ ;  /* 0x00000005035d7c24 */ /* 0x004fce000f8e02ff */
.L_x_6:
[----:B------:R-:W-:-:S13]  /*14e0*/  ISETP.GT.AND P0, PT, R0, 0x1, PT ;  /* 0x000000010000780c */ /* 0x000fda0003f04270 */
[----:B--2---:R-:W-:Y:S05]  /*14f0*/  @P0 BRA `(.L_x_0) ;  /* 0x000000a000600947 */ /* 0x004fea0003800000 */
[----:B------:R-:W-:-:S07]  /*1500*/  IMAD.MOV.U32 R95, RZ, RZ, R0 ;  /* 0x000000ffff5f7224 */ /* 0x000fce00078e0000 */
.L_x_5:
[----:B------:R-:W3:Y:S02]  /*1510*/  LDC.64 R148, c[0x0][0x388] ;  /* 0x0000e200ff947b82 */ /* 0x000ee40000000a00 */
[----:B--23--:R-:W2:Y:S04]  /*1520*/  LDG.E.U8 R2, desc[UR36][R148.64] ;  /* 0x0000002494027981 */ /* 0x00cea8000c1e1100 */
[----:B------:R-:W3:Y:S04]  /*1530*/  LDG.E.U8 R4, desc[UR36][R148.64+0x1] ;  /* 0x0000012494047981 */ /* 0x000ee8000c1e1100 */
[----:B------:R-:W4:Y:S04]  /*1540*/  LDG.E.U8 R8, desc[UR36][R148.64+0x2] ;  /* 0x0000022494087981 */ /* 0x000f28000c1e1100 */
[----:B------:R-:W5:Y:S04]  /*1550*/  LDG.E.U8 R10, desc[UR36][R148.64+0x3] ;  /* 0x00000324940a7981 */ /* 0x000f68000c1e1100 */
        /* <DEDUP_REMOVED lines=68> */
[----:B------:R-:W-:Y:S04]  /*19a0*/  STL.128 [R1+0x1000], RZ ;  /* 0x001000ff01007387 */ /* 0x000fe80000100c00 */
[----:B------:R-:W-:Y:S04]  /*19b0*/  STL.128 [R1+0x1010], RZ ;  /* 0x001010ff01007387 */ /* 0x000fe80000100c00 */
[----:B------:R-:W-:Y:S04]  /*19c0*/  STL.128 [R1+0x1020], RZ ;  /* 0x001020ff01007387 */ /* 0x000fe80000100c00 */
[----:B------:R-:W-:Y:S04]  /*19d0*/  STL.128 [R1+0x1030], RZ ;  /* 0x001030ff01007387 */ /* 0x000fe80000100c00 */
[----:B------:R-:W-:Y:S04]  /*19e0*/  STL.128 [R1+0x1040], RZ ;  /* 0x001040ff01007387 */ /* 0x000fe80000100c00 */
[----:B--2---:R2:W-:Y:S04]  /*19f0*/  STL.U8 [R1+0x1000], R2 ;  /* 0x0010000201007387 */ /* 0x0045e80000100000 */
[----:B---3--:R-:W-:Y:S04]  /*1a00*/  STL.U8 [R1+0x1001], R4 ;  /* 0x0010010401007387 */ /* 0x008fe80000100000 */
[----:B----4-:R3:W-:Y:S04]  /*1a10*/  STL.U8 [R1+0x1002], R8 ;  /* 0x0010020801007387 */ /* 0x0107e80000100000 */
[----:B-----5:R4:W-:Y:S04]  /*1a20*/  STL.U8 [R1+0x1003], R10 ;  /* 0x0010030a01007387 */ /* 0x0209e80000100000 */
[----:B------:R5:W-:Y:S04]  /*1a30*/  STL.U8 [R1+0x1004], R12 ;  /* 0x0010040c01007387 */ /* 0x000be80000100000 */
        /* <DEDUP_REMOVED lines=67> */
[----:B------:R-:W-:Y:S04]  /*1e70*/  STL.128 [R1+0x1050], RZ ;  /* 0x001050ff01007387 */ /* 0x000fe80000100c00 */
        /* <DEDUP_REMOVED lines=122> */
[----:B--2---:R-:W2:Y:S04]  /*2620*/  LDG.E.U8 R2, desc[UR36][R148.64+0x48] ;  /* 0x0000482494027981 */ /* 0x004ea8000c1e1100 */
[----:B--2---:R2:W-:Y:S04]  /*2630*/  STL.U8 [R1+0x1048], R2 ;  /* 0x0010480201007387 */ /* 0x0045e80000100000 */
[----:B---3--:R-:W3:Y:S04]  /*2640*/  LDG.E.U8 R8, desc[UR36][R148.64+0x4a] ;  /* 0x00004a2494087981 */ /* 0x008ee8000c1e1100 */
[----:B------:R-:W3:Y:S04]  /*2650*/  LDG.E.U8 R9, desc[UR36][R148.64+0xc7] ;  /* 0x0000c72494097981 */ /* 0x000ee8000c1e1100 */
[----:B----4-:R-:W4:Y:S04]  /*2660*/  LDG.E.U8 R10, desc[UR36][R148.64+0x4b] ;  /* 0x00004b24940a7981 */ /* 0x010f28000c1e1100 */
[----:B-----5:R-:W5:Y:S04]  /*2670*/  LDG.E.U8 R12, desc[UR36][R148.64+0x4c] ;  /* 0x00004c24940c7981 */ /* 0x020f68000c1e1100 */
[----:B0-----:R-:W5:Y:S04]  /*2680*/  LDG.E.U8 R14, desc[UR36][R148.64+0x4d] ;  /* 0x00004d24940e7981 */ /* 0x001f68000c1e1100 */
[----:B-1----:R-:W5:Y:S04]  /*2690*/  LDG.E.U8 R16, desc[UR36][R148.64+0x4e] ;  /* 0x00004e2494107981 */ /* 0x002f68000c1e1100 */
        /* <DEDUP_REMOVED lines=175> */
[----:B--2---:R-:W2:Y:S04]  /*3190*/  LDG.E.U8 R2, desc[UR36][R148.64+0xff] ;  /* 0x0000ff2494027981 */ /* 0x004ea8000c1e1100 */
[----:B------:R-:W2:Y:S04]  /*31a0*/  LDG.E.U8 R4, desc[UR36][R148.64+0x49] ;  /* 0x0000492494047981 */ /* 0x000ea8000c1e1100 */
[----:B---3--:R-:W-:Y:S04]  /*31b0*/  STL.U8 [R1+0x104a], R8 ;  /* 0x00104a0801007387 */ /* 0x008fe80000100000 */
[----:B------:R0:W-:Y:S04]  /*31c0*/  STL.U8 [R1+0x10c7], R9 ;  /* 0x0010c70901007387 */ /* 0x0001e80000100000 */
[----:B----4-:R-:W-:Y:S04]  /*31d0*/  STL.U8 [R1+0x104b], R10 ;  /* 0x00104b0a01007387 */ /* 0x010fe80000100000 */
[----:B-----5:R-:W-:Y:S01]  /*31e0*/  STL.U8 [R1+0x104c], R12 ;  /* 0x00104c0c01007387 */ /* 0x020fe20000100000 */
[----:B0-----:R-:W0:Y:S03]  /*31f0*/  LDC.64 R8, c[0x0][0x398] ;  /* 0x0000e600ff087b82 */ /* 0x001e260000000a00 */
[----:B------:R-:W-:Y:S04]  /*3200*/  STL.U8 [R1+0x104d], R14 ;  /* 0x00104d0e01007387 */ /* 0x000fe80000100000 */
        /* <DEDUP_REMOVED lines=176> */
[----:B--2---:R-:W-:Y:S04]  /*3d10*/  STL.U8 [R1+0x10ff], R2 ;  /* 0x0010ff0201007387 */ /* 0x004fe80000100000 */
[----:B------:R1:W-:Y:S02]  /*3d20*/  STL.U8 [R1+0x1049], R4 ;  /* 0x0010490401007387 */ /* 0x0003e40000100000 */
[----:B01----:R-:W-:-:S07]  /*3d30*/  HFMA2 R4, -RZ, RZ, 0, 0 ;  /* 0x00000000ff047431 */ /* 0x003fce00000001ff */
.L_x_1:
[----:B------:R-:W-:-:S05]  /*3d40*/  IMAD R17, R4, 0x4, R1 ;  /* 0x0000000404117824 */ /* 0x000fca00078e0201 */
[----:B-1----:R-:W2:Y:S04]  /*3d50*/  LDL R5, [R17+0x1000] ;  /* 0x0010000011057983 */ /* 0x002ea80000100800 */
[----:B------:R-:W3:Y:S04]  /*3d60*/  LDL R7, [R17+0x1004] ;  /* 0x0010040011077983 */ /* 0x000ee80000100800 */
[----:B------:R-:W4:Y:S04]  /*3d70*/  LDL R10, [R17+0x1008] ;  /* 0x00100800110a7983 */ /* 0x000f280000100800 */
[----:B------:R-:W5:Y:S04]  /*3d80*/  LDL R12, [R17+0x100c] ;  /* 0x00100c00110c7983 */ /* 0x000f680000100800 */
[----:B------:R-:W5:Y:S04]  /*3d90*/  LDL R15, [R17+0x1010] ;  /* 0x00101000110f7983 */ /* 0x000f680000100800 */
[----:B------:R-:W5:Y:S04]  /*3da0*/  LDL R14, [R17+0x1014] ;  /* 0x00101400110e7983 */ /* 0x000f680000100800 */
[----:B------:R-:W5:Y:S04]  /*3db0*/  LDL R16, [R17+0x1018] ;  /* 0x0010180011107983 */ /* 0x000f680000100800 */
[----:B------:R-:W5:Y:S04]  /*3dc0*/  LDL R19, [R17+0x101c] ;  /* 0x00101c0011137983 */ /* 0x000f680000100800 */
[----:B------:R-:W5:Y:S04]  /*3dd0*/  LDL R21, [R17+0x1020] ;  /* 0x0010200011157983 */ /* 0x000f680000100800 */
[----:B------:R-:W5:Y:S04]  /*3de0*/  LDL R23, [R17+0x1024] ;  /* 0x0010240011177983 */ /* 0x000f680000100800 */
[----:B------:R-:W5:Y:S04]  /*3df0*/  LDL R18, [R17+0x1028] ;  /* 0x0010280011127983 */ /* 0x000f680000100800 */
[----:B------:R-:W5:Y:S01]  /*3e00*/  LDL R20, [R17+0x102c] ;  /* 0x00102c0011147983 */ /* 0x000f620000100800 */
[----:B------:R-:W-:Y:S01]  /*3e10*/  IMAD.WIDE.U32 R2, R4, 0x4, R8 ;  /* 0x0000000404027825 */ /* 0x000fe200078e0008 */
[----:B------:R-:W-:Y:S05]  /*3e20*/  WARPSYNC.ALL ;  /* 0x0000000000007948 */ /* 0x000fea0003800000 */
[----:B------:R-:W5:Y:S04]  /*3e30*/  LDL R25, [R17+0x1030] ;  /* 0x0010300011197983 */ /* 0x000f680000100800 */
[----:B------:R-:W5:Y:S04]  /*3e40*/  LDL R22, [R17+0x1034] ;  /* 0x0010340011167983 */ /* 0x000f680000100800 */
[----:B------:R-:W5:Y:S04]  /*3e50*/  LDL R24, [R17+0x1038] ;  /* 0x0010380011187983 */ /* 0x000f680000100800 */
[----:B------:R0:W5:Y:S04]  /*3e60*/  LDL R27, [R17+0x103c] ;  /* 0x00103c00111b7983 */ /* 0x0001680000100800 */
[----:B--2---:R1:W-:Y:S01]  /*3e70*/  STG.E desc[UR36][R2.64], R5 ;  /* 0x0000000502007986 */ /* 0x0043e2000c101924 */
[----:B------:R-:W-:Y:S01]  /*3e80*/  BAR.SYNC.DEFER_BLOCKING 0x0 ;  /* 0x0000000000007b1d */ /* 0x000fe20000010000 */
[----:B----4-:R-:W-:-:S05]  /*3e90*/  LOP3.LUT R11, R10, 0x1, RZ, 0x3c, !PT ;  /* 0x000000010a0b7812 */ /* 0x010fca00078e3cff */
[----:B---3--:R2:W-:Y:S02]  /*3ea0*/  STG.E desc[UR36][R2.64+0x4], R7 ;  /* 0x0000040702007986 */ /* 0x0085e4000c101924 */
[----:B------:R-:W-:Y:S01]  /*3eb0*/  BAR.SYNC.DEFER_BLOCKING 0x0 ;  /* 0x0000000000007b1d */ /* 0x000fe20000010000 */
[----:B-----5:R-:W-:-:S05]  /*3ec0*/  LOP3.LUT R13, R12, 0x1, RZ, 0x3c, !PT ;  /* 0x000000010c0d7812 */ /* 0x020fca00078e3cff */
[----:B------:R3:W-:Y:S02]  /*3ed0*/  STG.E desc[UR36][R2.64+0x8], R11 ;  /* 0x0000080b02007986 */ /* 0x0007e4000c101924 */
[----:B------:R-:W-:Y:S06]  /*3ee0*/  BAR.SYNC.DEFER_BLOCKING 0x0 ;  /* 0x0000000000007b1d */ /* 0x000fec0000010000 */
[----:B------:R-:W-:Y:S02]  /*3ef0*/  STG.E desc[UR36][R2.64+0xc], R13 ;  /* 0x00000c0d02007986 */ /* 0x000fe4000c101924 */
[----:B------:R-:W-:Y:S01]  /*3f00*/  BAR.SYNC.DEFER_BLOCKING 0x0 ;  /* 0x0000000000007b1d */ /* 0x000fe20000010000 */
[----:B0-----:R-:W-:-:S05]  /*3f10*/  LOP3.LUT R17, R14, 0x1, RZ, 0x3c, !PT ;  /* 0x000000010e117812 */ /* 0x001fca00078e3cff */
[----:B------:R-:W-:Y:S02]  /*3f20*/  STG.E desc[UR36][R2.64+0x10], R15 ;  /* 0x0000100f02007986 */ /* 0x000fe4000c101924 */
[----:B------:R-:W-:Y:S01]  /*3f30*/  BAR.SYNC.DEFER_BLOCKING 0x0 ;  /* 0x0000000000007b1d */ /* 0x000fe20000010000 */
[----:B-1----:R-:W-:-:S05]  /*3f40*/  LOP3.LUT R5, R16, 0x1, RZ, 0x3c, !PT ;  /* 0x0000000110057812 */ /* 0x002fca00078e3cff */
[----:B------:R-:W-:Y:S02]  /*3f50*/  STG.E desc[UR36][R2.64+0x14], R17 ;  /* 0x0000141102007986 */ /* 0x000fe4000c101924 */
[----:B------:R-:W-:Y:S06]  /*3f60*/  BAR.SYNC.DEFER_BLOCKING 0x0 ;  /* 0x0000000000007b1d */ /* 0x000fec0000010000 */
[----:B------:R0:W-:Y:S02]  /*3f70*/  STG.E desc[UR36][R2.64+0x18], R5 ;  /* 0x0000180502007986 */ /* 0x0001e4000c101924 */
[----:B------:R-:W-:Y:S06]  /*3f80*/  BAR.SYNC.DEFER_BLOCKING 0x0 ;  /* 0x0000000000007b1d */ /* 0x000fec0000010000 */
[----:B------:R1:W-:Y:S02]  /*3f90*/  STG.E desc[UR36][R2.64+0x1c], R19 ;  /* 0x00001c1302007986 */ /* 0x0003e4000c101924 */
[----:B------:R-:W-:Y:S06]  /*3fa0*/  BAR.SYNC.DEFER_BLOCKING 0x0 ;  /* 0x0000000000007b1d */ /* 0x000fec0000010000 */
[----:B------:R1:W-:Y:S02]  /*3fb0*/  STG.E desc[UR36][R2.64+0x20], R21 ;  /* 0x0000201502007986 */ /* 0x0003e4000c101924 */
[----:B------:R-:W-:Y:S01]  /*3fc0*/  BAR.SYNC.DEFER_BLOCKING 0x0 ;  /* 0x0000000000007b1d */ /* 0x000fe20000010000 */
[----:B--2---:R-:W-:-:S05]  /*3fd0*/  LOP3.LUT R7, R18, 0x1, RZ, 0x3c, !PT ;  /* 0x0000000112077812 */ /* 0x004fca00078e3cff */
[----:B------:R1:W-:Y:S02]  /*3fe0*/  STG.E desc[UR36][R2.64+0x24], R23 ;  /* 0x0000241702007986 */ /* 0x0003e4000c101924 */
[----:B------:R-:W-:Y:S01]  /*3ff0*/  BAR.SYNC.DEFER_BLOCKING 0x0 ;  /* 0x0000000000007b1d */ /* 0x000fe20000010000 */
[----:B---3--:R-:W-:-:S05]  /*4000*/  LOP3.LUT R11, R20, 0x1, RZ, 0x3c, !PT ;  /* 0x00000001140b7812 */ /* 0x008fca00078e3cff */
[----:B------:R1:W-:Y:S02]  /*4010*/  STG.E desc[UR36][R2.64+0x28], R7 ;  /* 0x0000280702007986 */ /* 0x0003e4000c101924 */
[----:B------:R-:W-:Y:S06]  /*4020*/  BAR.SYNC.DEFER_BLOCKING 0x0 ;  /* 0x0000000000007b1d */ /* 0x000fec0000010000 */
[----:B------:R1:W-:Y:S02]  /*4030*/  STG.E desc[UR36][R2.64+0x2c], R11 ;  /* 0x00002c0b02007986 */ /* 0x0003e4000c101924 */
[----:B------:R-:W-:Y:S01]  /*4040*/  BAR.SYNC.DEFER_BLOCKING 0x0 ;  /* 0x0000000000007b1d */ /* 0x000fe20000010000 */
[----:B0-----:R-:W-:-:S05]  /*4050*/  LOP3.LUT R5, R22, 0x1, RZ, 0x3c, !PT ;  /* 0x0000000116057812 */ /* 0x001fca00078e3cff */
[----:B------:R1:W-:Y:S02]  /*4060*/  STG.E desc[UR36][R2.64+0x30], R25 ;  /* 0x0000301902007986 */ /* 0x0003e4000c101924 */
[----:B------:R-:W-:Y:S01]  /*4070*/  BAR.SYNC.DEFER_BLOCKING 0x0 ;  /* 0x0000000000007b1d */ /* 0x000fe20000010000 */
[----:B------:R-:W-:-:S05]  /*4080*/  LOP3.LUT R13, R24, 0x1, RZ, 0x3c, !PT ;  /* 0x00000001180d7812 */ /* 0x000fca00078e3cff */
[----:B------:R1:W-:Y:S02]  /*4090*/  STG.E desc[UR36][R2.64+0x34], R5 ;  /* 0x0000340502007986 */ /* 0x0003e4000c101924 */
[----:B------:R-:W-:Y:S01]  /*40a0*/  BAR.SYNC.DEFER_BLOCKING 0x0 ;  /* 0x0000000000007b1d */ /* 0x000fe20000010000 */
[----:B------:R-:W-:-:S05]  /*40b0*/  VIADD R4, R4, 0x10 ;  /* 0x0000001004047836 */ /* 0x000fca0000000000 */
[----:B------:R-:W-:Y:S01]  /*40c0*/  ISETP.NE.AND P0, PT, R4, 0x200, PT ;  /* 0x000002000400780c */ /* 0x000fe20003f05270 */
[----:B------:R1:W-:Y:S01]  /*40d0*/  STG.E desc[UR36][R2.64+0x38], R13 ;  /* 0x0000380d02007986 */ /* 0x0003e2000c101924 */
[----:B------:R-:W-:Y:S06]  /*40e0*/  BAR.SYNC.DEFER_BLOCKING 0x0 ;  /* 0x0000000000007b1d */ /* 0x000fec0000010000 */
[----:B------:R1:W-:Y:S02]  /*40f0*/  STG.E desc[UR36][R2.64+0x3c], R27 ;  /* 0x00003c1b02007986 */ /* 0x0003e4000c101924 */
[----:B------:R-:W-:Y:S06]  /*4100*/  BAR.SYNC.DEFER_BLOCKING 0x0 ;  /* 0x0000000000007b1d */ /* 0x000fec0000010000 */
[----:B------:R-:W-:Y:S05]  /*4110*/  @P0 BRA `(.L_x_1) ;  /* 0xfffffffc00080947 */ /* 0x000fea000383ffff */
[----:B------:R-:W-:Y:S06]  /*4120*/  BAR.SYNC.DEFER_BLOCKING 0x0 ;  /* 0x0000000000007b1d */ /* 0x000fec0000010000 */
[----:B-1----:R-:W2:Y:S04]  /*4130*/  LDG.E.U8 R2, desc[UR36][R148.64] ;  /* 0x0000002494027981 */ /* 0x002ea8000c1e1100 */
        /* <DEDUP_REMOVED lines=76> */
[----:B--2---:R-:W-:Y:S04]  /*4600*/  STL.U8 [R1+0x2000], R2 ;  /* 0x0020000201007387 */ /* 0x004fe80000100000 */
[----:B---3--:R0:W-:Y:S04]  /*4610*/  STL.U8 [R1+0x2001], R4 ;  /* 0x0020010401007387 */ /* 0x0081e80000100000 */
[----:B----4-:R1:W-:Y:S04]  /*4620*/  STL.U8 [R1+0x2002], R8 ;  /* 0x0020020801007387 */ /* 0x0103e80000100000 */
[----:B-----5:R-:W-:Y:S04]  /*4630*/  STL.U8 [R1+0x2003], R10 ;  /* 0x0020030a01007387 */ /* 0x020fe80000100000 */
        /* <DEDUP_REMOVED lines=191> */
[----:B0-----:R-:W2:Y:S04]  /*5230*/  LDG.E.U8 R4, desc[UR36][R148.64+0x48] ;  /* 0x0000482494047981 */ /* 0x001ea8000c1e1100 */
[----:B--2---:R0:W-:Y:S04]  /*5240*/  STL.U8 [R1+0x2048], R4 ;  /* 0x0020480401007387 */ /* 0x0041e80000100000 */
[----:B------:R-:W2:Y:S04]  /*5250*/  LDG.E.U8 R5, desc[UR36][R148.64+0xc5] ;  /* 0x0000c52494057981 */ /* 0x000ea8000c1e1100 */
[----:B-1----:R-:W3:Y:S04]  /*5260*/  LDG.E.U8 R8, desc[UR36][R148.64+0x49] ;  /* 0x0000492494087981 */ /* 0x002ee8000c1e1100 */
[----:B0-----:R-:W4:Y:S04]  /*5270*/  LDG.E.U8 R4, desc[UR36][R148.64+0x52] ;  /* 0x0000522494047981 */ /* 0x001f28000c1e1100 */
        /* <DEDUP_REMOVED lines=180> */
[----:B----4-:R-:W-:Y:S04]  /*5dc0*/  STL.U8 [R1+0x2052], R4 ;  /* 0x0020520401007387 */ /* 0x010fe80000100000 */
[----:B--2---:R0:W-:Y:S04]  /*5dd0*/  STL.U8 [R1+0x20c5], R5 ;  /* 0x0020c50501007387 */ /* 0x0041e80000100000 */
[----:B---3--:R-:W-:Y:S04]  /*5de0*/  STL.U8 [R1+0x2049], R8 ;  /* 0x0020490801007387 */ /* 0x008fe80000100000 */
        /* <DEDUP_REMOVED lines=180> */
[----:B------:R1:W-:Y:S02]  /*6930*/  STL.U8 [R1+0x20ff], R2 ;  /* 0x0020ff0201007387 */ /* 0x0003e40000100000 */
[----:B01----:R-:W-:-:S07]  /*6940*/  IMAD.MOV.U32 R2, RZ, RZ, RZ ;  /* 0x000000ffff027224 */ /* 0x003fce00078e00ff */
.L_x_2:
[----:B------:R-:W-:-:S05]  /*6950*/  LEA R24, R2, R1, 0x2 ;  /* 0x0000000102187211 */ /* 0x000fca00078e10ff */
[----:B----4-:R-:W2:Y:S04]  /*6960*/  LDL R3, [R24+0x2000] ;  /* 0x0020000018037983 */ /* 0x010ea80000100800 */
[----:B------:R-:W3:Y:S04]  /*6970*/  LDL R7, [R24+0x2004] ;  /* 0x0020040018077983 */ /* 0x000ee80000100800 */
[----:B------:R-:W4:Y:S04]  /*6980*/  LDL R11, [R24+0x2008] ;  /* 0x00200800180b7983 */ /* 0x000f280000100800 */
[----:B------:R-:W5:Y:S04]  /*6990*/  LDL R10, [R24+0x200c] ;  /* 0x00200c00180a7983 */ /* 0x000f680000100800 */
[----:B------:R-:W4:Y:S04]  /*69a0*/  LDL R12, [R24+0x2010] ;  /* 0x00201000180c7983 */ /* 0x000f280000100800 */
[----:B------:R-:W4:Y:S04]  /*69b0*/  LDL R14, [R24+0x2014] ;  /* 0x00201400180e7983 */ /* 0x000f280000100800 */
[----:B------:R-:W4:Y:S04]  /*69c0*/  LDL R19, [R24+0x2018] ;  /* 0x0020180018137983 */ /* 0x000f280000100800 */
[----:B------:R-:W4:Y:S04]  /*69d0*/  LDL R21, [R24+0x201c] ;  /* 0x00201c0018157983 */ /* 0x000f280000100800 */
[----:B------:R-:W4:Y:S04]  /*69e0*/  LDL R23, [R24+0x2020] ;  /* 0x0020200018177983 */ /* 0x000f280000100800 */
[----:B------:R-:W4:Y:S04]  /*69f0*/  LDL R16, [R24+0x2024] ;  /* 0x0020240018107983 */ /* 0x000f280000100800 */
[----:B------:R-:W4:Y:S04]  /*6a00*/  LDL R25, [R24+0x2028] ;  /* 0x0020280018197983 */ /* 0x000f280000100800 */
[----:B------:R-:W4:Y:S01]  /*6a10*/  LDL R18, [R24+0x202c] ;  /* 0x00202c0018127983 */ /* 0x000f220000100800 */
[----:B------:R-:W-:-:S03]  /*6a20*/  IMAD.WIDE.U32 R8, R2, 0x4, R4 ;  /* 0x0000000402087825 */ /* 0x000fc600078e0004 */
[----:B------:R-:W4:Y:S04]  /*6a30*/  LDL R20, [R24+0x2030] ;  /* 0x0020300018147983 */ /* 0x000f280000100800 */
[----:B------:R-:W4:Y:S04]  /*6a40*/  LDL R22, [R24+0x2034] ;  /* 0x0020340018167983 */ /* 0x000f280000100800 */
[----:B------:R-:W4:Y:S04]  /*6a50*/  LDL R27, [R24+0x2038] ;  /* 0x00203800181b7983 */ /* 0x000f280000100800 */
[----:B------:R-:W4:Y:S04]  /*6a60*/  LDL R29, [R24+0x203c] ;  /* 0x00203c00181d7983 */ /* 0x000f280000100800 */
[----:B--2---:R0:W-:Y:S01]  /*6a70*/  STG.E desc[UR36][R8.64], R3 ;  /* 0x0000000308007986 */ /* 0x0041e2000c101924 */
[----:B---3--:R-:W-:Y:S01]  /*6a80*/  LOP3.LUT R7, R7, 0x1, RZ, 0x3c, !PT ;  /* 0x0000000107077812 */ /* 0x008fe200078e3cff */
[----:B------:R-:W-:Y:S06]  /*6a90*/  BAR.SYNC.DEFER_BLOCKING 0x0 ;  /* 0x0000000000007b1d */ /* 0x000fec0000010000 */
[----:B------:R1:W-:Y:S02]  /*6aa0*/  STG.E desc[UR36][R8.64+0x4], R7 ;  /* 0x0000040708007986 */ /* 0x0003e4000c101924 */
[----:B------:R-:W-:Y:S01]  /*6ab0*/  BAR.SYNC.DEFER_BLOCKING 0x0 ;  /* 0x0000000000007b1d */ /* 0x000fe20000010000 */
[----:B-----5:R-:W-:-:S05]  /*6ac0*/  LOP3.LUT R13, R10, 0x1, RZ, 0x3c, !PT ;  /* 0x000000010a0d7812 */ /* 0x020fca00078e3cff */
[----:B----4-:R2:W-:Y:S02]  /*6ad0*/  STG.E desc[UR36][R8.64+0x8], R11 ;  /* 0x0000080b08007986 */ /* 0x0105e4000c101924 */
[----:B------:R-:W-:Y:S01]  /*6ae0*/  BAR.SYNC.DEFER_BLOCKING 0x0 ;  /* 0x0000000000007b1d */ /* 0x000fe20000010000 */
[----:B------:R-:W-:-:S05]  /*6af0*/  LOP3.LUT R15, R12, 0x1, RZ, 0x3c, !PT ;  /* 0x000000010c0f7812 */ /* 0x000fca00078e3cff */
[----:B------:R3:W-:Y:S02]  /*6b00*/  STG.E desc[UR36][R8.64+0xc], R13 ;  /* 0x00000c0d08007986 */ /* 0x0007e4000c101924 */
[----:B------:R-:W-:Y:S01]  /*6b10*/  BAR.SYNC.DEFER_BLOCKING 0x0 ;  /* 0x0000000000007b1d */ /* 0x000fe20000010000 */
[----:B------:R-:W-:-:S05]  /*6b20*/  LOP3.LUT R17, R14, 0x1, RZ, 0x3c, !PT ;  /* 0x000000010e117812 */ /* 0x000fca00078e3cff */
[----:B------:R4:W-:Y:S02]  /*6b30*/  STG.E desc[UR36][R8.64+0x10], R15 ;  /* 0x0000100f08007986 */ /* 0x0009e4000c101924 */
[----:B------:R-:W-:Y:S06]  /*6b40*/  BAR.SYNC.DEFER_BLOCKING 0x0 ;  /* 0x0000000000007b1d */ /* 0x000fec0000010000 */
[----:B------:R4:W-:Y:S02]  /*6b50*/  STG.E desc[UR36][R8.64+0x14], R17 ;  /* 0x0000141108007986 */ /* 0x0009e4000c101924 */
[----:B------:R-:W-:Y:S06]  /*6b60*/  BAR.SYNC.DEFER_BLOCKING 0x0 ;  /* 0x0000000000007b1d */ /* 0x000fec0000010000 */
[----:B------:R4:W-:Y:S02]  /*6b70*/  STG.E desc[UR36][R8.64+0x18], R19 ;  /* 0x0000181308007986 */ /* 0x0009e4000c101924 */
[----:B------:R-:W-:Y:S06]  /*6b80*/  BAR.SYNC.DEFER_BLOCKING 0x0 ;  /* 0x0000000000007b1d */ /* 0x000fec0000010000 */
[----:B------:R4:W-:Y:S02]  /*6b90*/  STG.E desc[UR36][R8.64+0x1c], R21 ;  /* 0x00001c1508007986 */ /* 0x0009e4000c101924 */
[----:B------:R-:W-:Y:S01]  /*6ba0*/  BAR.SYNC.DEFER_BLOCKING 0x0 ;  /* 0x0000000000007b1d */ /* 0x000fe20000010000 */
[----:B0-----:R-:W-:-:S05]  /*6bb0*/  LOP3.LUT R3, R16, 0x1, RZ, 0x3c, !PT ;  /* 0x0000000110037812 */ /* 0x001fca00078e3cff */
[----:B------:R4:W-:Y:S02]  /*6bc0*/  STG.E desc[UR36][R8.64+0x20], R23 ;  /* 0x0000201708007986 */ /* 0x0009e4000c101924 */
[----:B------:R-:W-:Y:S06]  /*6bd0*/  BAR.SYNC.DEFER_BLOCKING 0x0 ;  /* 0x0000000000007b1d */ /* 0x000fec0000010000 */
[----:B------:R4:W-:Y:S02]  /*6be0*/  STG.E desc[UR36][R8.64+0x24], R3 ;  /* 0x0000240308007986 */ /* 0x0009e4000c101924 */
[----:B------:R-:W-:Y:S01]  /*6bf0*/  BAR.SYNC.DEFER_BLOCKING 0x0 ;  /* 0x0000000000007b1d */ /* 0x000fe20000010000 */
[----:B-1----:R-:W-:-:S05]  /*6c00*/  LOP3.LUT R7, R18, 0x1, RZ, 0x3c, !PT ;  /* 0x0000000112077812 */ /* 0x002fca00078e3cff */
        /* <DEDUP_REMOVED lines=17> */
[----:B------:R-:W-:Y:S01]  /*6d20*/  BAR.SYNC.DEFER_BLOCKING 0x0 ;  /* 0x0000000000007b1d */ /* 0x000fe20000010000 */
[----:B------:R-:W-:Y:S02]  /*6d30*/  IMAD.MOV.U32 R2, RZ, RZ, RZ ;  /* 0x000000ffff027224 */ /* 0x000fe400078e00ff */
[----:B------:R-:W-:-:S03]  /*6d40*/  IMAD.MOV.U32 R71, RZ, RZ, RZ ;  /* 0x000000ffff477224 */ /* 0x000fc600078e00ff */
[----:B------:R-:W0:Y:S04]  /*6d50*/  LDCU.64 UR6, c[0x0][0x3a8] ;  /* 0x00007500ff0677ac */ /* 0x000e280008000a00 */
.L_x_3:
[----:B0-----:R-:W-:-:S04]  /*6d60*/  IADD3 R4, P0, PT, R2, UR6, RZ ;  /* 0x0000000602047c10 */ /* 0x001fc8000ff1e0ff */
[----:B------:R-:W-:-:S05]  /*6d70*/  IADD3.X R5, PT, PT, R71, UR7, RZ, P0, !PT ;  /* 0x0000000747057c10 */ /* 0x000fca00087fe4ff */
[----:B-1--4-:R-:W2:Y:S04]  /*6d80*/  LDG.E.U8 R7, desc[UR36][R4.64] ;  /* 0x0000002404077981 */ /* 0x012ea8000c1e1100 */
        /* <DEDUP_REMOVED lines=62> */
[----:B------:R-:W5:Y:S01]  /*7170*/  LDG.E.U8 R3, desc[UR36][R4.64+0x3f] ;  /* 0x00003f2404037981 */ /* 0x000f62000c1e1100 */
[----:B------:R-:W-:-:S02]  /*7180*/  IADD3 R70, PT, PT, R1, R2, RZ ;  /* 0x0000000201467210 */ /* 0x000fc40007ffe0ff */
[----:B------:R-:W-:-:S05]  /*7190*/  IADD3 R2, P0, PT, R2, 0x40, RZ ;  /* 0x0000004002027810 */ /* 0x000fca0007f1e0ff */
[----:B------:R-:W-:Y:S01]  /*71a0*/  IMAD.X R71, RZ, RZ, R71, P0 ;  /* 0x000000ffff477224 */ /* 0x000fe200000e0647 */
[----:B------:R-:W-:-:S04]  /*71b0*/  ISETP.GE.U32.AND P0, PT, R2, 0x400, PT ;  /* 0x000004000200780c */ /* 0x000fc80003f06070 */
[----:B------:R-:W-:Y:S01]  /*71c0*/  ISETP.GE.U32.AND.EX P0, PT, R71, RZ, PT, P0 ;  /* 0x000000ff4700720c */ /* 0x000fe20003f06100 */
[----:B--2---:R1:W-:Y:S04]  /*71d0*/  STL.U8 [R70+0x2800], R7 ;  /* 0x0028000746007387 */ /* 0x0043e80000100000 */
[----:B---3--:R1:W-:Y:S04]  /*71e0*/  STL.U8 [R70+0x2801], R8 ;  /* 0x0028010846007387 */ /* 0x0083e80000100000 */
        /* <DEDUP_REMOVED lines=61> */
[----:B------:R1:W-:Y:S01]  /*75c0*/  STL.U8 [R70+0x283f], R3 ;  /* 0x00283f0346007387 */ /* 0x0003e20000100000 */
[----:B------:R-:W-:Y:S05]  /*75d0*/  @!P0 BRA `(.L_x_3) ;  /* 0xfffffff400e08947 */ /* 0x000fea000383ffff */
[----:B------:R-:W0:Y:S02]  /*75e0*/  LDCU UR5, c[0x0][0x380] ;  /* 0x00007000ff0577ac */ /* 0x000e240008000800 */
[----:B0-----:R-:W-:Y:S01]  /*75f0*/  UISETP.NE.AND UP0, UPT, UR5, URZ, UPT ;  /* 0x000000ff0500728c */ /* 0x001fe2000bf05270 */
[----:B------:R-:W-:Y:S08]  /*7600*/  BAR.SYNC.DEFER_BLOCKING 0x0 ;  /* 0x0000000000007b1d */ /* 0x000ff00000010000 */
[----:B------:R-:W-:Y:S05]  /*7610*/  BRA.U UP0, `(.L_x_4) ;  /* 0x0000004100307547 */ /* 0x000fea000b800000 */
[----:B-1----:R-:W0:Y:S08]  /*7620*/  LDC.64 R2, c[0x0][0x3b0] ;  /* 0x0000ec00ff027b82 */ /* 0x002e300000000a00 */
[----:B------:R-:W-:Y:S01]  /*7630*/  BAR.SYNC.DEFER_BLOCKING 0x0 ;  /* 0x0000000000007b1d */ /* 0x000fe20000010000 */
[----:B------:R-:W-:-:S05]  /*7640*/  IMAD.IADD R95, R93, 0x1, R95 ;  /* 0x000000015d5f7824 */ /* 0x000fca00078e025f */
[----:B------:R-:W-:Y:S01]  /*7650*/  ISETP.GE.AND P0, PT, R95, 0x2, PT ;  /* 0x000000025f00780c */ /* 0x000fe20003f06270 */
[----:B0-----:R2:W-:Y:S04]  /*7660*/  STG.E.U8 desc[UR36][R2.64+0x3], RZ ;  /* 0x000003ff02007986 */ /* 0x0015e8000c101124 */
[----:B------:R2:W-:Y:S04]  /*7670*/  STG.E.U8 desc[UR36][R2.64+0x2], RZ ;  /* 0x000002ff02007986 */ /* 0x0005e8000c101124 */
        /* <DEDUP_REMOVED lines=1021> */
[----:B------:R2:W-:Y:S01]  /*b650*/  STG.E.U8 desc[UR36][R2.64+0x3e4], RZ ;  /* 0x0003e4ff02007986 */ /* 0x0005e2000c101124 */
[----:B------:R-:W-:Y:S06]  /*b660*/  BAR.SYNC.DEFER_BLOCKING 0x0 ;  /* 0x0000000000007b1d */ /* 0x000fec0000010000 */
[----:B------:R-:W-:Y:S05]  /*b670*/  @!P0 BRA `(.L_x_5) ;  /* 0xffffff5c00a48947 */ /* 0x000fea000383ffff */
.L_x_0:
[----:B------:R-:W-:Y:S01]  /*b680*/  IMAD.IADD R91, R93, 0x1, R91 ;  /* 0x000000015d5b7824 */ /* 0x000fe200078e025b */
[----:B------:R-:W-:Y:S05]  /*b690*/  WARPSYNC.ALL ;  /* 0x0000000000007948 */ /* 0x000fea0003800000 */
[----:B------:R-:W-:Y:S01]  /*b6a0*/  BAR.SYNC.DEFER_BLOCKING 0x0 ;  /* 0x0000000000007b1d */ /* 0x000fe20000010000 */
[----:B------:R-:W-:-:S13]  /*b6b0*/  ISETP.GE.AND P0, PT, R91, 0x1f4, PT ;  /* 0x000001f45b00780c */ /* 0x000fda0003f06270 */
[----:B------:R-:W-:Y:S05]  /*b6c0*/  @!P0 BRA `(.L_x_6) ;  /* 0xffffff5c00848947 */ /* 0x000fea000383ffff */
[----:B---3--:R-:W-:Y:S05]  /*b6d0*/  EXIT ;  /* 0x000000000000794d */ /* 0x008fea0003800000 */
.L_x_4:
[----:B------:R-:W-:Y:S01]  /*b6e0*/  MOV R0, 0x0 ;  /* 0x0000000000007802 */ /* 0x000fe20000000f00 */
[----:B------:R0:W-:Y:S01]  /*b6f0*/  STL [R1+0x4f00], RZ ;  /* 0x004f00ff01007387 */ /* 0x0001e20000100800 */
[----:B------:R-:W2:Y:S01]  /*b700*/  LDCU.64 UR6, c[0x4][0x8] ;  /* 0x01000100ff0677ac */ /* 0x000ea20008000a00 */
[----:B------:R-:W-:Y:S01]  /*b710*/  IADD3 R6, P0, P1, R1, 0x4f00, R6 ;  /* 0x00004f0001067810 */ /* 0x000fe2000791e006 */
[----:B-1----:R0:W1:Y:S01]  /*b720*/  LDC.64 R2, c[0x4][R0] ;  /* 0x0100000000027b82 */ /* 0x0020620000000a00 */
[----:B------:R-:W3:Y:S02]  /*b730*/  LDCU.64 UR40, c[0x0][0x398] ;  /* 0x00007300ff2877ac */ /* 0x000ee40008000a00 */
[----:B------:R-:W-:Y:S01]  /*b740*/  IADD3.X R7, PT, PT, RZ, UR4, RZ, P0, P1 ;  /* 0x00000004ff077c10 */ /* 0x000fe200087e24ff */
[----:B------:R-:W-:Y:S01]  /*b750*/  UMOV UR38, URZ ;  /* 0x000000ff00267c82 */ /* 0x000fe20008000000 */
[----:B--2---:R-:W-:Y:S01]  /*b760*/  MOV R4, UR6 ;  /* 0x0000000600047c02 */ /* 0x004fe20008000f00 */
[----:B0-----:R-:W-:-:S07]  /*b770*/  IMAD.U32 R5, RZ, RZ, UR7 ;  /* 0x00000007ff057e24 */ /* 0x001fce000f8e00ff */
[----:B------:R-:W-:-:S07]  /*b780*/  LEPC R20, `(.L_x_7) ;  /* 0x000000001014794e */ /* 0x000fce0000000000 */
[----:B-1-3--:R-:W-:Y:S05]  /*b790*/  CALL.ABS.NOINC R2 ;  /* 0x0000000002007343 */ /* 0x00afea0003c00000 */
.L_x_7:
[----:B------:R0:W-:Y:S01]  /*b7a0*/  STL.128 [R1+0x1000], RZ ;  /* 0x001000ff01007387 */ /* 0x0001e20000100c00 */
[----:B------:R-:W-:Y:S02]  /*b7b0*/  IMAD.MOV.U32 R0, RZ, RZ, 0x40 ;  /* 0x00000040ff007424 */ /* 0x000fe400078e00ff */
[----:B------:R-:W-:Y:S01]  /*b7c0*/  IMAD.MOV.U32 R2, RZ, RZ, RZ ;  /* 0x000000ffff027224 */ /* 0x000fe200078e00ff */
        /* <DEDUP_REMOVED lines=254> */
[----:B------:R0:W-:Y:S02]  /*c7b0*/  STL.128 [R1+0x1ff0], RZ ;  /* 0x001ff0ff01007387 */ /* 0x0001e40000100c00 */
.L_x_8:
[----:B------:R-:W-:-:S04]  /*c7c0*/  IADD3 R4, P0, PT, R0, UR40, RZ ;  /* 0x0000002800047c10 */ /* 0x000fc8000ff1e0ff */
[----:B------:R-:W-:-:S05]  /*c7d0*/  IADD3.X R5, PT, PT, R2, UR41, RZ, P0, !PT ;  /* 0x0000002902057c10 */ /* 0x000fca00087fe4ff */
[----:B-1----:R-:W2:Y:S01]  /*c7e0*/  LDG.E R3, desc[UR36][R4.64+-0x40] ;  /* 0xffffc02404037981 */ /* 0x002ea2000c1e1900 */
[----:B------:R-:W-:Y:S01]  /*c7f0*/  IADD3 R36, PT, PT, R1, R0, RZ ;  /* 0x0000000001247210 */ /* 0x000fe20007ffe0ff */
[----:B------:R-:W-:Y:S05]  /*c800*/  WARPSYNC.ALL ;  /* 0x0000000000007948 */ /* 0x000fea0003800000 */
[----:B--2---:R1:W-:Y:S01]  /*c810*/  STL [R36+0xfc0], R3 ;  /* 0x000fc00324007387 */ /* 0x0043e20000100800 */
[----:B------:R-:W-:Y:S06]  /*c820*/  BAR.SYNC.DEFER_BLOCKING 0x0 ;  /* 0x0000000000007b1d */ /* 0x000fec0000010000 */
[----:B-1----:R-:W2:Y:S02]  /*c830*/  LDG.E R3, desc[UR36][R4.64+-0x3c] ;  /* 0xffffc42404037981 */ /* 0x002ea4000c1e1900 */
[----:B------:R-:W-:Y:S06]  /*c840*/  BAR.SYNC.DEFER_BLOCKING 0x0 ;  /* 0x0000000000007b1d */ /* 0x000fec0000010000 */
[----:B------:R-:W3:Y:S02]  /*c850*/  LDG.E R6, desc[UR36][R4.64+-0x38] ;  /* 0xffffc82404067981 */ /* 0x000ee4000c1e1900 */
[----:B------:R-:W-:Y:S06]  /*c860*/  BAR.SYNC.DEFER_BLOCKING 0x0 ;  /* 0x0000000000007b1d */ /* 0x000fec0000010000 */
[----:B------:R-:W4:Y:S02]  /*c870*/  LDG.E R7, desc[UR36][R4.64+-0x34] ;  /* 0xffffcc2404077981 */ /* 0x000f24000c1e1900 */
[----:B------:R-:W-:Y:S06]  /*c880*/  BAR.SYNC.DEFER_BLOCKING 0x0 ;  /* 0x0000000000007b1d */ /* 0x000fec0000010000 */
[----:B------:R-:W5:Y:S02]  /*c890*/  LDG.E R8, desc[UR36][R4.64+-0x30] ;  /* 0xffffd02404087981 */ /* 0x000f64000c1e1900 */
        /* <DEDUP_REMOVED lines=53> */
[----:B------:R-:W5:Y:S01]  /*cbf0*/  LDG.E R35, desc[UR36][R4.64+0x3c] ;  /* 0x00003c2404237981 */ /* 0x000f62000c1e1900 */
[----:B------:R-:W-:Y:S01]  /*cc00*/  UIADD3 UR38, UPT, UPT, UR38, 0x20, URZ ;  /* 0x0000002026267890 */ /* 0x000fe2000fffe0ff */
[----:B------:R-:W-:-:S02]  /*cc10*/  IADD3 R0, P0, PT, R0, 0x80, RZ ;  /* 0x0000008000007810 */ /* 0x000fc40007f1e0ff */
[----:B--2---:R1:W-:Y:S01]  /*cc20*/  STL [R36+0xfc4], R3 ;  /* 0x000fc40324007387 */ /* 0x0043e20000100800 */
[----:B------:R-:W-:Y:S02]  /*cc30*/  UISETP.NE.AND UP0, UPT, UR38, 0x200, UPT ;  /* 0x000002002600788c */ /* 0x000fe4000bf05270 */
[----:B------:R-:W-:Y:S01]  /*cc40*/  IMAD.X R2, RZ, RZ, R2, P0 ;  /* 0x000000ffff027224 */ /* 0x000fe200000e0602 */
[----:B---3--:R1:W-:Y:S04]  /*cc50*/  STL [R36+0xfc8], R6 ;  /* 0x000fc80624007387 */ /* 0x0083e80000100800 */
[----:B----4-:R1:W-:Y:S04]  /*cc60*/  STL [R36+0xfcc], R7 ;  /* 0x000fcc0724007387 */ /* 0x0103e80000100800 */
[----:B-----5:R1:W-:Y:S04]  /*cc70*/  STL [R36+0xfd0], R8 ;  /* 0x000fd00824007387 */ /* 0x0203e80000100800 */
[----:B------:R1:W-:Y:S04]  /*cc80*/  STL [R36+0xfd4], R9 ;  /* 0x000fd40924007387 */ /* 0x0003e80000100800 */
        /* <DEDUP_REMOVED lines=25> */
[----:B------:R1:W-:Y:S01]  /*ce20*/  STL [R36+0x103c], R35 ;  /* 0x00103c2324007387 */ /* 0x0003e20000100800 */
[----:B------:R-:W-:Y:S06]  /*ce30*/  BAR.SYNC.DEFER_BLOCKING 0x0 ;  /* 0x0000000000007b1d */ /* 0x000fec0000010000 */
[----:B------:R-:W-:Y:S05]  /*ce40*/  BRA.U UP0, `(.L_x_8) ;  /* 0xfffffff9005c7547 */ /* 0x000fea000b83ffff */
[----:B------:R-:W2:Y:S04]  /*ce50*/  LDL R0, [R1+0x2800] ;  /* 0x0028000001007983 */ /* 0x000ea80000100800 */
[----:B------:R-:W3:Y:S04]  /*ce60*/  LDL R2, [R1+0x2804] ;  /* 0x0028040001027983 */ /* 0x000ee80000100800 */
[----:B------:R-:W4:Y:S04]  /*ce70*/  LDL R4, [R1+0x2808] ;  /* 0x0028080001047983 */ /* 0x000f280000100800 */
[----:B-1----:R-:W5:Y:S04]  /*ce80*/  LDL R6, [R1+0x280c] ;  /* 0x00280c0001067983 */ /* 0x002f680000100800 */
        /* <DEDUP_REMOVED lines=96> */
[----:B--2---:R1:W-:Y:S04]  /*d490*/  STL [R1+0x1800], R0 ;  /* 0x0018000001007387 */ /* 0x0043e80000100800 */
[----:B------:R-:W2:Y:S04]  /*d4a0*/  LDL R200, [R1+0x2990] ;  /* 0x0029900001c87983 */ /* 0x000ea80000100800 */
        /* <DEDUP_REMOVED lines=98> */
[----:B---3--:R3:W-:Y:S04]  /*dad0*/  STL [R1+0x1804], R2 ;  /* 0x0018040201007387 */ /* 0x0087e80000100800 */
[----:B----4-:R4:W-:Y:S04]  /*dae0*/  STL [R1+0x1808], R4 ;  /* 0x0018080401007387 */ /* 0x0109e80000100800 */
[----:B-----5:R5:W-:Y:S04]  /*daf0*/  STL [R1+0x180c], R6 ;  /* 0x00180c0601007387 */ /* 0x020be80000100800 */
[----:B------:R0:W-:Y:S04]  /*db00*/  STL [R1+0x1810], R8 ;  /* 0x0018100801007387 */ /* 0x0001e80000100800 */
[----:B------:R-:W-:Y:S04]  /*db10*/  STL [R1+0x1814], R10 ;  /* 0x0018140a01007387 */ /* 0x000fe80000100800 */
        /* <DEDUP_REMOVED lines=93> */
[----:B-1----:R-:W4:Y:S04]  /*e0f0*/  LDL R0, [R1+0x2b1c] ;  /* 0x002b1c0001007983 */ /* 0x002f280000100800 */
[----:B------:R-:W-:Y:S04]  /*e100*/  STL [R1+0x198c], R198 ;  /* 0x00198cc601007387 */ /* 0x000fe80000100800 */
[----:B---3--:R-:W3:Y:S04]  /*e110*/  LDL R2, [R1+0x2b20] ;  /* 0x002b200001027983 */ /* 0x008ee80000100800 */
[----:B--2---:R-:W-:Y:S04]  /*e120*/  STL [R1+0x1990], R200 ;  /* 0x001990c801007387 */ /* 0x004fe80000100800 */
        /* <DEDUP_REMOVED lines=98> */
[----:B----4-:R1:W-:Y:S01]  /*e750*/  STL [R1+0x1b1c], R0 ;  /* 0x001b1c0001007387 */ /* 0x0103e20000100800 */
[----:B------:R-:W-:Y:S08]  /*e760*/  BAR.SYNC.DEFER_BLOCKING 0x0 ;  /* 0x0000000000007b1d */ /* 0x000ff00000010000 */
        /* <DEDUP_REMOVED lines=198> */
[----:B------:R-:W-:Y:S06]  /*f3d0*/  BAR.SYNC.DEFER_BLOCKING 0x0 ;  /* 0x0000000000007b1d */ /* 0x000fec0000010000 */
[----:B---3--:R2:W-:Y:S04]  /*f3e0*/  STL [R1+0x1b20], R2 ;  /* 0x001b200201007387 */ /* 0x0085e80000100800 */
[----:B------:R-:W3:Y:S01]  /*f3f0*/  LDL R4, [R1+0x2b24] ;  /* 0x002b240001047983 */ /* 0x000ee20000100800 */
[----:B------:R-:W-:Y:S06]  /*f400*/  BAR.SYNC.DEFER_BLOCKING 0x0 ;  /* 0x0000000000007b1d */ /* 0x000fec0000010000 */
[----:B---3--:R3:W-:Y:S04]  /*f410*/  STL [R1+0x1b24], R4 ;  /* 0x001b240401007387 */ /* 0x0087e80000100800 */
[----:B-----5:R-:W4:Y:S01]  /*f420*/  LDL R6, [R1+0x2b28] ;  /* 0x002b280001067983 */ /* 0x020f220000100800 */
[----:B------:R-:W-:Y:S06]  /*f430*/  BAR.SYNC.DEFER_BLOCKING 0x0 ;  /* 0x0000000000007b1d */ /* 0x000fec0000010000 */
[----:B----4-:R4:W-:Y:S04]  /*f440*/  STL [R1+0x1b28], R6 ;  /* 0x001b280601007387 */ /* 0x0109e80000100800 */
[----:B0-----:R-:W5:Y:S01]  /*f450*/  LDL R8, [R1+0x2b2c] ;  /* 0x002b2c0001087983 */ /* 0x001f620000100800 */
[----:B------:R-:W-:Y:S06]  /*f460*/  BAR.SYNC.DEFER_BLOCKING 0x0 ;  /* 0x0000000000007b1d */ /* 0x000fec0000010000 */
[----:B-----5:R0:W-:Y:S04]  /*f470*/  STL [R1+0x1b2c], R8 ;  /* 0x001b2c0801007387 */ /* 0x0201e80000100800 */
[----:B-1----:R-:W5:Y:S01]  /*f480*/  LDL R0, [R1+0x2b30] ;  /* 0x002b300001007983 */ /* 0x002f620000100800 */
[----:B------:R-:W-:Y:S06]  /*f490*/  BAR.SYNC.DEFER_BLOCKING 0x0 ;  /* 0x0000000000007b1d */ /* 0x000fec0000010000 */
[----:B-----5:R1:W-:Y:S04]  /*f4a0*/  STL [R1+0x1b30], R0 ;  /* 0x001b300001007387 */ /* 0x0203e80000100800 */
[----:B--2---:R-:W2:Y:S01]  /*f4b0*/  LDL R2, [R1+0x2b34] ;  /* 0x002b340001027983 */ /* 0x004ea20000100800 */
[----:B------:R-:W-:Y:S06]  /*f4c0*/  BAR.SYNC.DEFER_BLOCKING 0x0 ;  /* 0x0000000000007b1d */ /* 0x000fec0000010000 */
[----:B--2---:R2:W-:Y:S04]  /*f4d0*/  STL [R1+0x1b34], R2 ;  /* 0x001b340201007387 */ /* 0x0045e80000100800 */
[----:B---3--:R-:W3:Y:S01]  /*f4e0*/  LDL R4, [R1+0x2b38] ;  /* 0x002b380001047983 */ /* 0x008ee20000100800 */
[----:B------:R-:W-:Y:S06]  /*f4f0*/  BAR.SYNC.DEFER_BLOCKING 0x0 ;  /* 0x0000000000007b1d */ /* 0x000fec0000010000 */
[----:B---3--:R3:W-:Y:S04]  /*f500*/  STL [R1+0x1b38], R4 ;  /* 0x001b380401007387 */ /* 0x0087e80000100800 */
[----:B----4-:R-:W4:Y:S01]  /*f510*/  LDL R6, [R1+0x2b3c] ;  /* 0x002b3c0001067983 */ /* 0x010f220000100800 */
        /* <DEDUP_REMOVED lines=95> */
[----:B------:R-:W5:Y:S01]  /*fb10*/  LDL R10, [R1+0x2bbc] ;  /* 0x002bbc00010a7983 */ /* 0x000f620000100800 */
[----:B------:R-:W-:Y:S06]  /*fb20*/  BAR.SYNC.DEFER_BLOCKING 0x0 ;  /* 0x0000000000007b1d */ /* 0x000fec0000010000 */
[----:B-----5:R-:W-:Y:S04]  /*fb30*/  STL [R1+0x1bbc], R10 ;  /* 0x001bbc0a01007387 */ /* 0x020fe80000100800 */
        /* <DEDUP_REMOVED lines=42> */
[----:B0-----:R-:W4:Y:S01]  /*fde0*/  LDL R8, [R1+0x2bf8] ;  /* 0x002bf80001087983 */ /* 0x001f220000100800 */
[----:B------:R-:W-:Y:S06]  /*fdf0*/  BAR.SYNC.DEFER_BLOCKING 0x0 ;  /* 0x0000000000007b1d */ /* 0x000fec0000010000 */
[----:B----4-:R3:W-:Y:S04]  /*fe00*/  STL [R1+0x1bf8], R8 ;  /* 0x001bf80801007387 */ /* 0x0107e80000100800 */
[----:B-1----:R-:W4:Y:S01]  /*fe10*/  LDL R0, [R1+0x2bfc] ;  /* 0x002bfc0001007983 */ /* 0x002f220000100800 */
[----:B------:R-:W-:Y:S01]  /*fe20*/  BAR.SYNC.DEFER_BLOCKING 0x0 ;  /* 0x0000000000007b1d */ /* 0x000fe20000010000 */
[----:B------:R-:W-:-:S02]  /*fe30*/  HFMA2 R13, -RZ, RZ, 0, 5.9604644775390625e-08 ;  /* 0x00000001ff0d7431 */ /* 0x000fc400000001ff */
[----:B------:R-:W-:Y:S02]  /*fe40*/  IMAD.MOV.U32 R10, RZ, RZ, 0x1 ;  /* 0x00000001ff0a7424 */ /* 0x000fe400078e00ff */
[----:B------:R-:W-:Y:S02]  /*fe50*/  IMAD.MOV.U32 R12, RZ, RZ, 0x1 ;  /* 0x00000001ff0c7424 */ /* 0x000fe400078e00ff */
[----:B--2---:R-:W-:Y:S01]  /*fe60*/  IMAD.MOV.U32 R2, RZ, RZ, 0x40 ;  /* 0x00000040ff027424 */ /* 0x004fe200078e00ff */
[----:B------:R-:W-:Y:S01]  /*fe70*/  UMOV UR4, URZ ;  /* 0x000000ff00047c82 */ /* 0x000fe20008000000 */
[----:B----4-:R3:W-:Y:S01]  /*fe80*/  STL [R1+0x1bfc], R0 ;  /* 0x001bfc0001007387 */ /* 0x0107e20000100800 */
[----:B------:R-:W-:Y:S06]  /*fe90*/  BAR.SYNC.DEFER_BLOCKING 0x0 ;  /* 0x0000000000007b1d */ /* 0x000fec0000010000 */
[----:B------:R3:W-:Y:S04]  /*fea0*/  STL [R1+0x1c00], R10 ;  /* 0x001c000a01007387 */ /* 0x0007e80000100800 */
[----:B------:R3:W-:Y:S02]  /*feb0*/  STL.64 [R1+0x1fd8], R12 ;  /* 0x001fd80c01007387 */ /* 0x0007e40000100a00 */
.L_x_9:
[----:B------:R-:W-:Y:S01]  /*fec0*/  BAR.SYNC.DEFER_BLOCKING 0x0 ;  /* 0x0000000000007b1d */ /* 0x000fe20000010000 */
[----:B------:R-:W-:-:S05]  /*fed0*/  IMAD.IADD R34, R1, 0x1, R2 ;  /* 0x0000000101227824 */ /* 0x000fca00078e0202 */
[----:B---3--:R-:W2:Y:S04]  /*fee0*/  LDL R0, [R34+0xfc0] ;  /* 0x000fc00022007983 */ /* 0x008ea80000100800 */
        /* <DEDUP_REMOVED lines=31> */
[----:B------:R-:W-:Y:S01]  /*100e0*/  UIADD3 UR4, UPT, UPT, UR4, 0x20, URZ ;  /* 0x0000002004047890 */ /* 0x000fe2000fffe0ff */
[----:B------:R-:W-:-:S03]  /*100f0*/  VIADD R2, R2, 0x80 ;  /* 0x0000008002027836 */ /* 0x000fc60000000000 */
[----:B------:R-:W-:Y:S01]  /*10100*/  UISETP.NE.AND UP0, UPT, UR4, 0x400, UPT ;  /* 0x000004000400788c */ /* 0x000fe2000bf05270 */
[----:B--2---:R0:W-:Y:S04]  /*10110*/  STL [R34+-0x40], R0 ;  /* 0xffffc00022007387 */ /* 0x0041e80000100800 */
[----:B---3--:R0:W-:Y:S04]  /*10120*/  STL [R34+-0x3c], R3 ;  /* 0xffffc40322007387 */ /* 0x0081e80000100800 */
[----:B----4-:R0:W-:Y:S04]  /*10130*/  STL [R34+-0x38], R4 ;  /* 0xffffc80422007387 */ /* 0x0101e80000100800 */
[----:B-----5:R0:W-:Y:S04]  /*10140*/  STL [R34+-0x34], R5 ;  /* 0xffffcc0522007387 */ /* 0x0201e80000100800 */
[----:B------:R0:W-:Y:S04]  /*10150*/  STL [R34+-0x30], R6 ;  /* 0xffffd00622007387 */ /* 0x0001e80000100800 */
        /* <DEDUP_REMOVED lines=11> */
[----:B------:R0:W-:Y:S04]  /*10210*/  STL [R34], R18 ;  /* 0x0000001222007387 */ /* 0x0001e80000100800 */
        /* <DEDUP_REMOVED lines=46> */
[----:B0-----:R-:W-:Y:S05]  /*10500*/  BRA.U UP0, `(.L_x_9) ;  /* 0xfffffff9006c7547 */ /* 0x001fea000b83ffff */
        /* <DEDUP_REMOVED lines=200> */
[----:B------:R-:W2:Y:S04]  /*11190*/  LDL.128 R4, [R1+0x10] ;  /* 0x0000100001047983 */ /* 0x000ea80000100c00 */
[----:B------:R-:W3:Y:S04]  /*111a0*/  LDL.128 R8, [R1+0x20] ;  /* 0x0000200001087983 */ /* 0x000ee80000100c00 */
[----:B------:R-:W4:Y:S04]  /*111b0*/  LDL.128 R12, [R1+0x30] ;  /* 0x00003000010c7983 */ /* 0x000f280000100c00 */
[----:B------:R-:W5:Y:S04]  /*111c0*/  LDL.128 R20, [R1+0x50] ;  /* 0x0000500001147983 */ /* 0x000f680000100c00 */
        /* <DEDUP_REMOVED lines=49> */
[----:B--2---:R-:W-:Y:S04]  /*114e0*/  STL [R1+0x5440], R7 ;  /* 0x0054400701007387 */ /* 0x004fe80000100800 */
[----:B------:R-:W-:Y:S04]  /*114f0*/  STL [R1+0x533c], R4 ;  /* 0x00533c0401007387 */ /* 0x000fe80000100800 */
[----:B------:R-:W-:Y:S04]  /*11500*/  STL [R1+0x5338], R5 ;  /* 0x0053380501007387 */ /* 0x000fe80000100800 */
[----:B------:R0:W-:Y:S04]  /*11510*/  STL [R1+0x5334], R6 ;  /* 0x0053340601007387 */ /* 0x0001e80000100800 */
[----:B0-----:R-:W2:Y:S02]  /*11520*/  LDL.128 R4, [R1+0x90] ;  /* 0x0000900001047983 */ /* 0x001ea40000100c00 */
[----:B--2---:R-:W-:Y:S01]  /*11530*/  MOV R61, R6 ;  /* 0x00000006003d7202 */ /* 0x004fe20000000f00 */
[----:B------:R-:W-:-:S02]  /*11540*/  IMAD.MOV.U32 R60, RZ, RZ, R7 ;  /* 0x000000ffff3c7224 */ /* 0x000fc400078e0007 */
[----:B------:R-:W-:Y:S02]  /*11550*/  IMAD.MOV.U32 R65, RZ, RZ, R5 ;  /* 0x000000ffff417224 */ /* 0x000fe400078e0005 */
[----:B------:R-:W-:Y:S02]  /*11560*/  IMAD.MOV.U32 R64, RZ, RZ, R4 ;  /* 0x000000ffff407224 */ /* 0x000fe400078e0004 */
[----:B------:R-:W2:Y:S02]  /*11570*/  LDL.128 R4, [R1+0xa0] ;  /* 0x0000a00001047983 */ /* 0x000ea40000100c00 */
[----:B--2---:R-:W-:Y:S01]  /*11580*/  MOV R57, R6 ;  /* 0x0000000600397202 */ /* 0x004fe20000000f00 */
[----:B------:R-:W-:Y:S02]  /*11590*/  IMAD.MOV.U32 R56, RZ, RZ, R7 ;  /* 0x000000ffff387224 */ /* 0x000fe400078e0007 */
[----:B------:R-:W-:Y:S02]  /*115a0*/  IMAD.MOV.U32 R63, RZ, RZ, R5 ;  /* 0x000000ffff3f7224 */ /* 0x000fe400078e0005 */
[----:B------:R-:W-:-:S02]  /*115b0*/  IMAD.MOV.U32 R62, RZ, RZ, R4 ;  /* 0x000000ffff3e7224 */ /* 0x000fc400078e0004 */
[----:B------:R-:W2:Y:S02]  /*115c0*/  LDL.128 R4, [R1+0xb0] ;  /* 0x0000b00001047983 */ /* 0x000ea40000100c00 */
[----:B--2---:R-:W-:Y:S01]  /*115d0*/  MOV R53, R6 ;  /* 0x0000000600357202 */ /* 0x004fe20000000f00 */
[----:B------:R-:W-:Y:S02]  /*115e0*/  IMAD.MOV.U32 R52, RZ, RZ, R7 ;  /* 0x000000ffff347224 */ /* 0x000fe400078e0007 */
[----:B------:R-:W-:Y:S02]  /*115f0*/  IMAD.MOV.U32 R59, RZ, RZ, R5 ;  /* 0x000000ffff3b7224 */ /* 0x000fe400078e0005 */
[----:B------:R-:W-:Y:S02]  /*11600*/  IMAD.MOV.U32 R58, RZ, RZ, R4 ;  /* 0x000000ffff3a7224 */ /* 0x000fe400078e0004 */
[----:B------:R-:W2:Y:S02]  /*11610*/  LDL.128 R4, [R1+0xc0] ;  /* 0x0000c00001047983 */ /* 0x000ea40000100c00 */
        /* <DEDUP_REMOVED lines=14> */
[----:B------:R-:W2:Y:S04]  /*11700*/  LDL.128 R4, [R1+0xf0] ;  /* 0x0000f00001047983 */ /* 0x000ea80000100c00 */
[----:B---3--:R-:W-:Y:S04]  /*11710*/  STL [R1+0x5444], R11 ;  /* 0x0054440b01007387 */ /* 0x008fe80000100800 */
[----:B------:R-:W-:Y:S04]  /*11720*/  STL [R1+0x5348], R8 ;  /* 0x0053480801007387 */ /* 0x000fe80000100800 */
[----:B------:R-:W-:Y:S04]  /*11730*/  STL [R1+0x5344], R9 ;  /* 0x0053440901007387 */ /* 0x000fe80000100800 */
[----:B------:R0:W-:Y:S04]  /*11740*/  STL [R1+0x5340], R10 ;  /* 0x0053400a01007387 */ /* 0x0001e80000100800 */
[----:B0-----:R-:W3:Y:S01]  /*11750*/  LDL.128 R8, [R1+0x140] ;  /* 0x0001400001087983 */ /* 0x001ee20000100c00 */
[----:B--2---:R-:W-:Y:S01]  /*11760*/  MOV R37, R6 ;  /* 0x0000000600257202 */ /* 0x004fe20000000f00 */
[----:B------:R-:W-:-:S02]  /*11770*/  IMAD.MOV.U32 R36, RZ, RZ, R7 ;  /* 0x000000ffff247224 */ /* 0x000fc400078e0007 */
[----:B------:R-:W-:Y:S02]  /*11780*/  IMAD.MOV.U32 R43, RZ, RZ, R5 ;  /* 0x000000ffff2b7224 */ /* 0x000fe400078e0005 */
[----:B------:R-:W-:Y:S02]  /*11790*/  IMAD.MOV.U32 R42, RZ, RZ, R4 ;  /* 0x000000ffff2a7224 */ /* 0x000fe400078e0004 */
[----:B------:R-:W2:Y:S04]  /*117a0*/  LDL.128 R4, [R1+0x130] ;  /* 0x0001300001047983 */ /* 0x000ea80000100c00 */
[----:B----4-:R-:W-:Y:S04]  /*117b0*/  STL [R1+0x532c], R12 ;  /* 0x00532c0c01007387 */ /* 0x010fe80000100800 */
[----:B------:R-:W-:Y:S04]  /*117c0*/  STL [R1+0x5328], R13 ;  /* 0x0053280d01007387 */ /* 0x000fe80000100800 */
[----:B------:R-:W-:Y:S04]  /*117d0*/  STL [R1+0x5324], R14 ;  /* 0x0053240e01007387 */ /* 0x000fe80000100800 */
[----:B------:R-:W-:Y:S04]  /*117e0*/  STL [R1+0x5320], R15 ;  /* 0x0053200f01007387 */ /* 0x000fe80000100800 */
[----:B-----5:R-:W-:Y:S04]  /*117f0*/  STL [R1+0x5364], R20 ;  /* 0x0053641401007387 */ /* 0x020fe80000100800 */
[----:B------:R-:W-:Y:S04]  /*11800*/  STL [R1+0x5360], R21 ;  /* 0x0053601501007387 */ /* 0x000fe80000100800 */
[----:B------:R-:W-:Y:S04]  /*11810*/  STL [R1+0x535c], R22 ;  /* 0x00535c1601007387 */ /* 0x000fe80000100800 */
[----:B------:R0:W-:Y:S04]  /*11820*/  STL [R1+0x5358], R23 ;  /* 0x0053581701007387 */ /* 0x0001e80000100800 */
[----:B0-----:R-:W4:Y:S01]  /*11830*/  LDL.128 R20, [R1+0x100] ;  /* 0x0001000001147983 */ /* 0x001f220000100c00 */
[----:B--2---:R-:W-:Y:S01]  /*11840*/  MOV R12, R4 ;  /* 0x00000004000c7202 */ /* 0x004fe20000000f00 */
[----:B------:R-:W-:Y:S01]  /*11850*/  IMAD.MOV.U32 R13, RZ, RZ, R5 ;  /* 0x000000ffff0d7224 */ /* 0x000fe200078e0005 */
[----:B---3--:R-:W-:Y:S01]  /*11860*/  MOV R4, R8 ;  /* 0x0000000800047202 */ /* 0x008fe20000000f00 */
[----:B------:R-:W-:-:S02]  /*11870*/  IMAD.MOV.U32 R14, RZ, RZ, R6 ;  /* 0x000000ffff0e7224 */ /* 0x000fc400078e0006 */
[----:B------:R-:W-:Y:S02]  /*11880*/  IMAD.MOV.U32 R5, RZ, RZ, R9 ;  /* 0x000000ffff057224 */ /* 0x000fe400078e0009 */
[----:B------:R-:W-:Y:S01]  /*11890*/  IMAD.MOV.U32 R6, RZ, RZ, R10 ;  /* 0x000000ffff067224 */ /* 0x000fe200078e000a */
[----:B------:R-:W-:Y:S01]  /*118a0*/  STL [R1+0x5398], R4 ;  /* 0x0053980401007387 */ /* 0x000fe20000100800 */
[----:B------:R-:W-:-:S03]  /*118b0*/  IMAD.MOV.U32 R15, RZ, RZ, R7 ;  /* 0x000000ffff0f7224 */ /* 0x000fc600078e0007 */
[----:B------:R-:W-:Y:S04]  /*118c0*/  STL [R1+0x53a0], R6 ;  /* 0x0053a00601007387 */ /* 0x000fe80000100800 */
[----:B------:R0:W-:Y:S04]  /*118d0*/  STL [R1+0x539c], R5 ;  /* 0x00539c0501007387 */ /* 0x0001e80000100800 */
[----:B0-----:R-:W2:Y:S04]  /*118e0*/  LDL.128 R4, [R1+0x160] ;  /* 0x0001600001047983 */ /* 0x001ea80000100c00 */
[----:B------:R-:W-:Y:S04]  /*118f0*/  STL [R1+0x5354], R16 ;  /* 0x0053541001007387 */ /* 0x000fe80000100800 */
[----:B------:R-:W-:Y:S04]  /*11900*/  STL [R1+0x5350], R17 ;  /* 0x0053501101007387 */ /* 0x000fe80000100800 */
[----:B------:R-:W-:Y:S04]  /*11910*/  STL [R1+0x5374], R24 ;  /* 0x0053741801007387 */ /* 0x000fe80000100800 */
[----:B------:R-:W-:Y:S04]  /*11920*/  STL [R1+0x5370], R25 ;  /* 0x0053701901007387 */ /* 0x000fe80000100800 */
[----:B------:R-:W-:Y:S04]  /*11930*/  STL [R1+0x536c], R26 ;  /* 0x00536c1a01007387 */ /* 0x000fe80000100800 */
[----:B------:R0:W-:Y:S04]  /*11940*/  STL [R1+0x5368], R27 ;  /* 0x0053681b01007387 */ /* 0x0001e80000100800 */
[----:B----4-:R2:W-:Y:S04]  /*11950*/  STL.128 [R1+0x5120], R20 ;  /* 0x0051201401007387 */ /* 0x0105e80000100c00 */
[----:B0-----:R-:W3:Y:S01]  /*11960*/  LDL.128 R24, [R1+0x120] ;  /* 0x0001200001187983 */ /* 0x001ee20000100c00 */
[----:B--2---:R-:W-:Y:S01]  /*11970*/  MOV R22, R4 ;  /* 0x0000000400167202 */ /* 0x004fe20000000f00 */
[----:B------:R-:W-:-:S02]  /*11980*/  IMAD.MOV.U32 R23, RZ, RZ, R5 ;  /* 0x000000ffff177224 */ /* 0x000fc400078e0005 */
[----:B------:R-:W-:Y:S02]  /*11990*/  IMAD.MOV.U32 R16, RZ, RZ, R6 ;  /* 0x000000ffff107224 */ /* 0x000fe400078e0006 */
[----:B------:R-:W-:Y:S02]  /*119a0*/  IMAD.MOV.U32 R17, RZ, RZ, R7 ;  /* 0x000000ffff117224 */ /* 0x000fe400078e0007 */
[----:B------:R-:W2:Y:S04]  /*119b0*/  LDL.128 R4, [R1+0x170] ;  /* 0x0001700001047983 */ /* 0x000ea80000100c00 */
[----:B------:R-:W-:Y:S04]  /*119c0*/  STL [R1+0x5394], R15 ;  /* 0x0053940f01007387 */ /* 0x000fe80000100800 */
[----:B------:R-:W-:Y:S04]  /*119d0*/  STL [R1+0x5390], R14 ;  /* 0x0053900e01007387 */ /* 0x000fe80000100800 */
[----:B------:R-:W-:Y:S04]  /*119e0*/  STL [R1+0x538c], R13 ;  /* 0x00538c0d01007387 */ /* 0x000fe80000100800 */
[----:B------:R0:W-:Y:S04]  /*119f0*/  STL [R1+0x5388], R12 ;  /* 0x0053880c01007387 */ /* 0x0001e80000100800 */
[----:B------:R-:W-:Y:S04]  /*11a00*/  STL [R1+0x5384], R28 ;  /* 0x0053841c01007387 */ /* 0x000fe80000100800 */
[----:B------:R-:W-:Y:S04]  /*11a10*/  STL [R1+0x5380], R29 ;  /* 0x0053801d01007387 */ /* 0x000fe80000100800 */
[----:B0-----:R-:W4:Y:S04]  /*11a20*/  LDL.128 R12, [R1+0x150] ;  /* 0x00015000010c7983 */ /* 0x001f280000100c00 */
[----:B------:R-:W-:Y:S04]  /*11a30*/  STL [R1+0x537c], R30 ;  /* 0x00537c1e01007387 */ /* 0x000fe80000100800 */
[----:B------:R0:W-:Y:S04]  /*11a40*/  STL [R1+0x5378], R31 ;  /* 0x0053781f01007387 */ /* 0x0001e80000100800 */
[----:B---3--:R2:W-:Y:S04]  /*11a50*/  STL.128 [R1+0x5100], R24 ;  /* 0x0051001801007387 */ /* 0x0085e80000100c00 */
[----:B0-----:R-:W3:Y:S01]  /*11a60*/  LDL.128 R28, [R1+0x110] ;  /* 0x00011000011c7983 */ /* 0x001ee20000100c00 */
[----:B--2---:R-:W-:Y:S01]  /*11a70*/  MOV R26, R4 ;  /* 0x00000004001a7202 */ /* 0x004fe20000000f00 */
[----:B------:R-:W-:-:S02]  /*11a80*/  IMAD.MOV.U32 R27, RZ, RZ, R5 ;  /* 0x000000ffff1b7224 */ /* 0x000fc400078e0005 */
[----:B------:R-:W-:Y:S02]  /*11a90*/  IMAD.MOV.U32 R20, RZ, RZ, R6 ;  /* 0x000000ffff147224 */ /* 0x000fe400078e0006 */
[----:B------:R-:W-:Y:S02]  /*11aa0*/  IMAD.MOV.U32 R21, RZ, RZ, R7 ;  /* 0x000000ffff157224 */ /* 0x000fe400078e0007 */
[----:B------:R-:W2:Y:S04]  /*11ab0*/  LDL.128 R4, [R1+0x180] ;  /* 0x0001800001047983 */ /* 0x000ea80000100c00 */
[----:B------:R0:W-:Y:S04]  /*11ac0*/  STL [R1+0x5330], R19 ;  /* 0x0053301301007387 */ /* 0x0001e80000100800 */
[----:B------:R-:W-:Y:S04]  /*11ad0*/  STL [R1+0x53bc], R23 ;  /* 0x0053bc1701007387 */ /* 0x000fe80000100800 */
[----:B------:R-:W-:Y:S01]  /*11ae0*/  STL [R1+0x53b8], R22 ;  /* 0x0053b81601007387 */ /* 0x000fe20000100800 */
[----:B0-----:R-:W-:-:S03]  /*11af0*/  IMAD.MOV.U32 R19, RZ, RZ, R11 ;  /* 0x000000ffff137224 */ /* 0x001fc600078e000b */
[----:B------:R-:W-:Y:S01]  /*11b00*/  STL [R1+0x53d4], R21 ;  /* 0x0053d41501007387 */ /* 0x000fe20000100800 */
[----:B----4-:R-:W-:Y:S02]  /*11b10*/  IMAD.MOV.U32 R8, RZ, RZ, R13 ;  /* 0x000000ffff087224 */ /* 0x010fe400078e000d */
[----:B------:R-:W-:Y:S02]  /*11b20*/  IMAD.MOV.U32 R9, RZ, RZ, R14 ;  /* 0x000000ffff097224 */ /* 0x000fe400078e000e */
[----:B------:R-:W-:Y:S01]  /*11b30*/  IMAD.MOV.U32 R10, RZ, RZ, R15 ;  /* 0x000000ffff0a7224 */ /* 0x000fe200078e000f */
[----:B------:R-:W-:Y:S04]  /*11b40*/  STL [R1+0x53ac], R8 ;  /* 0x0053ac0801007387 */ /* 0x000fe80000100800 */
[----:B------:R-:W-:Y:S04]  /*11b50*/  STL [R1+0x53b4], R10 ;  /* 0x0053b40a01007387 */ /* 0x000fe80000100800 */
[----:B------:R0:W-:Y:S04]  /*11b60*/  STL [R1+0x53b0], R9 ;  /* 0x0053b00901007387 */ /* 0x0001e80000100800 */
[----:B---3--:R-:W-:Y:S04]  /*11b70*/  STL.128 [R1+0x5110], R28 ;  /* 0x0051101c01007387 */ /* 0x008fe80000100c00 */
[----:B------:R1:W-:Y:S04]  /*11b80*/  STL [R1+0x53d0], R20 ;  /* 0x0053d01401007387 */ /* 0x0003e80000100800 */
[----:B0-----:R-:W3:Y:S04]  /*11b90*/  LDL.128 R8, [R1+0x1a0] ;  /* 0x0001a00001087983 */ /* 0x001ee80000100c00 */
[----:B-1----:R-:W4:Y:S01]  /*11ba0*/  LDL.128 R20, [R1+0x1b0] ;  /* 0x0001b00001147983 */ /* 0x002f220000100c00 */
[----:B--2---:R-:W-:Y:S01]  /*11bb0*/  MOV R30, R4 ;  /* 0x00000004001e7202 */ /* 0x004fe20000000f00 */
[----:B------:R-:W-:-:S02]  /*11bc0*/  IMAD.MOV.U32 R31, RZ, RZ, R5 ;  /* 0x000000ffff1f7224 */ /* 0x000fc400078e0005 */
[----:B------:R-:W-:Y:S02]  /*11bd0*/  IMAD.MOV.U32 R24, RZ, RZ, R6 ;  /* 0x000000ffff187224 */ /* 0x000fe400078e0006 */
[----:B------:R-:W-:Y:S02]  /*11be0*/  IMAD.MOV.U32 R25, RZ, RZ, R7 ;  /* 0x000000ffff197224 */ /* 0x000fe400078e0007 */
[----:B------:R-:W2:Y:S04]  /*11bf0*/  LDL.128 R4, [R1+0x190] ;  /* 0x0001900001047983 */ /* 0x000ea80000100c00 */
[----:B------:R0:W-:Y:S02]  /*11c00*/  STL [R1+0x534c], R18 ;  /* 0x00534c1201007387 */ /* 0x0001e40000100800 */
[----:B0-----:R-:W-:-:S02]  /*11c10*/  MOV R18, R12 ;  /* 0x0000000c00127202 */ /* 0x001fc40000000f00 */
[----:B--2---:R-:W-:Y:S01]  /*11c20*/  MOV R13, R4 ;  /* 0x00000004000d7202 */ /* 0x004fe20000000f00 */
[----:B------:R-:W-:Y:S01]  /*11c30*/  IMAD.MOV.U32 R12, RZ, RZ, R5 ;  /* 0x000000ffff0c7224 */ /* 0x000fe200078e0005 */
[----:B---3--:R-:W-:Y:S01]  /*11c40*/  MOV R5, R8 ;  /* 0x0000000800057202 */ /* 0x008fe20000000f00 */
[----:B------:R-:W-:Y:S02]  /*11c50*/  IMAD.MOV.U32 R28, RZ, RZ, R6 ;  /* 0x000000ffff1c7224 */ /* 0x000fe400078e0006 */
[----:B------:R-:W-:Y:S02]  /*11c60*/  IMAD.MOV.U32 R4, RZ, RZ, R9 ;  /* 0x000000ffff047224 */ /* 0x000fe400078e0009 */
[----:B----4-:R-:W-:Y:S01]  /*11c70*/  IMAD.MOV.U32 R6, RZ, RZ, R23 ;  /* 0x000000ffff067224 */ /* 0x010fe200078e0017 */
[----:B------:R-:W-:Y:S01]  /*11c80*/  STL [R1+0x53f8], R5 ;  /* 0x0053f80501007387 */ /* 0x000fe20000100800 */
[----:B------:R-:W-:-:S03]  /*11c90*/  IMAD.MOV.U32 R29, RZ, RZ, R7 ;  /* 0x000000ffff1d7224 */ /* 0x000fc600078e0007 */
[----:B------:R-:W-:Y:S04]  /*11ca0*/  STL [R1+0x53fc], R4 ;  /* 0x0053fc0401007387 */ /* 0x000fe80000100800 */
[----:B------:R0:W-:Y:S04]  /*11cb0*/  STL [R1+0x5414], R6 ;  /* 0x0054140601007387 */ /* 0x0001e80000100800 */
[----:B0-----:R-:W2:Y:S01]  /*11cc0*/  LDL.128 R4, [R1+0x1d0] ;  /* 0x0001d00001047983 */ /* 0x001ea20000100c00 */
[----:B------:R-:W-:Y:S02]  /*11cd0*/  IMAD.MOV.U32 R15, RZ, RZ, R10 ;  /* 0x000000ffff0f7224 */ /* 0x000fe400078e000a */
[----:B------:R-:W-:Y:S01]  /*11ce0*/  IMAD.MOV.U32 R14, RZ, RZ, R11 ;  /* 0x000000ffff0e7224 */ /* 0x000fe200078e000b */
[----:B------:R-:W-:Y:S04]  /*11cf0*/  STL [R1+0x53c4], R17 ;  /* 0x0053c41101007387 */ /* 0x000fe80000100800 */
[----:B------:R-:W-:Y:S04]  /*11d00*/  STL [R1+0x53c0], R16 ;  /* 0x0053c01001007387 */ /* 0x000fe80000100800 */
[----:B------:R-:W-:Y:S04]  /*11d10*/  STL [R1+0x53cc], R27 ;  /* 0x0053cc1b01007387 */ /* 0x000fe80000100800 */
[----:B------:R-:W-:Y:S04]  /*11d20*/  STL [R1+0x53c8], R26 ;  /* 0x0053c81a01007387 */ /* 0x000fe80000100800 */
[----:B------:R-:W-:Y:S04]  /*11d30*/  STL [R1+0x53ec], R12 ;  /* 0x0053ec0c01007387 */ /* 0x000fe80000100800 */
        /* <DEDUP_REMOVED lines=8> */
[----:B------:R-:W2:Y:S01]  /*11dc0*/  LDL.128 R4, [R1+0x1e0] ;  /* 0x0001e00001047983 */ /* 0x000ea20000100c00 */
[----:B------:R-:W-:-:S03]  /*11dd0*/  MOV R8, R20 ;  /* 0x0000001400087202 */ /* 0x000fc60000000f00 */
[----:B------:R0:W-:Y:S04]  /*11de0*/  STL [R1+0x53a4], R19 ;  /* 0x0053a41301007387 */ /* 0x0001e80000100800 */
[----:B------:R1:W-:Y:S01]  /*11df0*/  STL [R1+0x53a8], R18 ;  /* 0x0053a81201007387 */ /* 0x0003e20000100800 */
[----:B0-----:R-:W-:Y:S02]  /*11e00*/  IMAD.MOV.U32 R19, RZ, RZ, R22 ;  /* 0x000000ffff137224 */ /* 0x001fe400078e0016 */
[----:B-1----:R-:W-:Y:S01]  /*11e10*/  IMAD.MOV.U32 R18, RZ, RZ, R21 ;  /* 0x000000ffff127224 */ /* 0x002fe200078e0015 */
[----:B------:R0:W-:Y:S04]  /*11e20*/  STL [R1+0x53dc], R31 ;  /* 0x0053dc1f01007387 */ /* 0x0001e80000100800 */
[----:B------:R1:W-:Y:S01]  /*11e30*/  STL [R1+0x53d8], R30 ;  /* 0x0053d81e01007387 */ /* 0x0003e20000100800 */
[----:B---3--:R-:W-:Y:S01]  /*11e40*/  MOV R23, R12 ;  /* 0x0000000c00177202 */ /* 0x008fe20000000f00 */
[----:B------:R-:W-:-:S04]  /*11e50*/  IMAD.MOV.U32 R22, RZ, RZ, R13 ;  /* 0x000000ffff167224 */ /* 0x000fc800078e000d */
[----:B------:R-:W-:Y:S04]  /*11e60*/  STL [R1+0x5418], R23 ;  /* 0x0054181701007387 */ /* 0x000fe80000100800 */
[----:B------:R-:W-:Y:S01]  /*11e70*/  STL [R1+0x541c], R22 ;  /* 0x00541c1601007387 */ /* 0x000fe20000100800 */
[----:B--2---:R-:W-:Y:S02]  /*11e80*/  IMAD.MOV.U32 R21, RZ, RZ, R6 ;  /* 0x000000ffff157224 */ /* 0x004fe400078e0006 */
[----:B------:R-:W-:Y:S01]  /*11e90*/  IMAD.MOV.U32 R20, RZ, RZ, R7 ;  /* 0x000000ffff147224 */ /* 0x000fe200078e0007 */
[----:B0-----:R-:W-:Y:S01]  /*11ea0*/  MOV R31, R4 ;  /* 0x00000004001f7202 */ /* 0x001fe20000000f00 */
[----:B-1----:R-:W-:Y:S01]  /*11eb0*/  IMAD.MOV.U32 R30, RZ, RZ, R5 ;  /* 0x000000ffff1e7224 */ /* 0x002fe200078e0005 */
[----:B------:R-:W-:Y:S04]  /*11ec0*/  STL [R1+0x5448], R21 ;  /* 0x0054481501007387 */ /* 0x000fe80000100800 */
[----:B------:R0:W-:Y:S04]  /*11ed0*/  STL [R1+0x544c], R20 ;  /* 0x00544c1401007387 */ /* 0x0001e80000100800 */
[----:B------:R-:W2:Y:S04]  /*11ee0*/  LDL.128 R4, [R1+0x1f0] ;  /* 0x0001f00001047983 */ /* 0x000ea80000100c00 */
[----:B0-----:R-:W3:Y:S01]  /*11ef0*/  LDL.128 R20, [R1+0x210] ;  /* 0x0002100001147983 */ /* 0x001ee20000100c00 */
[----:B------:R-:W-:-:S02]  /*11f00*/  IMAD.MOV.U32 R10, RZ, RZ, R14 ;  /* 0x000000ffff0a7224 */ /* 0x000fc400078e000e */
[----:B------:R-:W-:Y:S01]  /*11f10*/  IMAD.MOV.U32 R9, RZ, RZ, R15 ;  /* 0x000000ffff097224 */ /* 0x000fe200078e000f */
[----:B------:R-:W-:Y:S04]  /*11f20*/  STL [R1+0x5408], R8 ;  /* 0x0054080801007387 */ /* 0x000fe80000100800 */
[----:B------:R-:W-:Y:S04]  /*11f30*/  STL [R1+0x5424], R9 ;  /* 0x0054240901007387 */ /* 0x000fe80000100800 */
[----:B------:R0:W-:Y:S04]  /*11f40*/  STL [R1+0x5420], R10 ;  /* 0x0054200a01007387 */ /* 0x0001e80000100800 */
[----:B0-----:R-:W4:Y:S01]  /*11f50*/  LDL.128 R8, [R1+0x200] ;  /* 0x0002000001087983 */ /* 0x001f220000100c00 */
[----:B--2---:R-:W-:Y:S01]  /*11f60*/  MOV R12, R4 ;  /* 0x00000004000c7202 */ /* 0x004fe20000000f00 */
[----:B------:R-:W-:-:S02]  /*11f70*/  IMAD.MOV.U32 R13, RZ, RZ, R5 ;  /* 0x000000ffff0d7224 */ /* 0x000fc400078e0005 */
[----:B---3--:R-:W-:Y:S02]  /*11f80*/  IMAD.MOV.U32 R14, RZ, RZ, R22 ;  /* 0x000000ffff0e7224 */ /* 0x008fe400078e0016 */
[----:B------:R-:W-:Y:S01]  /*11f90*/  IMAD.MOV.U32 R15, RZ, RZ, R23 ;  /* 0x000000ffff0f7224 */ /* 0x000fe200078e0017 */
[----:B------:R-:W-:Y:S04]  /*11fa0*/  STL [R1+0x5454], R13 ;  /* 0x0054540d01007387 */ /* 0x000fe80000100800 */
[----:B------:R-:W-:Y:S04]  /*11fb0*/  STL [R1+0x5450], R12 ;  /* 0x0054500c01007387 */ /* 0x000fe80000100800 */
[----:B------:R-:W-:Y:S04]  /*11fc0*/  STL [R1+0x547c], R15 ;  /* 0x00547c0f01007387 */ /* 0x000fe80000100800 */
[----:B------:R0:W-:Y:S04]  /*11fd0*/  STL [R1+0x5478], R14 ;  /* 0x0054780e01007387 */ /* 0x0001e80000100800 */
[----:B0-----:R-:W2:Y:S04]  /*11fe0*/  LDL.128 R12, [R1+0x230] ;  /* 0x00023000010c7983 */ /* 0x001ea80000100c00 */
[----:B------:R0:W-:Y:S04]  /*11ff0*/  STL [R1+0x53e4], R25 ;  /* 0x0053e41901007387 */ /* 0x0001e80000100800 */
[----:B------:R1:W-:Y:S01]  /*12000*/  STL [R1+0x53e0], R24 ;  /* 0x0053e01801007387 */ /* 0x0003e20000100800 */
[----:B----4-:R-:W-:-:S02]  /*12010*/  IMAD.MOV.U32 R5, RZ, RZ, R9 ;  /* 0x000000ffff057224 */ /* 0x010fc400078e0009 */
[----:B0-----:R-:W-:Y:S02]  /*12020*/  IMAD.MOV.U32 R25, RZ, RZ, R6 ;  /* 0x000000ffff197224 */ /* 0x001fe400078e0006 */
[----:B-1----:R-:W-:Y:S01]  /*12030*/  IMAD.MOV.U32 R24, RZ, RZ, R7 ;  /* 0x000000ffff187224 */ /* 0x002fe200078e0007 */
[----:B------:R0:W-:Y:S04]  /*12040*/  STL [R1+0x53f4], R29 ;  /* 0x0053f41d01007387 */ /* 0x0001e80000100800 */
[----:B------:R-:W-:Y:S04]  /*12050*/  STL [R1+0x542c], R26 ;  /* 0x00542c1a01007387 */ /* 0x000fe80000100800 */
[----:B------:R-:W-:Y:S01]  /*12060*/  STL [R1+0x5428], R27 ;  /* 0x0054281b01007387 */ /* 0x000fe20000100800 */
[----:B0-----:R-:W-:-:S03]  /*12070*/  IMAD.MOV.U32 R29, RZ, RZ, R10 ;  /* 0x000000ffff1d7224 */ /* 0x001fc600078e000a */
        /* <DEDUP_REMOVED lines=8> */
[----:B------:R0:W-:Y:S04]  /*12100*/  STL [R1+0x5410], R19 ;  /* 0x0054101301007387 */ /* 0x0001e80000100800 */
[----:B------:R2:W-:Y:S04]  /*12110*/  STL [R1+0x5434], R16 ;  /* 0x0054341001007387 */ /* 0x0005e80000100800 */
[----:B------:R1:W-:Y:S01]  /*12120*/  STL [R1+0x5430], R17 ;  /* 0x0054301101007387 */ /* 0x0003e20000100800 */
[----:B---3--:R-:W-:-:S02]  /*12130*/  IMAD.MOV.U32 R6, RZ, RZ, R26 ;  /* 0x000000ffff067224 */ /* 0x008fc400078e001a */
[----:B0-----:R-:W-:Y:S01]  /*12140*/  IMAD.MOV.U32 R19, RZ, RZ, R27 ;  /* 0x000000ffff137224 */ /* 0x001fe200078e001b */
[----:B--2---:R-:W-:Y:S01]  /*12150*/  MOV R16, R12 ;  /* 0x0000000c00107202 */ /* 0x004fe20000000f00 */
[----:B-1----:R-:W-:Y:S02]  /*12160*/  IMAD.MOV.U32 R17, RZ, RZ, R13 ;  /* 0x000000ffff117224 */ /* 0x002fe400078e000d */
[----:B------:R-:W-:Y:S02]  /*12170*/  IMAD.MOV.U32 R26, RZ, RZ, R14 ;  /* 0x000000ffff1a7224 */ /* 0x000fe400078e000e */
[----:B------:R-:W-:Y:S02]  /*12180*/  IMAD.MOV.U32 R27, RZ, RZ, R15 ;  /* 0x000000ffff1b7224 */ /* 0x000fe400078e000f */
[----:B------:R-:W2:Y:S01]  /*12190*/  LDL.128 R12, [R1+0x250] ;  /* 0x00025000010c7983 */ /* 0x000ea20000100c00 */
[----:B------:R-:W-:Y:S01]  /*121a0*/  MOV R71, R32 ;  /* 0x0000002000477202 */ /* 0x000fe20000000f00 */
[----:B------:R-:W-:-:S02]  /*121b0*/  IMAD.MOV.U32 R70, RZ, RZ, R33 ;  /* 0x000000ffff467224 */ /* 0x000fc400078e0021 */
[----:B------:R2:W-:Y:S01]  /*121c0*/  STL [R1+0x543c], R30 ;  /* 0x00543c1e01007387 */ /* 0x0005e20000100800 */
[----:B------:R-:W-:-:S03]  /*121d0*/  IMAD.MOV.U32 R69, RZ, RZ, R34 ;  /* 0x000000ffff457224 */ /* 0x000fc600078e0022 */
[----:B------:R0:W-:Y:S01]  /*121e0*/  STL [R1+0x5438], R31 ;  /* 0x0054381f01007387 */ /* 0x0001e20000100800 */
[----:B------:R-:W-:-:S03]  /*121f0*/  IMAD.MOV.U32 R68, RZ, RZ, R35 ;  /* 0x000000ffff447224 */ /* 0x000fc600078e0023 */
[----:B------:R-:W3:Y:S01]  /*12200*/  LDL.128 R32, [R1+0x270] ;  /* 0x0002700001207983 */ /* 0x000ee20000100c00 */
[----:B--2---:R-:W-:Y:S01]  /*12210*/  MOV R30, R12 ;  /* 0x0000000c001e7202 */ /* 0x004fe20000000f00 */
[----:B0-----:R-:W-:Y:S02]  /*12220*/  IMAD.MOV.U32 R31, RZ, RZ, R13 ;  /* 0x000000ffff1f7224 */ /* 0x001fe400078e000d */
[----:B------:R-:W-:Y:S02]  /*12230*/  IMAD.MOV.U32 R2, RZ, RZ, R14 ;  /* 0x000000ffff027224 */ /* 0x000fe400078e000e */
[----:B------:R-:W-:Y:S02]  /*12240*/  IMAD.MOV.U32 R0, RZ, RZ, R15 ;  /* 0x000000ffff007224 */ /* 0x000fe400078e000f */
[----:B------:R-:W2:Y:S01]  /*12250*/  LDL.128 R12, [R1+0x260] ;  /* 0x00026000010c7983 */ /* 0x000ea20000100c00 */
[----:B------:R-:W-:Y:S01]  /*12260*/  MOV R4, R8 ;  /* 0x0000000800047202 */ /* 0x000fe20000000f00 */
[----:B------:R-:W-:-:S02]  /*12270*/  IMAD.MOV.U32 R8, RZ, RZ, R21 ;  /* 0x000000ffff087224 */ /* 0x000fc400078e0015 */
[----:B------:R0:W-:Y:S01]  /*12280*/  STL [R1+0x540c], R18 ;  /* 0x00540c1201007387 */ /* 0x0001e20000100800 */
[----:B------:R-:W-:Y:S01]  /*12290*/  MOV R22, R24 ;  /* 0x0000001800167202 */ /* 0x000fe20000000f00 */
[----:B------:R-:W-:Y:S01]  /*122a0*/  IMAD.MOV.U32 R23, RZ, RZ, R25 ;  /* 0x000000ffff177224 */ /* 0x000fe200078e0019 */
[----:B---3--:R-:W-:Y:S01]  /*122b0*/  MOV R24, R32 ;  /* 0x0000002000187202 */ /* 0x008fe20000000f00 */
[----:B------:R-:W-:Y:S01]  /*122c0*/  IMAD.MOV.U32 R25, RZ, RZ, R33 ;  /* 0x000000ffff197224 */ /* 0x000fe200078e0021 */
[----:B0-----:R-:W-:Y:S02]  /*122d0*/  MOV R18, R20 ;  /* 0x0000001400127202 */ /* 0x001fe40000000f00 */
[----:B--2---:R-:W-:Y:S01]  /*122e0*/  MOV R20, R12 ;  /* 0x0000000c00147202 */ /* 0x004fe20000000f00 */
[----:B------:R-:W-:Y:S02]  /*122f0*/  IMAD.MOV.U32 R21, RZ, RZ, R13 ;  /* 0x000000ffff157224 */ /* 0x000fe400078e000d */
[----:B------:R-:W-:-:S02]  /*12300*/  IMAD.MOV.U32 R13, RZ, RZ, R34 ;  /* 0x000000ffff0d7224 */ /* 0x000fc400078e0022 */
[----:B------:R-:W-:Y:S02]  /*12310*/  IMAD.MOV.U32 R12, RZ, RZ, R35 ;  /* 0x000000ffff0c7224 */ /* 0x000fe400078e0023 */
[----:B------:R-:W2:Y:S04]  /*12320*/  LDL.128 R32, [R1+0x280] ;  /* 0x0002800001207983 */ /* 0x000ea80000100c00 */
[----:B------:R0:W-:Y:S04]  /*12330*/  STL [R1+0x53f0], R28 ;  /* 0x0053f01c01007387 */ /* 0x0001e80000100800 */
[----:B------:R-:W-:Y:S01]  /*12340*/  STL [R1+0x5468], R29 ;  /* 0x0054681d01007387 */ /* 0x000fe20000100800 */
[----:B0-----:R-:W-:-:S03]  /*12350*/  IMAD.MOV.U32 R28, RZ, RZ, R11 ;  /* 0x000000ffff1c7224 */ /* 0x001fc600078e000b */
[----:B------:R-:W-:Y:S04]  /*12360*/  STL [R1+0x5464], R5 ;  /* 0x0054640501007387 */ /* 0x000fe80000100800 */
[----:B------:R2:W-:Y:S04]  /*12370*/  STL [R1+0x546c], R28 ;  /* 0x00546c1c01007387 */ /* 0x0005e80000100800 */
[----:B------:R0:W-:Y:S01]  /*12380*/  STL [R1+0x5460], R4 ;  /* 0x0054600401007387 */ /* 0x0001e20000100800 */
[----:B--2---:R-:W-:Y:S01]  /*12390*/  MOV R28, R32 ;  /* 0x00000020001c7202 */ /* 0x004fe20000000f00 */
[----:B------:R-:W-:-:S02]  /*123a0*/  IMAD.MOV.U32 R29, RZ, RZ, R33 ;  /* 0x000000ffff1d7224 */ /* 0x000fc400078e0021 */
[----:B------:R-:W-:Y:S02]  /*123b0*/  IMAD.MOV.U32 R5, RZ, RZ, R34 ;  /* 0x000000ffff057224 */ /* 0x000fe400078e0022 */
[----:B0-----:R-:W-:Y:S02]  /*123c0*/  IMAD.MOV.U32 R4, RZ, RZ, R35 ;  /* 0x000000ffff047224 */ /* 0x001fe400078e0023 */
[----:B------:R-:W2:Y:S01]  /*123d0*/  LDL.128 R32, [R1+0x290] ;  /* 0x0002900001207983 */ /* 0x000ea20000100c00 */
[----:B------:R-:W-:Y:S02]  /*123e0*/  IMAD.MOV.U32 R11, RZ, RZ, R14 ;  /* 0x000000ffff0b7224 */ /* 0x000fe400078e000e */
[----:B------:R-:W-:Y:S01]  /*123f0*/  IMAD.MOV.U32 R7, RZ, RZ, R15 ;  /* 0x000000ffff077224 */ /* 0x000fe200078e000f */
[----:B------:R0:W-:Y:S04]  /*12400*/  STL [R1+0x5474], R8 ;  /* 0x0054740801007387 */ /* 0x0001e80000100800 */
[----:B------:R1:W-:Y:S01]  /*12410*/  STL [R1+0x5470], R18 ;  /* 0x0054701201007387 */ /* 0x0003e20000100800 */
[----:B--2---:R-:W-:Y:S01]  /*12420*/  MOV R15, R32 ;  /* 0x00000020000f7202 */ /* 0x004fe20000000f00 */
[----:B------:R-:W-:-:S02]  /*12430*/  IMAD.MOV.U32 R14, RZ, RZ, R33 ;  /* 0x000000ffff0e7224 */ /* 0x000fc400078e0021 */
[----:B0-----:R-:W-:Y:S02]  /*12440*/  IMAD.MOV.U32 R8, RZ, RZ, R34 ;  /* 0x000000ffff087224 */ /* 0x001fe400078e0022 */
[----:B-1----:R-:W-:Y:S02]  /*12450*/  IMAD.MOV.U32 R18, RZ, RZ, R35 ;  /* 0x000000ffff127224 */ /* 0x002fe400078e0023 */
[----:B------:R-:W2:Y:S02]  /*12460*/  LDL.128 R32, [R1+0x480] ;  /* 0x0004800001207983 */ /* 0x000ea40000100c00 */
[----:B--2---:R-:W-:Y:S02]  /*12470*/  MOV R252, R34 ;  /* 0x0000002200fc7202 */ /* 0x004fe40000000f00 */
[----:B------:R0:W-:Y:S01]  /*12480*/  STL.64 [R1+0x4f10], R32 ;  /* 0x004f102001007387 */ /* 0x0001e20000100a00 */
[----:B------:R-:W-:-:S03]  /*12490*/  IMAD.MOV.U32 R3, RZ, RZ, R35 ;  /* 0x000000ffff037224 */ /* 0x000fc600078e0023 */
[----:B0-----:R-:W2:Y:S04]  /*124a0*/  LDL.128 R32, [R1+0x490] ;  /* 0x0004900001207983 */ /* 0x001ea80000100c00 */
[----:B--2---:R0:W-:Y:S02]  /*124b0*/  STL.128 [R1+0x5130], R32 ;  /* 0x0051302001007387 */ /* 0x0041e40000100c00 */
[----:B0-----:R-:W-:Y:S01]  /*124c0*/  IMAD.MOV.U32 R35, RZ, RZ, R39 ;  /* 0x000000ffff237224 */ /* 0x001fe200078e0027 */
[----:B------:R-:W-:Y:S01]  /*124d0*/  MOV R32, R37 ;  /* 0x0000002500207202 */ /* 0x000fe20000000f00 */
[----:B------:R-:W-:Y:S02]  /*124e0*/  IMAD.MOV.U32 R34, RZ, RZ, R38 ;  /* 0x000000ffff227224 */ /* 0x000fe400078e0026 */
[----:B------:R-:W-:-:S02]  /*124f0*/  IMAD.MOV.U32 R33, RZ, RZ, R36 ;  /* 0x000000ffff217224 */ /* 0x000fc400078e0024 */
[----:B------:R-:W2:Y:S04]  /*12500*/  LDL.128 R36, [R1+0x4a0] ;  /* 0x0004a00001247983 */ /* 0x000ea80000100c00 */
        /* <DEDUP_REMOVED lines=37> */
[----:B0-----:R-:W-:Y:S02]  /*12760*/  IMAD.MOV.U32 R63, RZ, RZ, R65 ;  /* 0x000000ffff3f7224 */ /* 0x001fe400078e0041 */
[----:B------:R-:W-:Y:S02]  /*12770*/  IMAD.MOV.U32 R62, RZ, RZ, R64 ;  /* 0x000000ffff3e7224 */ /* 0x000fe400078e0040 */
[----:B------:R-:W2:Y:S04]  /*12780*/  LDL.128 R64, [R1+0x510] ;  /* 0x0005100001407983 */ /* 0x000ea80000100c00 */
[----:B------:R-:W-:Y:S04]  /*12790*/  STL.128 [R1+0x50f0], R188 ;  /* 0x0050f0bc01007387 */ /* 0x000fe80000100c00 */
        /* <DEDUP_REMOVED lines=25> */
[----:B------:R0:W-:Y:S04]  /*12930*/  STL.128 [R1+0x4f50], R84 ;  /* 0x004f505401007387 */ /* 0x0001e80000100c00 */
[----:B------:R1:W-:Y:S04]  /*12940*/  STL.128 [R1+0x4f40], R80 ;  /* 0x004f405001007387 */ /* 0x0003e80000100c00 */
[----:B------:R3:W-:Y:S04]  /*12950*/  STL.128 [R1+0x4f30], R76 ;  /* 0x004f304c01007387 */ /* 0x0007e80000100c00 */
[----:B------:R4:W-:Y:S04]  /*12960*/  STL.128 [R1+0x4f20], R72 ;  /* 0x004f204801007387 */ /* 0x0009e80000100c00 */
[----:B0-----:R-:W5:Y:S04]  /*12970*/  LDL.128 R84, [R1+0x560] ;  /* 0x0005600001547983 */ /* 0x001f680000100c00 */
[----:B-1----:R-:W5:Y:S04]  /*12980*/  LDL.128 R80, [R1+0x550] ;  /* 0x0005500001507983 */ /* 0x002f680000100c00 */
[----:B---3--:R-:W3:Y:S04]  /*12990*/  LDL.128 R76, [R1+0x540] ;  /* 0x00054000014c7983 */ /* 0x008ee80000100c00 */
[----:B----4-:R-:W4:Y:S04]  /*129a0*/  LDL.128 R72, [R1+0x530] ;  /* 0x0005300001487983 */ /* 0x010f280000100c00 */
        /* <DEDUP_REMOVED lines=26> */
[----:B--2---:R0:W-:Y:S02]  /*12b50*/  STL.128 [R1+0x51b0], R64 ;  /* 0x0051b04001007387 */ /* 0x0041e40000100c00 */
[----:B0-----:R-:W-:Y:S01]  /*12b60*/  MOV R64, R71 ;  /* 0x0000004700407202 */ /* 0x001fe20000000f00 */
[----:B------:R-:W-:-:S02]  /*12b70*/  IMAD.MOV.U32 R65, RZ, RZ, R70 ;  /* 0x000000ffff417224 */ /* 0x000fc400078e0046 */
[----:B------:R-:W-:Y:S02]  /*12b80*/  IMAD.MOV.U32 R66, RZ, RZ, R69 ;  /* 0x000000ffff427224 */ /* 0x000fe400078e0045 */
[----:B------:R-:W-:Y:S02]  /*12b90*/  IMAD.MOV.U32 R67, RZ, RZ, R68 ;  /* 0x000000ffff437224 */ /* 0x000fe400078e0044 */
[----:B------:R-:W2:Y:S04]  /*12ba0*/  LDL.128 R68, [R1+0x520] ;  /* 0x0005200001447983 */ /* 0x000ea80000100c00 */
        /* <DEDUP_REMOVED lines=202> */
[----:B------:R0:W-:Y:S02]  /*13850*/  STL.128 [R1+0x2f80], R64 ;  /* 0x002f804001007387 */ /* 0x0001e40000100c00 */
[----:B0-----:R-:W-:Y:S01]  /*13860*/  MOV R64, R62 ;  /* 0x0000003e00407202 */ /* 0x001fe20000000f00 */
[----:B------:R-:W-:Y:S01]  /*13870*/  IMAD.MOV.U32 R65, RZ, RZ, R63 ;  /* 0x000000ffff417224 */ /* 0x000fe200078e003f */
[----:B------:R-:W-:Y:S01]  /*13880*/  MOV R62, R58 ;  /* 0x0000003a003e7202 */ /* 0x000fe20000000f00 */
        /* <DEDUP_REMOVED lines=13> */
[----:B------:R-:W3:Y:S01]  /*13960*/  LDL.LU R34, [R1+0x5128] ;  /* 0x0051280001227983 */ /* 0x000ee20000300800 */
[----:B------:R-:W-:-:S02]  /*13970*/  IMAD.MOV.U32 R66, RZ, RZ, R56 ;  /* 0x000000ffff427224 */ /* 0x000fc400078e0038 */
[----:B------:R-:W-:Y:S01]  /*13980*/  IMAD.MOV.U32 R67, RZ, RZ, R57 ;  /* 0x000000ffff437224 */ /* 0x000fe200078e0039 */
[----:B------:R-:W4:Y:S01]  /*13990*/  LDL.LU R35, [R1+0x512c] ;  /* 0x00512c0001237983 */ /* 0x000f220000300800 */
[----:B------:R-:W-:Y:S02]  /*139a0*/  IMAD.MOV.U32 R56, RZ, RZ, R52 ;  /* 0x000000ffff387224 */ /* 0x000fe400078e0034 */
[----:B------:R-:W-:Y:S02]  /*139b0*/  IMAD.MOV.U32 R57, RZ, RZ, R53 ;  /* 0x000000ffff397224 */ /* 0x000fe400078e0035 */
[----:B------:R-:W-:Y:S02]  /*139c0*/  IMAD.MOV.U32 R52, RZ, RZ, R48 ;  /* 0x000000ffff347224 */ /* 0x000fe400078e0030 */
[----:B------:R-:W-:Y:S02]  /*139d0*/  IMAD.MOV.U32 R53, RZ, RZ, R49 ;  /* 0x000000ffff357224 */ /* 0x000fe400078e0031 */
[----:B------:R-:W-:-:S02]  /*139e0*/  IMAD.MOV.U32 R48, RZ, RZ, R44 ;  /* 0x000000ffff307224 */ /* 0x000fc400078e002c */
[----:B------:R-:W-:Y:S02]  /*139f0*/  IMAD.MOV.U32 R49, RZ, RZ, R45 ;  /* 0x000000ffff317224 */ /* 0x000fe400078e002d */
[----:B------:R-:W-:Y:S02]  /*13a00*/  IMAD.MOV.U32 R44, RZ, RZ, R40 ;  /* 0x000000ffff2c7224 */ /* 0x000fe400078e0028 */
[----:B------:R-:W-:Y:S02]  /*13a10*/  IMAD.MOV.U32 R45, RZ, RZ, R41 ;  /* 0x000000ffff2d7224 */ /* 0x000fe400078e0029 */
[----:B------:R-:W-:Y:S02]  /*13a20*/  IMAD.MOV.U32 R40, RZ, RZ, R36 ;  /* 0x000000ffff287224 */ /* 0x000fe400078e0024 */
[----:B------:R-:W-:Y:S02]  /*13a30*/  IMAD.MOV.U32 R41, RZ, RZ, R37 ;  /* 0x000000ffff297224 */ /* 0x000fe400078e0025 */
[----:B------:R-:W-:-:S02]  /*13a40*/  IMAD.MOV.U32 R36, RZ, RZ, R32 ;  /* 0x000000ffff247224 */ /* 0x000fc400078e0020 */
[----:B------:R-:W-:Y:S01]  /*13a50*/  IMAD.MOV.U32 R37, RZ, RZ, R33 ;  /* 0x000000ffff257224 */ /* 0x000fe200078e0021 */
[----:B------:R-:W5:Y:S04]  /*13a60*/  LDL.LU R32, [R1+0x5120] ;  /* 0x0051200001207983 */ /* 0x000f680000300800 */
[----:B------:R-:W2:Y:S04]  /*13a70*/  LDL.LU R33, [R1+0x5124] ;  /* 0x0051240001217983 */ /* 0x000ea80000300800 */
[----:B------:R0:W-:Y:S02]  /*13a80*/  STL.128 [R1+0x2f90], R64 ;  /* 0x002f904001007387 */ /* 0x0001e40000100c00 */
[----:B0-----:R-:W-:-:S02]  /*13a90*/  IMAD.MOV.U32 R64, RZ, RZ, R62 ;  /* 0x000000ffff407224 */ /* 0x001fc400078e003e */
[----:B------:R-:W-:Y:S02]  /*13aa0*/  IMAD.MOV.U32 R62, RZ, RZ, R58 ;  /* 0x000000ffff3e7224 */ /* 0x000fe400078e003a */
        /* <DEDUP_REMOVED lines=23> */
[----:B------:R-:W-:-:S02]  /*13c20*/  IMAD.MOV.U32 R41, RZ, RZ, R37 ;  /* 0x000000ffff297224 */ /* 0x000fc400078e0025 */
[----:B---3--:R-:W-:Y:S02]  /*13c30*/  IMAD.MOV.U32 R38, RZ, RZ, R34 ;  /* 0x000000ffff267224 */ /* 0x008fe400078e0022 */
[----:B------:R-:W3:Y:S01]  /*13c40*/  LDL.LU R34, [R1+0x5118] ;  /* 0x0051180001227983 */ /* 0x000ee20000300800 */
[----:B----4-:R-:W-:-:S03]  /*13c50*/  IMAD.MOV.U32 R39, RZ, RZ, R35 ;  /* 0x000000ffff277224 */ /* 0x010fc600078e0023 */
[----:B------:R-:W4:Y:S01]  /*13c60*/  LDL.LU R35, [R1+0x511c] ;  /* 0x00511c0001237983 */ /* 0x000f220000300800 */
[----:B-----5:R-:W-:-:S03]  /*13c70*/  MOV R36, R32 ;  /* 0x0000002000247202 */ /* 0x020fc60000000f00 */
[----:B------:R-:W5:Y:S01]  /*13c80*/  LDL.LU R32, [R1+0x5110] ;  /* 0x0051100001207983 */ /* 0x000f620000300800 */
[----:B--2---:R-:W-:-:S03]  /*13c90*/  IMAD.MOV.U32 R37, RZ, RZ, R33 ;  /* 0x000000ffff257224 */ /* 0x004fc600078e0021 */
[----:B------:R-:W2:Y:S04]  /*13ca0*/  LDL.LU R33, [R1+0x5114] ;  /* 0x0051140001217983 */ /* 0x000ea80000300800 */
        /* <DEDUP_REMOVED lines=26> */
[----:B------:R-:W-:Y:S01]  /*13e50*/  IMAD.MOV.U32 R41, RZ, RZ, R37 ;  /* 0x000000ffff297224 */ /* 0x000fe200078e0025 */
[----:B---3--:R-:W-:-:S02]  /*13e60*/  MOV R38, R34 ;  /* 0x0000002200267202 */ /* 0x008fc40000000f00 */
[----:B------:R-:W3:Y:S01]  /*13e70*/  LDL.LU R34, [R1+0x5108] ;  /* 0x0051080001227983 */ /* 0x000ee20000300800 */
[----:B----4-:R-:W-:-:S03]  /*13e80*/  IMAD.MOV.U32 R39, RZ, RZ, R35 ;  /* 0x000000ffff277224 */ /* 0x010fc600078e0023 */
[----:B------:R-:W4:Y:S01]  /*13e90*/  LDL.LU R35, [R1+0x510c] ;  /* 0x00510c0001237983 */ /* 0x000f220000300800 */
[----:B-----5:R-:W-:-:S03]  /*13ea0*/  IMAD.MOV.U32 R36, RZ, RZ, R32 ;  /* 0x000000ffff247224 */ /* 0x020fc600078e0020 */
[----:B------:R-:W5:Y:S01]  /*13eb0*/  LDL.LU R32, [R1+0x5100] ;  /* 0x0051000001207983 */ /* 0x000f620000300800 */
[----:B--2---:R-:W-:-:S03]  /*13ec0*/  IMAD.MOV.U32 R37, RZ, RZ, R33 ;  /* 0x000000ffff257224 */ /* 0x004fc600078e0021 */
[----:B------:R-:W2:Y:S04]  /*13ed0*/  LDL.LU R33, [R1+0x5104] ;  /* 0x0051040001217983 */ /* 0x000ea80000300800 */
[----:B------:R0:W-:Y:S02]  /*13ee0*/  STL.128 [R1+0x2fb0], R64 ;  /* 0x002fb04001007387 */ /* 0x0001e40000100c00 */
[----:B0-----:R-:W-:Y:S01]  /*13ef0*/  IMAD.MOV.U32 R64, RZ, RZ, R62 ;  /* 0x000000ffff407224 */ /* 0x001fe200078e003e */
        /* <DEDUP_REMOVED lines=8> */
[----:B------:R-:W-:Y:S01]  /*13f80*/  IMAD.MOV.U32 R54, RZ, RZ, R50 ;  /* 0x000000ffff367224 */ /* 0x000fe200078e0032 */
[----:B------:R0:W-:Y:S01]  /*13f90*/  STL.128 [R1+0x2fc0], R64 ;  /* 0x002fc04001007387 */ /* 0x0001e20000100c00 */
[----:B------:R-:W-:-:S02]  /*13fa0*/  IMAD.MOV.U32 R59, RZ, RZ, R55 ;  /* 0x000000ffff3b7224 */ /* 0x000fc400078e0037 */
[----:B------:R-:W-:Y:S02]  /*13fb0*/  IMAD.MOV.U32 R50, RZ, RZ, R46 ;  /* 0x000000ffff327224 */ /* 0x000fe400078e002e */
[----:B------:R-:W-:Y:S02]  /*13fc0*/  IMAD.MOV.U32 R55, RZ, RZ, R51 ;  /* 0x000000ffff377224 */ /* 0x000fe400078e0033 */
[----:B------:R-:W-:Y:S02]  /*13fd0*/  IMAD.MOV.U32 R46, RZ, RZ, R42 ;  /* 0x000000ffff2e7224 */ /* 0x000fe400078e002a */
[----:B------:R-:W-:Y:S02]  /*13fe0*/  IMAD.MOV.U32 R51, RZ, RZ, R47 ;  /* 0x000000ffff337224 */ /* 0x000fe400078e002f */
[----:B------:R-:W-:Y:S02]  /*13ff0*/  IMAD.MOV.U32 R42, RZ, RZ, R38 ;  /* 0x000000ffff2a7224 */ /* 0x000fe400078e0026 */
[----:B------:R-:W-:Y:S01]  /*14000*/  IMAD.MOV.U32 R47, RZ, RZ, R43 ;  /* 0x000000ffff2f7224 */ /* 0x000fe200078e002b */
[----:B0-----:R-:W-:Y:S01]  /*14010*/  MOV R64, R62 ;  /* 0x0000003e00407202 */ /* 0x001fe20000000f00 */
[----:B------:R-:W-:Y:S01]  /*14020*/  IMAD.MOV.U32 R65, RZ, RZ, R63 ;  /* 0x000000ffff417224 */ /* 0x000fe200078e003f */
[----:B------:R-:W-:Y:S01]  /*14030*/  MOV R62, R58 ;  /* 0x0000003a003e7202 */ /* 0x000fe20000000f00 */
        /* <DEDUP_REMOVED lines=10> */
[----:B------:R0:W-:Y:S01]  /*140e0*/  STL.128 [R1+0x2fd0], R64 ;  /* 0x002fd04001007387 */ /* 0x0001e20000100c00 */
        /* <DEDUP_REMOVED lines=10> */
[----:B0-----:R-:W-:Y:S02]  /*14190*/  IMAD.MOV.U32 R64, RZ, RZ, R62 ;  /* 0x000000ffff407224 */ /* 0x001fe400078e003e */
        /* <DEDUP_REMOVED lines=9> */
[----:B---3--:R-:W-:-:S02]  /*14230*/  IMAD.MOV.U32 R38, RZ, RZ, R34 ;  /* 0x000000ffff267224 */ /* 0x008fc400078e0022 */
[----:B----4-:R-:W-:-:S03]  /*14240*/  IMAD.MOV.U32 R39, RZ, RZ, R35 ;  /* 0x000000ffff277224 */ /* 0x010fc600078e0023 */
[----:B------:R-:W-:Y:S01]  /*14250*/  MOV R42, R38 ;  /* 0x00000026002a7202 */ /* 0x000fe20000000f00 */
[----:B------:R-:W-:Y:S01]  /*14260*/  IMAD.MOV.U32 R43, RZ, RZ, R39 ;  /* 0x000000ffff2b7224 */ /* 0x000fe200078e0027 */
[----:B------:R-:W-:-:S03]  /*14270*/  MOV R38, R5 ;  /* 0x0000000500267202 */ /* 0x000fc60000000f00 */
[----:B------:R-:W-:Y:S01]  /*14280*/  IMAD.MOV.U32 R46, RZ, RZ, R42 ;  /* 0x000000ffff2e7224 */ /* 0x000fe200078e002a */
[----:B------:R-:W3:Y:S01]  /*14290*/  LDL.LU R5, [R1+0x5464] ;  /* 0x0054640001057983 */ /* 0x000ee20000300800 */
[----:B------:R-:W-:Y:S02]  /*142a0*/  IMAD.MOV.U32 R47, RZ, RZ, R43 ;  /* 0x000000ffff2f7224 */ /* 0x000fe400078e002b */
[----:B------:R-:W-:Y:S02]  /*142b0*/  IMAD.MOV.U32 R34, RZ, RZ, R8 ;  /* 0x000000ffff227224 */ /* 0x000fe400078e0008 */
[----:B------:R-:W-:Y:S01]  /*142c0*/  IMAD.MOV.U32 R35, RZ, RZ, R18 ;  /* 0x000000ffff237224 */ /* 0x000fe200078e0012 */
[----:B------:R-:W4:Y:S01]  /*142d0*/  LDL.LU R8, [R1+0x5474] ;  /* 0x0054740001087983 */ /* 0x000f220000300800 */
[----:B------:R-:W-:Y:S02]  /*142e0*/  IMAD.MOV.U32 R39, RZ, RZ, R4 ;  /* 0x000000ffff277224 */ /* 0x000fe400078e0004 */
[----:B------:R-:W-:Y:S01]  /*142f0*/  IMAD.MOV.U32 R42, RZ, RZ, R13 ;  /* 0x000000ffff2a7224 */ /* 0x000fe200078e000d */
[----:B------:R-:W4:Y:S01]  /*14300*/  LDL.LU R18, [R1+0x5470] ;  /* 0x0054700001127983 */ /* 0x000f220000300800 */
[----:B------:R-:W-:-:S03]  /*14310*/  IMAD.MOV.U32 R43, RZ, RZ, R12 ;  /* 0x000000ffff2b7224 */ /* 0x000fc600078e000c */
[----:B------:R-:W4:Y:S01]  /*14320*/  LDL.LU R4, [R1+0x5460] ;  /* 0x0054600001047983 */ /* 0x000f220000300800 */
[----:B-----5:R-:W-:-:S03]  /*14330*/  MOV R36, R32 ;  /* 0x0000002000247202 */ /* 0x020fc60000000f00 */
[----:B------:R-:W5:Y:S01]  /*14340*/  LDL.LU R13, [R1+0x5454] ;  /* 0x00545400010d7983 */ /* 0x000f620000300800 */
[----:B------:R-:W-:Y:S01]  /*14350*/  MOV R32, R15 ;  /* 0x0000000f00207202 */ /* 0x000fe20000000f00 */
[----:B--2---:R-:W-:Y:S02]  /*14360*/  IMAD.MOV.U32 R37, RZ, RZ, R33 ;  /* 0x000000ffff257224 */ /* 0x004fe400078e0021 */
[----:B------:R-:W2:Y:S01]  /*14370*/  LDL.LU R15, [R1+0x547c] ;  /* 0x00547c00010f7983 */ /* 0x000ea20000300800 */
[----:B------:R-:W-:-:S03]  /*14380*/  IMAD.MOV.U32 R33, RZ, RZ, R14 ;  /* 0x000000ffff217224 */ /* 0x000fc600078e000e */
[----:B------:R-:W2:Y:S04]  /*14390*/  LDL.LU R14, [R1+0x5478] ;  /* 0x00547800010e7983 */ /* 0x000ea80000300800 */
[----:B------:R-:W2:Y:S01]  /*143a0*/  LDL.LU R12, [R1+0x5450] ;  /* 0x00545000010c7983 */ /* 0x000ea20000300800 */
[----:B------:R-:W-:Y:S02]  /*143b0*/  IMAD.MOV.U32 R56, RZ, RZ, R52 ;  /* 0x000000ffff387224 */ /* 0x000fe400078e0034 */
[----:B------:R-:W-:Y:S02]  /*143c0*/  IMAD.MOV.U32 R57, RZ, RZ, R53 ;  /* 0x000000ffff397224 */ /* 0x000fe400078e0035 */
[----:B------:R-:W-:Y:S02]  /*143d0*/  IMAD.MOV.U32 R52, RZ, RZ, R48 ;  /* 0x000000ffff347224 */ /* 0x000fe400078e0030 */
        /* <DEDUP_REMOVED lines=18> */
[----:B0-----:R-:W-:Y:S01]  /*14500*/  MOV R64, R62 ;  /* 0x0000003e00407202 */ /* 0x001fe20000000f00 */
[----:B------:R-:W-:-:S02]  /*14510*/  IMAD.MOV.U32 R65, RZ, RZ, R63 ;  /* 0x000000ffff417224 */ /* 0x000fc400078e003f */
[----:B------:R-:W-:Y:S02]  /*14520*/  IMAD.MOV.U32 R66, RZ, RZ, R56 ;  /* 0x000000ffff427224 */ /* 0x000fe400078e0038 */
[----:B------:R-:W-:Y:S01]  /*14530*/  IMAD.MOV.U32 R67, RZ, RZ, R57 ;  /* 0x000000ffff437224 */ /* 0x000fe200078e0039 */
[----:B------:R-:W-:Y:S01]  /*14540*/  MOV R62, R52 ;  /* 0x00000034003e7202 */ /* 0x000fe20000000f00 */
[----:B------:R-:W-:Y:S01]  /*14550*/  IMAD.MOV.U32 R63, RZ, RZ, R53 ;  /* 0x000000ffff3f7224 */ /* 0x000fe200078e0035 */
[----:B------:R-:W-:Y:S01]  /*14560*/  MOV R52, R48 ;  /* 0x0000003000347202 */ /* 0x000fe20000000f00 */
[----:B------:R-:W-:Y:S02]  /*14570*/  IMAD.MOV.U32 R56, RZ, RZ, R54 ;  /* 0x000000ffff387224 */ /* 0x000fe400078e0036 */
[----:B------:R-:W-:Y:S01]  /*14580*/  IMAD.MOV.U32 R57, RZ, RZ, R55 ;  /* 0x000000ffff397224 */ /* 0x000fe200078e0037 */
[----:B------:R-:W-:Y:S01]  /*14590*/  MOV R48, R44 ;  /* 0x0000002c00307202 */ /* 0x000fe20000000f00 */
[----:B------:R-:W-:Y:S01]  /*145a0*/  IMAD.MOV.U32 R54, RZ, RZ, R50 ;  /* 0x000000ffff367224 */ /* 0x000fe200078e0032 */
[----:B------:R0:W-:Y:S01]  /*145b0*/  STL.128 [R1+0x2ff0], R64 ;  /* 0x002ff04001007387 */ /* 0x0001e20000100c00 */
[----:B------:R-:W-:-:S02]  /*145c0*/  IMAD.MOV.U32 R53, RZ, RZ, R49 ;  /* 0x000000ffff357224 */ /* 0x000fc400078e0031 */
        /* <DEDUP_REMOVED lines=10> */
[----:B------:R-:W-:Y:S02]  /*14670*/  IMAD.MOV.U32 R56, RZ, RZ, R54 ;  /* 0x000000ffff387224 */ /* 0x000fe400078e0036 */
[----:B------:R-:W-:Y:S02]  /*14680*/  IMAD.MOV.U32 R63, RZ, RZ, R53 ;  /* 0x000000ffff3f7224 */ /* 0x000fe400078e0035 */
[----:B------:R-:W-:Y:S02]  /*14690*/  IMAD.MOV.U32 R57, RZ, RZ, R55 ;  /* 0x000000ffff397224 */ /* 0x000fe400078e0037 */
[----:B------:R-:W-:Y:S01]  /*146a0*/  IMAD.MOV.U32 R54, RZ, RZ, R50 ;  /* 0x000000ffff367224 */ /* 0x000fe200078e0032 */
[----:B------:R0:W-:Y:S01]  /*146b0*/  STL.128 [R1+0x3000], R64 ;  /* 0x0030004001007387 */ /* 0x0001e20000100c00 */
[----:B------:R-:W-:-:S02]  /*146c0*/  IMAD.MOV.U32 R53, RZ, RZ, R49 ;  /* 0x000000ffff357224 */ /* 0x000fc400078e0031 */
[----:B------:R-:W-:Y:S01]  /*146d0*/  IMAD.MOV.U32 R55, RZ, RZ, R51 ;  /* 0x000000ffff377224 */ /* 0x000fe200078e0033 */
[----:B------:R-:W-:Y:S01]  /*146e0*/  STL.128 [R1+0x51c0], R68 ;  /* 0x0051c04401007387 */ /* 0x000fe20000100c00 */
[----:B0-----:R-:W-:Y:S01]  /*146f0*/  IMAD.MOV.U32 R64, RZ, RZ, R62 ;  /* 0x000000ffff407224 */ /* 0x001fe200078e003e */
[----:B------:R-:W-:Y:S01]  /*14700*/  MOV R66, R56 ;  /* 0x0000003800427202 */ /* 0x000fe20000000f00 */
[----:B------:R-:W-:Y:S02]  /*14710*/  IMAD.MOV.U32 R65, RZ, RZ, R63 ;  /* 0x000000ffff417224 */ /* 0x000fe400078e003f */
[----:B------:R-:W-:Y:S01]  /*14720*/  IMAD.MOV.U32 R67, RZ, RZ, R57 ;  /* 0x000000ffff437224 */ /* 0x000fe200078e0039 */
[----:B------:R-:W-:Y:S01]  /*14730*/  MOV R56, R54 ;  /* 0x0000003600387202 */ /* 0x000fe20000000f00 */
[----:B------:R-:W-:Y:S02]  /*14740*/  IMAD.MOV.U32 R62, RZ, RZ, R52 ;  /* 0x000000ffff3e7224 */ /* 0x000fe400078e0034 */
[----:B------:R-:W-:-:S02]  /*14750*/  IMAD.MOV.U32 R63, RZ, RZ, R53 ;  /* 0x000000ffff3f7224 */ /* 0x000fc400078e0035 */
[----:B------:R-:W-:Y:S01]  /*14760*/  IMAD.MOV.U32 R57, RZ, RZ, R55 ;  /* 0x000000ffff397224 */ /* 0x000fe200078e0037 */
[----:B------:R0:W-:Y:S01]  /*14770*/  STL.128 [R1+0x3010], R64 ;  /* 0x0030104001007387 */ /* 0x0001e20000100c00 */
[----:B------:R-:W-:Y:S01]  /*14780*/  IMAD.MOV.U32 R36, RZ, RZ, R28 ;  /* 0x000000ffff247224 */ /* 0x000fe200078e001c */
[----:B------:R-:W-:Y:S01]  /*14790*/  MOV R40, R24 ;  /* 0x0000001800287202 */ /* 0x000fe20000000f00 */
[----:B------:R-:W-:Y:S01]  /*147a0*/  IMAD.MOV.U32 R37, RZ, RZ, R29 ;  /* 0x000000ffff257224 */ /* 0x000fe200078e001d */
[----:B------:R-:W-:Y:S01]  /*147b0*/  STL.128 [R1+0x51d0], R72 ;  /* 0x0051d04801007387 */ /* 0x000fe20000100c00 */
[----:B------:R-:W-:Y:S01]  /*147c0*/  IMAD.MOV.U32 R41, RZ, RZ, R25 ;  /* 0x000000ffff297224 */ /* 0x000fe200078e0019 */
[----:B------:R-:W-:Y:S01]  /*147d0*/  MOV R44, R20 ;  /* 0x00000014002c7202 */ /* 0x000fe20000000f00 */
[----:B------:R-:W-:Y:S01]  /*147e0*/  IMAD.MOV.U32 R45, RZ, RZ, R21 ;  /* 0x000000ffff2d7224 */ /* 0x000fe200078e0015 */
[----:B------:R-:W-:Y:S01]  /*147f0*/  MOV R48, R30 ;  /* 0x0000001e00307202 */ /* 0x000fe20000000f00 */
[----:B------:R-:W-:Y:S01]  /*14800*/  IMAD.MOV.U32 R49, RZ, RZ, R31 ;  /* 0x000000ffff317224 */ /* 0x000fe200078e001f */
[----:B------:R-:W-:Y:S01]  /*14810*/  MOV R54, R26 ;  /* 0x0000001a00367202 */ /* 0x000fe20000000f00 */
[----:B------:R-:W-:Y:S01]  /*14820*/  IMAD.MOV.U32 R52, RZ, RZ, R16 ;  /* 0x000000ffff347224 */ /* 0x000fe200078e0010 */
[----:B------:R-:W2:Y:S01]  /*14830*/  LDL.LU R28, [R1+0x546c] ;  /* 0x00546c00011c7983 */ /* 0x000ea20000300800 */
[----:B0-----:R-:W-:Y:S01]  /*14840*/  MOV R64, R62 ;  /* 0x0000003e00407202 */ /* 0x001fe20000000f00 */
[----:B------:R-:W-:Y:S01]  /*14850*/  IMAD.MOV.U32 R65, RZ, RZ, R63 ;  /* 0x000000ffff417224 */ /* 0x000fe200078e003f */
[----:B------:R-:W-:Y:S01]  /*14860*/  MOV R62, R22 ;  /* 0x00000016003e7202 */ /* 0x000fe20000000f00 */
[----:B------:R-:W-:Y:S01]  /*14870*/  IMAD.MOV.U32 R66, RZ, RZ, R56 ;  /* 0x000000ffff427224 */ /* 0x000fe200078e0038 */
[----:B------:R-:W2:Y:S01]  /*14880*/  LDL.LU R29, [R1+0x5468] ;  /* 0x00546800011d7983 */ /* 0x000ea20000300800 */
[----:B------:R-:W-:-:S02]  /*14890*/  IMAD.MOV.U32 R67, RZ, RZ, R57 ;  /* 0x000000ffff437224 */ /* 0x000fc400078e0039 */
[----:B------:R-:W-:Y:S01]  /*148a0*/  IMAD.MOV.U32 R63, RZ, RZ, R23 ;  /* 0x000000ffff3f7224 */ /* 0x000fe200078e0017 */
[----:B------:R-:W-:Y:S01]  /*148b0*/  MOV R56, R58 ;  /* 0x0000003a00387202 */ /* 0x000fe20000000f00 */
[----:B------:R-:W-:Y:S01]  /*148c0*/  IMAD.MOV.U32 R57, RZ, RZ, R59 ;  /* 0x000000ffff397224 */ /* 0x000fe200078e003b */
[----:B------:R4:W-:Y:S01]  /*148d0*/  STL.128 [R1+0x3020], R64 ;  /* 0x0030204001007387 */ /* 0x0009e20000100c00 */
[----:B------:R-:W-:Y:S01]  /*148e0*/  IMAD.MOV.U32 R60, RZ, RZ, R62 ;  /* 0x000000ffff3c7224 */ /* 0x000fe200078e003e */
[----:B------:R-:W-:Y:S01]  /*148f0*/  MOV R62, R6 ;  /* 0x00000006003e7202 */ /* 0x000fe20000000f00 */
[----:B------:R-:W-:Y:S01]  /*14900*/  IMAD.MOV.U32 R61, RZ, RZ, R63 ;  /* 0x000000ffff3d7224 */ /* 0x000fe200078e003f */
[----:B------:R-:W2:Y:S01]  /*14910*/  LDL.LU R24, [R1+0x545c] ;  /* 0x00545c0001187983 */ /* 0x000ea20000300800 */
[----:B------:R-:W-:Y:S02]  /*14920*/  IMAD.MOV.U32 R53, RZ, RZ, R17 ;  /* 0x000000ffff357224 */ /* 0x000fe400078e0011 */
[----:B------:R-:W-:Y:S01]  /*14930*/  IMAD.MOV.U32 R55, RZ, RZ, R27 ;  /* 0x000000ffff377224 */ /* 0x000fe200078e001b */
[----:B------:R-:W2:Y:S01]  /*14940*/  LDL.LU R25, [R1+0x5458] ;  /* 0x0054580001197983 */ /* 0x000ea20000300800 */
[----:B------:R-:W-:-:S02]  /*14950*/  IMAD.MOV.U32 R58, RZ, RZ, R9 ;  /* 0x000000ffff3a7224 */ /* 0x000fc400078e0009 */
[----:B------:R-:W-:Y:S01]  /*14960*/  IMAD.MOV.U32 R59, RZ, RZ, R10 ;  /* 0x000000ffff3b7224 */ /* 0x000fe200078e000a */
[----:B------:R-:W2:Y:S01]  /*14970*/  LDL.LU R20, [R1+0x544c] ;  /* 0x00544c0001147983 */ /* 0x000ea20000300800 */
[----:B------:R-:W-:-:S03]  /*14980*/  IMAD.MOV.U32 R63, RZ, RZ, R19 ;  /* 0x000000ffff3f7224 */ /* 0x000fc600078e0013 */
[----:B------:R-:W2:Y:S04]  /*14990*/  LDL.LU R21, [R1+0x5448] ;  /* 0x0054480001157983 */ /* 0x000ea80000300800 */
        /* <DEDUP_REMOVED lines=11> */
[----:B------:R-:W2:Y:S01]  /*14a50*/  LDL.LU R19, [R1+0x5410] ;  /* 0x0054100001137983 */ /* 0x000ea20000300800 */
[----:B---3--:R-:W-:-:S03]  /*14a60*/  IMAD.MOV.U32 R69, RZ, RZ, R5 ;  /* 0x000000ffff457224 */ /* 0x008fc600078e0005 */
[----:B------:R-:W3:Y:S01]  /*14a70*/  LDL.LU R5, [R1+0x53f8] ;  /* 0x0053f80001057983 */ /* 0x000ee20000300800 */
[----:B----4-:R-:W-:-:S03]  /*14a80*/  IMAD.MOV.U32 R65, RZ, RZ, R8 ;  /* 0x000000ffff417224 */ /* 0x010fc600078e0008 */
[----:B------:R-:W4:Y:S01]  /*14a90*/  LDL.LU R8, [R1+0x5408] ;  /* 0x0054080001087983 */ /* 0x000f220000300800 */
[----:B------:R-:W-:-:S03]  /*14aa0*/  IMAD.MOV.U32 R64, RZ, RZ, R18 ;  /* 0x000000ffff407224 */ /* 0x000fc600078e0012 */
[----:B------:R-:W4:Y:S01]  /*14ab0*/  LDL.LU R18, [R1+0x540c] ;  /* 0x00540c0001127983 */ /* 0x000f220000300800 */
[----:B------:R-:W-:-:S03]  /*14ac0*/  IMAD.MOV.U32 R68, RZ, RZ, R4 ;  /* 0x000000ffff447224 */ /* 0x000fc600078e0004 */
[----:B------:R-:W4:Y:S01]  /*14ad0*/  LDL.LU R4, [R1+0x53fc] ;  /* 0x0053fc0001047983 */ /* 0x000f220000300800 */
[----:B-----5:R-:W-:-:S03]  /*14ae0*/  IMAD.MOV.U32 R73, RZ, RZ, R13 ;  /* 0x000000ffff497224 */ /* 0x020fc600078e000d */
[----:B------:R-:W5:Y:S01]  /*14af0*/  LDL.LU R13, [R1+0x53e8] ;  /* 0x0053e800010d7983 */ /* 0x000f620000300800 */
[----:B--2---:R-:W-:-:S03]  /*14b00*/  IMAD.MOV.U32 R67, RZ, RZ, R15 ;  /* 0x000000ffff437224 */ /* 0x004fc600078e000f */
[----:B------:R-:W2:Y:S01]  /*14b10*/  LDL.LU R15, [R1+0x5400] ;  /* 0x00540000010f7983 */ /* 0x000ea20000300800 */
[----:B------:R-:W-:-:S03]  /*14b20*/  MOV R66, R14 ;  /* 0x0000000e00427202 */ /* 0x000fc60000000f00 */
[----:B------:R-:W2:Y:S01]  /*14b30*/  LDL.LU R14, [R1+0x5404] ;  /* 0x00540400010e7983 */ /* 0x000ea20000300800 */
[----:B------:R-:W-:-:S03]  /*14b40*/  IMAD.MOV.U32 R72, RZ, RZ, R12 ;  /* 0x000000ffff487224 */ /* 0x000fc600078e000c */
[----:B------:R-:W2:Y:S04]  /*14b50*/  LDL.LU R12, [R1+0x53ec] ;  /* 0x0053ec00010c7983 */ /* 0x000ea80000300800 */
[----:B------:R0:W-:Y:S04]  /*14b60*/  STL.128 [R1+0x51e0], R76 ;  /* 0x0051e04c01007387 */ /* 0x0001e80000100c00 */
[----:B------:R1:W-:Y:S04]  /*14b70*/  STL.128 [R1+0x51f0], R80 ;  /* 0x0051f05001007387 */ /* 0x0003e80000100c00 */
[----:B------:R1:W-:Y:S04]  /*14b80*/  STL.128 [R1+0x5200], R84 ;  /* 0x0052005401007387 */ /* 0x0003e80000100c00 */
[----:B------:R1:W-:Y:S04]  /*14b90*/  STL.128 [R1+0x5210], R88 ;  /* 0x0052105801007387 */ /* 0x0003e80000100c00 */
[----:B------:R3:W-:Y:S04]  /*14ba0*/  STL.128 [R1+0x5220], R92 ;  /* 0x0052205c01007387 */ /* 0x0007e80000100c00 */
[----:B------:R5:W-:Y:S01]  /*14bb0*/  STL.128 [R1+0x5230], R96 ;  /* 0x0052306001007387 */ /* 0x000be20000100c00 */
[----:B------:R-:W-:-:S03]  /*14bc0*/  IMAD.MOV.U32 R71, RZ, RZ, R28 ;  /* 0x000000ffff477224 */ /* 0x000fc600078e001c */
[----:B------:R-:W2:Y:S01]  /*14bd0*/  LDL.LU R28, [R1+0x53f0] ;  /* 0x0053f000011c7983 */ /* 0x000ea20000300800 */
[----:B------:R-:W-:-:S03]  /*14be0*/  MOV R70, R29 ;  /* 0x0000001d00467202 */ /* 0x000fc60000000f00 */
[----:B------:R-:W2:Y:S01]  /*14bf0*/  LDL.LU R29, [R1+0x53f4] ;  /* 0x0053f400011d7983 */ /* 0x000ea20000300800 */
[----:B------:R-:W-:-:S03]  /*14c00*/  IMAD.MOV.U32 R75, RZ, RZ, R24 ;  /* 0x000000ffff4b7224 */ /* 0x000fc600078e0018 */
[----:B------:R-:W2:Y:S01]  /*14c10*/  LDL.LU R24, [R1+0x53e0] ;  /* 0x0053e00001187983 */ /* 0x000ea20000300800 */
[----:B------:R-:W-:-:S03]  /*14c20*/  MOV R74, R25 ;  /* 0x00000019004a7202 */ /* 0x000fc60000000f00 */
[----:B------:R-:W2:Y:S01]  /*14c30*/  LDL.LU R25, [R1+0x53e4] ;  /* 0x0053e40001197983 */ /* 0x000ea20000300800 */
[----:B0-----:R-:W-:-:S03]  /*14c40*/  IMAD.MOV.U32 R79, RZ, RZ, R20 ;  /* 0x000000ffff4f7224 */ /* 0x001fc600078e0014 */
[----:B------:R-:W2:Y:S01]  /*14c50*/  LDL.LU R20, [R1+0x53d0] ;  /* 0x0053d00001147983 */ /* 0x000ea20000300800 */
[----:B------:R-:W-:-:S03]  /*14c60*/  MOV R78, R21 ;  /* 0x00000015004e7202 */ /* 0x000fc60000000f00 */
[----:B------:R-:W2:Y:S01]  /*14c70*/  LDL.LU R21, [R1+0x53d4] ;  /* 0x0053d40001157983 */ /* 0x000ea20000300800 */
[----:B------:R-:W-:-:S03]  /*14c80*/  IMAD.MOV.U32 R77, RZ, RZ, R30 ;  /* 0x000000ffff4d7224 */ /* 0x000fc600078e001e */
[----:B------:R-:W2:Y:S01]  /*14c90*/  LDL.LU R30, [R1+0x53d8] ;  /* 0x0053d800011e7983 */ /* 0x000ea20000300800 */
[----:B------:R-:W-:-:S03]  /*14ca0*/  IMAD.MOV.U32 R76, RZ, RZ, R31 ;  /* 0x000000ffff4c7224 */ /* 0x000fc600078e001f */
[----:B------:R-:W2:Y:S01]  /*14cb0*/  LDL.LU R31, [R1+0x53dc] ;  /* 0x0053dc00011f7983 */ /* 0x000ea20000300800 */
[----:B-1----:R-:W-:-:S03]  /*14cc0*/  IMAD.MOV.U32 R83, RZ, RZ, R16 ;  /* 0x000000ffff537224 */ /* 0x002fc600078e0010 */
[----:B------:R-:W2:Y:S01]  /*14cd0*/  LDL.LU R16, [R1+0x53c0] ;  /* 0x0053c00001107983 */ /* 0x000ea20000300800 */
[----:B------:R-:W-:-:S03]  /*14ce0*/  MOV R82, R17 ;  /* 0x0000001100527202 */ /* 0x000fc60000000f00 */
[----:B------:R-:W2:Y:S01]  /*14cf0*/  LDL.LU R17, [R1+0x53c4] ;  /* 0x0053c40001117983 */ /* 0x000ea20000300800 */
[----:B------:R-:W-:-:S03]  /*14d00*/  IMAD.MOV.U32 R81, RZ, RZ, R26 ;  /* 0x000000ffff517224 */ /* 0x000fc600078e001a */
[----:B------:R-:W2:Y:S01]  /*14d10*/  LDL.LU R26, [R1+0x53c8] ;  /* 0x0053c800011a7983 */ /* 0x000ea20000300800 */
[----:B------:R-:W-:-:S03]  /*14d20*/  IMAD.MOV.U32 R80, RZ, RZ, R27 ;  /* 0x000000ffff507224 */ /* 0x000fc600078e001b */
[----:B------:R-:W2:Y:S01]  /*14d30*/  LDL.LU R27, [R1+0x53cc] ;  /* 0x0053cc00011b7983 */ /* 0x000ea20000300800 */
[----:B------:R-:W-:-:S03]  /*14d40*/  IMAD.MOV.U32 R87, RZ, RZ, R9 ;  /* 0x000000ffff577224 */ /* 0x000fc600078e0009 */
        /* <DEDUP_REMOVED lines=21> */
[----:B--2---:R-:W-:-:S03]  /*14ea0*/  MOV R94, R15 ;  /* 0x0000000f005e7202 */ /* 0x004fc60000000f00 */
[----:B------:R-:W2:Y:S01]  /*14eb0*/  LDL.LU R15, [R1+0x5394] ;  /* 0x00539400010f7983 */ /* 0x000ea20000300800 */
[----:B------:R-:W-:-:S03]  /*14ec0*/  IMAD.MOV.U32 R95, RZ, RZ, R14 ;  /* 0x000000ffff5f7224 */ /* 0x000fc600078e000e */
[----:B------:R-:W2:Y:S01]  /*14ed0*/  LDL.LU R14, [R1+0x5390] ;  /* 0x00539000010e7983 */ /* 0x000ea20000300800 */
[----:B------:R-:W-:-:S03]  /*14ee0*/  IMAD.MOV.U32 R97, RZ, RZ, R12 ;  /* 0x000000ffff617224 */ /* 0x000fc600078e000c */
[----:B------:R-:W2:Y:S01]  /*14ef0*/  LDL.LU R12, [R1+0x5388] ;  /* 0x00538800010c7983 */ /* 0x000ea20000300800 */
[----:B------:R-:W-:Y:S02]  /*14f00*/  IMAD.MOV.U32 R47, RZ, RZ, R7 ;  /* 0x000000ffff2f7224 */ /* 0x000fe400078e0007 */
[----:B------:R-:W-:Y:S01]  /*14f10*/  IMAD.MOV.U32 R46, RZ, RZ, R11 ;  /* 0x000000ffff2e7224 */ /* 0x000fe200078e000b */
[----:B------:R-:W2:Y:S04]  /*14f20*/  LDL.LU R7, [R1+0x5440] ;  /* 0x0054400001077983 */ /* 0x000ea80000300800 */
[----:B------:R-:W2:Y:S04]  /*14f30*/  LDL.LU R11, [R1+0x5444] ;  /* 0x00544400010b7983 */ /* 0x000ea80000300800 */
[----:B------:R0:W-:Y:S04]  /*14f40*/  STL.128 [R1+0x5240], R100 ;  /* 0x0052406401007387 */ /* 0x0001e80000100c00 */
[----:B------:R1:W-:Y:S04]  /*14f50*/  STL.128 [R1+0x5250], R104 ;  /* 0x0052506801007387 */ /* 0x0003e80000100c00 */
[----:B------:R1:W-:Y:S04]  /*14f60*/  STL.128 [R1+0x5260], R108 ;  /* 0x0052606c01007387 */ /* 0x0003e80000100c00 */
[----:B------:R1:W-:Y:S04]  /*14f70*/  STL.128 [R1+0x5270], R112 ;  /* 0x0052707001007387 */ /* 0x0003e80000100c00 */
[----:B------:R1:W-:Y:S04]  /*14f80*/  STL.128 [R1+0x5280], R116 ;  /* 0x0052807401007387 */ /* 0x0003e80000100c00 */
[----:B------:R5:W-:Y:S01]  /*14f90*/  STL.128 [R1+0x5290], R120 ;  /* 0x0052907801007387 */ /* 0x000be20000100c00 */
[----:B------:R-:W-:-:S03]  /*14fa0*/  MOV R98, R28 ;  /* 0x0000001c00627202 */ /* 0x000fc60000000f00 */
[----:B------:R-:W2:Y:S01]  /*14fb0*/  LDL.LU R28, [R1+0x5384] ;  /* 0x00538400011c7983 */ /* 0x000ea20000300800 */
[----:B------:R-:W-:-:S03]  /*14fc0*/  IMAD.MOV.U32 R99, RZ, RZ, R29 ;  /* 0x000000ffff637224 */ /* 0x000fc600078e001d */
[----:B------:R-:W2:Y:S01]  /*14fd0*/  LDL.LU R29, [R1+0x5380] ;  /* 0x00538000011d7983 */ /* 0x000ea20000300800 */
[----:B0-----:R-:W-:-:S03]  /*14fe0*/  MOV R102, R24 ;  /* 0x0000001800667202 */ /* 0x001fc60000000f00 */
[----:B------:R-:W2:Y:S01]  /*14ff0*/  LDL.LU R24, [R1+0x5374] ;  /* 0x0053740001187983 */ /* 0x000ea20000300800 */
[----:B------:R-:W-:-:S03]  /*15000*/  IMAD.MOV.U32 R103, RZ, RZ, R25 ;  /* 0x000000ffff677224 */ /* 0x000fc600078e0019 */
[----:B------:R-:W2:Y:S01]  /*15010*/  LDL.LU R25, [R1+0x5370] ;  /* 0x0053700001197983 */ /* 0x000ea20000300800 */
[----:B-1----:R-:W-:-:S03]  /*15020*/  MOV R106, R20 ;  /* 0x00000014006a7202 */ /* 0x002fc60000000f00 */
        /* <DEDUP_REMOVED lines=27> */
[----:B---3--:R-:W-:-:S03]  /*151e0*/  IMAD.MOV.U32 R117, RZ, RZ, R5 ;  /* 0x000000ffff757224 */ /* 0x008fc600078e0005 */
[----:B------:R-:W3:Y:S01]  /*151f0*/  LDL.LU R5, [R1+0x5338] ;  /* 0x0053380001057983 */ /* 0x000ee20000300800 */
[----:B----4-:R-:W-:-:S03]  /*15200*/  IMAD.MOV.U32 R113, RZ, RZ, R8 ;  /* 0x000000ffff717224 */ /* 0x010fc600078e0008 */
[----:B------:R-:W4:Y:S01]  /*15210*/  LDL.LU R8, [R1+0x5348] ;  /* 0x0053480001087983 */ /* 0x000f220000300800 */
[----:B------:R-:W-:-:S03]  /*15220*/  IMAD.MOV.U32 R112, RZ, RZ, R18 ;  /* 0x000000ffff707224 */ /* 0x000fc600078e0012 */
[----:B------:R-:W3:Y:S01]  /*15230*/  LDL.LU R18, [R1+0x534c] ;  /* 0x00534c0001127983 */ /* 0x000ee20000300800 */
[----:B------:R-:W-:-:S03]  /*15240*/  IMAD.MOV.U32 R116, RZ, RZ, R4 ;  /* 0x000000ffff747224 */ /* 0x000fc600078e0004 */
[----:B------:R-:W3:Y:S01]  /*15250*/  LDL.LU R4, [R1+0x533c] ;  /* 0x00533c0001047983 */ /* 0x000ee20000300800 */
[----:B-----5:R-:W-:-:S03]  /*15260*/  IMAD.MOV.U32 R121, RZ, RZ, R13 ;  /* 0x000000ffff797224 */ /* 0x020fc600078e000d */
[----:B------:R-:W5:Y:S01]  /*15270*/  LDL.LU R13, [R1+0x5328] ;  /* 0x00532800010d7983 */ /* 0x000f620000300800 */
[----:B--2---:R-:W-:-:S03]  /*15280*/  IMAD.MOV.U32 R123, RZ, RZ, R15 ;  /* 0x000000ffff7b7224 */ /* 0x004fc600078e000f */
[----:B------:R-:W5:Y:S01]  /*15290*/  LDL.LU R15, [R1+0x5320] ;  /* 0x00532000010f7983 */ /* 0x000f620000300800 */
[----:B------:R-:W-:-:S03]  /*152a0*/  MOV R122, R14 ;  /* 0x0000000e007a7202 */ /* 0x000fc60000000f00 */
[----:B------:R-:W5:Y:S01]  /*152b0*/  LDL.LU R14, [R1+0x5324] ;  /* 0x00532400010e7983 */ /* 0x000f620000300800 */
[----:B------:R-:W-:-:S03]  /*152c0*/  IMAD.MOV.U32 R120, RZ, RZ, R12 ;  /* 0x000000ffff787224 */ /* 0x000fc600078e000c */
[----:B------:R-:W5:Y:S01]  /*152d0*/  LDL.LU R12, [R1+0x532c] ;  /* 0x00532c00010c7983 */ /* 0x000f620000300800 */
[----:B------:R-:W-:Y:S01]  /*152e0*/  IMAD.MOV.U32 R50, RZ, RZ, R2 ;  /* 0x000000ffff327224 */ /* 0x000fe200078e0002 */
[----:B------:R-:W-:Y:S01]  /*152f0*/  MOV R2, R7 ;  /* 0x0000000700027202 */ /* 0x000fe20000000f00 */
[----:B------:R-:W-:Y:S02]  /*15300*/  IMAD.MOV.U32 R51, RZ, RZ, R0 ;  /* 0x000000ffff337224 */ /* 0x000fe400078e0000 */
[----:B------:R-:W-:Y:S02]  /*15310*/  IMAD.MOV.U32 R0, RZ, RZ, R11 ;  /* 0x000000ffff007224 */ /* 0x000fe400078e000b */
[----:B------:R-:W-:Y:S02]  /*15320*/  IMAD.MOV.U32 R7, RZ, RZ, R2 ;  /* 0x000000ffff077224 */ /* 0x000fe400078e0002 */
[----:B------:R-:W-:Y:S01]  /*15330*/  IMAD.MOV.U32 R11, RZ, RZ, R0 ;  /* 0x000000ffff0b7224 */ /* 0x000fe200078e0000 */
        /* <DEDUP_REMOVED lines=67> */
[----:B----4-:R-:W-:Y:S04]  /*15770*/  STL.128 [R1+0x2f20], R8 ;  /* 0x002f200801007387 */ /* 0x010fe80000100c00 */
[----:B------:R-:W-:Y:S04]  /*15780*/  STL.128 [R1+0x47d0], RZ ;  /* 0x0047d0ff01007387 */ /* 0x000fe80000100c00 */
[----:B---3--:R-:W-:Y:S04]  /*15790*/  STL.128 [R1+0x2f10], R4 ;  /* 0x002f100401007387 */ /* 0x008fe80000100c00 */
        /* <DEDUP_REMOVED lines=114> */
[----:B-----5:R-:W-:Y:S04]  /*15ec0*/  STL.128 [R1+0x2f30], R12 ;  /* 0x002f300c01007387 */ /* 0x020fe80000100c00 */
        /* <DEDUP_REMOVED lines=22> */
[----:B0-----:R-:W2:Y:S04]  /*16030*/  LDL.LU R36, [R1+0x4f20] ;  /* 0x004f200001247983 */ /* 0x001ea80000300800 */
[----:B------:R-:W2:Y:S04]  /*16040*/  LDL.LU R37, [R1+0x4f24] ;  /* 0x004f240001257983 */ /* 0x000ea80000300800 */
[----:B------:R-:W2:Y:S04]  /*16050*/  LDL.LU R38, [R1+0x4f28] ;  /* 0x004f280001267983 */ /* 0x000ea80000300800 */
[----:B------:R-:W2:Y:S04]  /*16060*/  LDL.LU R39, [R1+0x4f2c] ;  /* 0x004f2c0001277983 */ /* 0x000ea80000300800 */
[----:B------:R-:W3:Y:S04]  /*16070*/  LDL.LU R40, [R1+0x4f30] ;  /* 0x004f300001287983 */ /* 0x000ee80000300800 */
[----:B------:R-:W3:Y:S04]  /*16080*/  LDL.LU R41, [R1+0x4f34] ;  /* 0x004f340001297983 */ /* 0x000ee80000300800 */
[----:B------:R-:W3:Y:S04]  /*16090*/  LDL.LU R42, [R1+0x4f38] ;  /* 0x004f3800012a7983 */ /* 0x000ee80000300800 */
[----:B------:R-:W3:Y:S04]  /*160a0*/  LDL.LU R43, [R1+0x4f3c] ;  /* 0x004f3c00012b7983 */ /* 0x000ee80000300800 */
[----:B------:R-:W4:Y:S04]  /*160b0*/  LDL.LU R44, [R1+0x4f40] ;  /* 0x004f4000012c7983 */ /* 0x000f280000300800 */
[----:B------:R-:W4:Y:S04]  /*160c0*/  LDL.LU R45, [R1+0x4f44] ;  /* 0x004f4400012d7983 */ /* 0x000f280000300800 */
[----:B------:R-:W4:Y:S04]  /*160d0*/  LDL.LU R46, [R1+0x4f48] ;  /* 0x004f4800012e7983 */ /* 0x000f280000300800 */
[----:B------:R-:W4:Y:S04]  /*160e0*/  LDL.LU R47, [R1+0x4f4c] ;  /* 0x004f4c00012f7983 */ /* 0x000f280000300800 */
[----:B------:R-:W5:Y:S04]  /*160f0*/  LDL.LU R52, [R1+0x4f60] ;  /* 0x004f600001347983 */ /* 0x000f680000300800 */
[----:B------:R-:W5:Y:S04]  /*16100*/  LDL.LU R53, [R1+0x4f64] ;  /* 0x004f640001357983 */ /* 0x000f680000300800 */
[----:B------:R-:W5:Y:S04]  /*16110*/  LDL.LU R54, [R1+0x4f68] ;  /* 0x004f680001367983 */ /* 0x000f680000300800 */
[----:B------:R-:W5:Y:S04]  /*16120*/  LDL.LU R55, [R1+0x4f6c] ;  /* 0x004f6c0001377983 */ /* 0x000f680000300800 */
[----:B------:R-:W2:Y:S04]  /*16130*/  LDL.LU R56, [R1+0x4f70] ;  /* 0x004f700001387983 */ /* 0x000ea80000300800 */
        /* <DEDUP_REMOVED lines=30> */
[----:B------:R-:W2:Y:S04]  /*16320*/  LDL.LU R79, [R1+0x4fcc] ;  /* 0x004fcc00014f7983 */ /* 0x000ea80000300800 */
[----:B0-----:R-:W3:Y:S04]  /*16330*/  LDL.LU R84, [R1+0x4fe0] ;  /* 0x004fe00001547983 */ /* 0x001ee80000300800 */
        /* <DEDUP_REMOVED lines=71> */
[----:B-1----:R-:W3:Y:S04]  /*167b0*/  LDL.LU R80, [R1+0x4fd0] ;  /* 0x004fd00001507983 */ /* 0x002ee80000300800 */
        /* <DEDUP_REMOVED lines=11> */
[----:B------:R0:W-:Y:S04]  /*16870*/  STL.128 [R1+0x3190], R32 ;  /* 0x0031902001007387 */ /* 0x0001e80000100c00 */
[----:B0-----:R-:W3:Y:S04]  /*16880*/  LDL.LU R32, [R1+0x4f10] ;  /* 0x004f100001207983 */ /* 0x001ee80000300800 */
[----:B------:R-:W3:Y:S04]  /*16890*/  LDL.LU R33, [R1+0x4f14] ;  /* 0x004f140001217983 */ /* 0x000ee80000300800 */
[----:B--2---:R-:W-:Y:S04]  /*168a0*/  STL.128 [R1+0x3270], R100 ;  /* 0x0032706401007387 */ /* 0x004fe80000100c00 */
[----:B-----5:R-:W-:Y:S04]  /*168b0*/  STL.128 [R1+0x3290], R92 ;  /* 0x0032905c01007387 */ /* 0x020fe80000100c00 */
[----:B----4-:R-:W-:Y:S04]  /*168c0*/  STL.128 [R1+0x32a0], R88 ;  /* 0x0032a05801007387 */ /* 0x010fe80000100c00 */
[----:B---3--:R-:W-:Y:S04]  /*168d0*/  STL.128 [R1+0x32b0], R84 ;  /* 0x0032b05401007387 */ /* 0x008fe80000100c00 */
        /* <DEDUP_REMOVED lines=12> */
[----:B------:R1:W-:Y:S04]  /*169a0*/  STL.128 [R1+0x3220], R120 ;  /* 0x0032207801007387 */ /* 0x0003e80000100c00 */
[----:B0-----:R-:W2:Y:S04]  /*169b0*/  LDL.LU.128 R116, [R1+0x5280] ;  /* 0x0052800001747983 */ /* 0x001ea80000300c00 */
[----:B------:R-:W3:Y:S04]  /*169c0*/  LDL.LU.128 R108, [R1+0x5260] ;  /* 0x00526000016c7983 */ /* 0x000ee80000300c00 */
[----:B------:R-:W4:Y:S04]  /*169d0*/  LDL.LU.128 R104, [R1+0x5250] ;  /* 0x0052500001687983 */ /* 0x000f280000300c00 */
[----:B------:R0:W-:Y:S04]  /*169e0*/  STL.128 [R1+0x3210], R124 ;  /* 0x0032107c01007387 */ /* 0x0001e80000100c00 */
[----:B-1----:R-:W5:Y:S04]  /*169f0*/  LDL.LU.128 R120, [R1+0x5290] ;  /* 0x0052900001787983 */ /* 0x002f680000300c00 */
[----:B------:R-:W5:Y:S04]  /*16a00*/  LDL.LU.128 R100, [R1+0x5240] ;  /* 0x0052400001647983 */ /* 0x000f680000300c00 */
[----:B------:R-:W5:Y:S04]  /*16a10*/  LDL.LU.128 R92, [R1+0x5220] ;  /* 0x00522000015c7983 */ /* 0x000f680000300c00 */
[----:B------:R1:W-:Y:S04]  /*16a20*/  STL.128 [R1+0x31f0], R132 ;  /* 0x0031f08401007387 */ /* 0x0003e80000100c00 */
[----:B0-----:R-:W5:Y:S04]  /*16a30*/  LDL.LU.128 R124, [R1+0x52a0] ;  /* 0x0052a000017c7983 */ /* 0x001f680000300c00 */
[----:B------:R-:W5:Y:S04]  /*16a40*/  LDL.LU.128 R88, [R1+0x5210] ;  /* 0x0052100001587983 */ /* 0x000f680000300c00 */
[----:B------:R-:W5:Y:S04]  /*16a50*/  LDL.LU.128 R84, [R1+0x5200] ;  /* 0x0052000001547983 */ /* 0x000f680000300c00 */
        /* <DEDUP_REMOVED lines=19> */
[----:B------:R1:W-:Y:S04]  /*16b90*/  STL.128 [R1+0x3200], R128 ;  /* 0x0032008001007387 */ /* 0x0003e80000100c00 */
[----:B0-----:R-:W5:Y:S04]  /*16ba0*/  LDL.LU.128 R144, [R1+0x52f0] ;  /* 0x0052f00001907983 */ /* 0x001f680000300c00 */
[----:B------:R0:W-:Y:S04]  /*16bb0*/  STL.128 [R1+0x3240], R112 ;  /* 0x0032407001007387 */ /* 0x0001e80000100c00 */
[----:B-1----:R-:W5:Y:S04]  /*16bc0*/  LDL.LU.128 R128, [R1+0x52b0] ;  /* 0x0052b00001807983 */ /* 0x002f680000300c00 */
        /* <DEDUP_REMOVED lines=8> */
[----:B0-----:R-:W5:Y:S01]  /*16c50*/  LDL.LU.128 R48, [R1+0x5170] ;  /* 0x0051700001307983 */ /* 0x001f620000300c00 */
[----:B------:R-:W-:-:S02]  /*16c60*/  IMAD.MOV.U32 R34, RZ, RZ, R252 ;  /* 0x000000ffff227224 */ /* 0x000fc400078e00fc */
[----:B------:R-:W-:-:S05]  /*16c70*/  IMAD.MOV.U32 R35, RZ, RZ, R3 ;  /* 0x000000ffff237224 */ /* 0x000fca00078e0003 */
[----:B------:R0:W-:Y:S04]  /*16c80*/  STL.128 [R1+0x3380], R32 ;  /* 0x0033802001007387 */ /* 0x0001e80000100c00 */
[----:B0-----:R-:W5:Y:S04]  /*16c90*/  LDL.LU.128 R32, [R1+0x5130] ;  /* 0x0051300001207983 */ /* 0x001f680000300c00 */
        /* <DEDUP_REMOVED lines=13> */
[----:B--2---:R-:W-:Y:S04]  /*16d70*/  STL.128 [R1+0x34e0], R116 ;  /* 0x0034e07401007387 */ /* 0x004fe80000100c00 */
[----:B---3--:R-:W-:Y:S04]  /*16d80*/  STL.128 [R1+0x34c0], R108 ;  /* 0x0034c06c01007387 */ /* 0x008fe80000100c00 */
[----:B----4-:R-:W-:Y:S04]  /*16d90*/  STL.128 [R1+0x34b0], R104 ;  /* 0x0034b06801007387 */ /* 0x010fe80000100c00 */
[----:B------:R-:W-:Y:S04]  /*16da0*/  STL.128 [R1+0x3650], R208 ;  /* 0x003650d001007387 */ /* 0x000fe80000100c00 */
        /* <DEDUP_REMOVED lines=36> */
[----:B------:R-:W-:Y:S01]  /*16ff0*/  STL.128 [R1+0x33d0], R48 ;  /* 0x0033d03001007387 */ /* 0x000fe20000100c00 */
[----:B------:R-:W-:-:S03]  /*17000*/  UMOV UR4, URZ ;  /* 0x000000ff00047c82 */ /* 0x000fc60008000000 */
[----:B------:R0:W-:Y:S02]  /*17010*/  STL.128 [R1+0x3390], R32 ;  /* 0x0033902001007387 */ /* 0x0001e40000100c00 */
[----:B0-----:R-:W-:-:S07]  /*17020*/  IADD3 R32, PT, PT, R1, 0x3778, RZ ;  /* 0x0000377801207810 */ /* 0x001fce0007ffe0ff */
.L_x_72:
[----:B------:R-:W2:Y:S04]  /*17030*/  LDL.128 R36, [R32+-0x798] ;  /* 0xfff8680020247983 */ /* 0x000ea80000100c00 */
[----:B------:R-:W2:Y:S04]  /*17040*/  LDL.128 R40, [R32+-0x7c8] ;  /* 0xfff8380020287983 */ /* 0x000ea80000100c00 */
[----:B------:R-:W3:Y:S04]  /*17050*/  LDL.128 R44, [R32+-0x7b8] ;  /* 0xfff84800202c7983 */ /* 0x000ee80000100c00 */
[----:B------:R-:W4:Y:S04]  /*17060*/  LDL.128 R52, [R32+-0x3f8] ;  /* 0xfffc080020347983 */ /* 0x000f280000100c00 */
[----:B------:R-:W5:Y:S04]  /*17070*/  LDL.128 R56, [R32+-0x7a8] ;  /* 0xfff8580020387983 */ /* 0x000f680000100c00 */
        /* <DEDUP_REMOVED lines=13> */
[----:B------:R-:W5:Y:S01]  /*17150*/  LDL.128 R80, [R32+-0x3c8] ;  /* 0xfffc380020507983 */ /* 0x000f620000100c00 */
[----:B--2---:R-:W-:-:S02]  /*17160*/  IMAD.IADD R3, R37, 0x1, R42 ;  /* 0x0000000125037824 */ /* 0x004fc400078e022a */
[----:B------:R-:W-:Y:S02]  /*17170*/  IMAD.IADD R7, R38, 0x1, R43 ;  /* 0x0000000126077824 */ /* 0x000fe400078e022b */
[----:B---3--:R-:W-:Y:S01]  /*17180*/  IMAD.IADD R11, R39, 0x1, R44 ;  /* 0x00000001270b7824 */ /* 0x008fe200078e022c */
[----:B------:R-:W-:Y:S02]  /*17190*/  LOP3.LUT R3, R3, 0x1, RZ, 0xc0, !PT ;  /* 0x0000000103037812 */ /* 0x000fe400078ec0ff */
[----:B------:R-:W-:Y:S02]  /*171a0*/  LOP3.LUT R34, R7, 0x1, RZ, 0xc0, !PT ;  /* 0x0000000107227812 */ /* 0x000fe400078ec0ff */
[----:B------:R-:W-:Y:S02]  /*171b0*/  LOP3.LUT R11, R11, 0x1, RZ, 0xc0, !PT ;  /* 0x000000010b0b7812 */ /* 0x000fe400078ec0ff */
[----:B----4-:R-:W-:Y:S02]  /*171c0*/  IADD3 R118, PT, PT, R55, R51, RZ ;  /* 0x0000003337767210 */ /* 0x010fe40007ffe0ff */
[----:B------:R-:W-:-:S02]  /*171d0*/  IADD3 R35, PT, PT, R3, R52, R48 ;  /* 0x0000003403237210 */ /* 0x000fc40007ffe030 */
[----:B------:R-:W-:Y:S02]  /*171e0*/  IADD3 R116, PT, PT, R34, R53, R49 ;  /* 0x0000003522747210 */ /* 0x000fe40007ffe031 */
[----:B------:R-:W-:Y:S02]  /*171f0*/  IADD3 R117, PT, PT, R11, R54, R50 ;  /* 0x000000360b757210 */ /* 0x000fe40007ffe032 */
[----:B------:R-:W2:Y:S04]  /*17200*/  LDL.128 R52, [R32+-0x788] ;  /* 0xfff8780020347983 */ /* 0x000ea80000100c00 */
[----:B------:R-:W2:Y:S02]  /*17210*/  LDL.128 R48, [R32+-0x7f8] ;  /* 0xfff8080020307983 */ /* 0x000ea40000100c00 */
[----:B--2---:R-:W-:-:S02]  /*17220*/  IADD3 R3, PT, PT, R49, R46, R53 ;  /* 0x0000002e31037210 */ /* 0x004fc40007ffe035 */
[----:B------:R-:W-:Y:S02]  /*17230*/  IADD3 R7, PT, PT, R50, R47, R54 ;  /* 0x0000002f32077210 */ /* 0x000fe40007ffe036 */
[----:B-----5:R-:W-:Y:S02]  /*17240*/  IADD3 R11, PT, PT, R51, R56, R55 ;  /* 0x00000038330b7210 */ /* 0x020fe40007ffe037 */
[----:B------:R-:W-:Y:S02]  /*17250*/  LOP3.LUT R3, R3, 0x1, RZ, 0xc0, !PT ;  /* 0x0000000103037812 */ /* 0x000fe400078ec0ff */
[----:B------:R-:W-:Y:S02]  /*17260*/  LOP3.LUT R34, R7, 0x1, RZ, 0xc0, !PT ;  /* 0x0000000107227812 */ /* 0x000fe400078ec0ff */
[----:B------:R-:W-:Y:S02]  /*17270*/  LOP3.LUT R11, R11, 0x1, RZ, 0xc0, !PT ;  /* 0x000000010b0b7812 */ /* 0x000fe400078ec0ff */
[----:B------:R-:W-:-:S02]  /*17280*/  IADD3 R33, PT, PT, R3, R120, R4 ;  /* 0x0000007803217210 */ /* 0x000fc40007ffe004 */
[----:B------:R-:W-:Y:S02]  /*17290*/  IADD3 R3, PT, PT, R34, R121, R5 ;  /* 0x0000007922037210 */ /* 0x000fe40007ffe005 */
[----:B------:R-:W-:Y:S02]  /*172a0*/  IADD3 R34, PT, PT, R11, R122, R6 ;  /* 0x0000007a0b227210 */ /* 0x000fe40007ffe006 */
[----:B------:R-:W2:Y:S01]  /*172b0*/  LDL.128 R4, [R32+-0x7e8] ;  /* 0xfff8180020047983 */ /* 0x000ea20000100c00 */
[----:B------:R-:W-:-:S04]  /*172c0*/  IADD3 R122, PT, PT, R46, R51, R42 ;  /* 0x000000332e7a7210 */ /* 0x000fc80007ffe02a */
[----:B------:R-:W-:Y:S02]  /*172d0*/  LOP3.LUT R122, R122, 0x1, RZ, 0xc0, !PT ;  /* 0x000000017a7a7812 */ /* 0x000fe400078ec0ff */
[----:B------:R-:W-:Y:S02]  /*172e0*/  IADD3 R120, PT, PT, R45, R50, R41 ;  /* 0x000000322d787210 */ /* 0x000fe40007ffe029 */
[----:B------:R-:W-:Y:S02]  /*172f0*/  IADD3 R113, PT, PT, R122, R113, R21 ;  /* 0x000000717a717210 */ /* 0x000fe40007ffe015 */
[----:B------:R-:W-:Y:S02]  /*17300*/  LOP3.LUT R121, R120, 0x1, RZ, 0xc0, !PT ;  /* 0x0000000178797812 */ /* 0x000fe400078ec0ff */
[----:B--2---:R-:W-:Y:S02]  /*17310*/  IADD3 R11, PT, PT, R5, R58, R49 ;  /* 0x0000003a050b7210 */ /* 0x004fe40007ffe031 */
[----:B------:R-:W-:-:S02]  /*17320*/  IADD3 R76, PT, PT, R6, R59, R50 ;  /* 0x0000003b064c7210 */ /* 0x000fc40007ffe032 */
[----:B------:R-:W-:Y:S02]  /*17330*/  IADD3 R77, PT, PT, R7, R36, R51 ;  /* 0x00000024074d7210 */ /* 0x000fe40007ffe033 */
[----:B------:R-:W-:Y:S02]  /*17340*/  LOP3.LUT R11, R11, 0x1, RZ, 0xc0, !PT ;  /* 0x000000010b0b7812 */ /* 0x000fe400078ec0ff */
[----:B------:R-:W-:Y:S02]  /*17350*/  LOP3.LUT R76, R76, 0x1, RZ, 0xc0, !PT ;  /* 0x000000014c4c7812 */ /* 0x000fe400078ec0ff */
[----:B------:R-:W-:Y:S02]  /*17360*/  LOP3.LUT R77, R77, 0x1, RZ, 0xc0, !PT ;  /* 0x000000014d4d7812 */ /* 0x000fe400078ec0ff */
[----:B------:R-:W-:Y:S02]  /*17370*/  IADD3 R119, PT, PT, R11, R64, R8 ;  /* 0x000000400b777210 */ /* 0x000fe40007ffe008 */
[----:B------:R-:W-:-:S02]  /*17380*/  IADD3 R65, PT, PT, R76, R65, R9 ;  /* 0x000000414c417210 */ /* 0x000fc40007ffe009 */
[----:B------:R-:W-:Y:S02]  /*17390*/  IADD3 R66, PT, PT, R77, R66, R10 ;  /* 0x000000424d427210 */ /* 0x000fe40007ffe00a */
[----:B------:R-:W2:Y:S04]  /*173a0*/  LDL.128 R8, [R32+-0x7d8] ;  /* 0xfff8280020087983 */ /* 0x000ea80000100c00 */
[----:B------:R-:W3:Y:S01]  /*173b0*/  LDL.128 R76, [R32+-0x3b8] ;  /* 0xfffc4800204c7983 */ /* 0x000ee20000100c00 */
[----:B------:R-:W-:Y:S02]  /*173c0*/  IADD3 R122, PT, PT, R58, R7, R46 ;  /* 0x000000073a7a7210 */ /* 0x000fe40007ffe02e */
[----:B------:R-:W-:Y:S02]  /*173d0*/  IADD3 R120, PT, PT, R57, R6, R45 ;  /* 0x0000000639787210 */ /* 0x000fe40007ffe02d */
[----:B------:R-:W-:-:S02]  /*173e0*/  LOP3.LUT R122, R122, 0x1, RZ, 0xc0, !PT ;  /* 0x000000017a7a7812 */ /* 0x000fc400078ec0ff */
[----:B------:R-:W-:Y:S02]  /*173f0*/  IADD3 R64, PT, PT, R4, R57, R48 ;  /* 0x0000003904407210 */ /* 0x000fe40007ffe030 */
[----:B------:R-:W-:Y:S02]  /*17400*/  IADD3 R112, PT, PT, R121, R112, R20 ;  /* 0x0000007079707210 */ /* 0x000fe40007ffe014 */
[----:B------:R-:W-:Y:S02]  /*17410*/  LOP3.LUT R121, R120, 0x1, RZ, 0xc0, !PT ;  /* 0x0000000178797812 */ /* 0x000fe400078ec0ff */
[----:B------:R-:W-:Y:S02]  /*17420*/  IADD3 R61, PT, PT, R122, R61, R25 ;  /* 0x0000003d7a3d7210 */ /* 0x000fe40007ffe019 */
[----:B------:R-:W-:Y:S02]  /*17430*/  LOP3.LUT R64, R64, 0x1, RZ, 0xc0, !PT ;  /* 0x0000000140407812 */ /* 0x000fe400078ec0ff */
[----:B------:R-:W-:-:S02]  /*17440*/  IADD3 R25, PT, PT, R100, R71, R109 ;  /* 0x0000004764197210 */ /* 0x000fc40007ffe06d */
[----:B------:R-:W-:Y:S02]  /*17450*/  IADD3 R109, PT, PT, R102, R109, R111 ;  /* 0x0000006d666d7210 */ /* 0x000fe40007ffe06f */
[----:B------:R-:W-:Y:S01]  /*17460*/  IADD3 R60, PT, PT, R121, R60, R24 ;  /* 0x0000003c793c7210 */ /* 0x000fe20007ffe018 */
[----:B------:R-:W-:Y:S01]  /*17470*/  IMAD.IADD R24, R70, 0x1, R108 ;  /* 0x0000000146187824 */ /* 0x000fe200078e026c */
[----:B------:R-:W-:Y:S02]  /*17480*/  IADD3 R111, PT, PT, R96, R111, R105 ;  /* 0x0000006f606f7210 */ /* 0x000fe40007ffe069 */
[----:B------:R-:W-:Y:S02]  /*17490*/  IADD3 R105, PT, PT, R98, R105, R107 ;  /* 0x0000006962697210 */ /* 0x000fe40007ffe06b */
[----:B------:R-:W-:Y:S02]  /*174a0*/  IADD3 R64, PT, PT, R64, R123, R2 ;  /* 0x0000007b40407210 */ /* 0x000fe40007ffe002 */
[----:B------:R-:W-:-:S02]  /*174b0*/  IADD3 R108, PT, PT, R101, R108, R110 ;  /* 0x0000006c656c7210 */ /* 0x000fc40007ffe06e */
[----:B------:R-:W-:Y:S02]  /*174c0*/  IADD3 R107, PT, PT, R92, R107, R101 ;  /* 0x0000006b5c6b7210 */ /* 0x000fe40007ffe065 */
[----:B------:R-:W-:Y:S02]  /*174d0*/  IADD3 R2, PT, PT, R47, R4, R43 ;  /* 0x000000042f027210 */ /* 0x000fe40007ffe02b */
        /* <DEDUP_REMOVED lines=8> */
[----:B------:R-:W-:Y:S01]  /*17560*/  IADD3 R99, PT, PT, R72, R99, R93 ;  /* 0x0000006348637210 */ /* 0x000fe20007ffe05d */
[----:B------:R-:W-:Y:S01]  /*17570*/  IMAD.IADD R70, R68, 0x1, R70 ;  /* 0x0000000144467824 */ /* 0x000fe200078e0246 */
[----:B------:R-:W-:-:S02]  /*17580*/  LOP3.LUT R21, R2, 0x1, RZ, 0xc0, !PT ;  /* 0x0000000102157812 */ /* 0x000fc400078ec0ff */
[----:B------:R-:W-:Y:S02]  /*17590*/  LOP3.LUT R20, R20, 0x1, RZ, 0xc0, !PT ;  /* 0x0000000114147812 */ /* 0x000fe400078ec0ff */
[----:B------:R-:W-:Y:S02]  /*175a0*/  IADD3 R102, PT, PT, R95, R102, R96 ;  /* 0x000000665f667210 */ /* 0x000fe40007ffe060 */
[----:B------:R-:W-:Y:S02]  /*175b0*/  IADD3 R93, PT, PT, R74, R93, R95 ;  /* 0x0000005d4a5d7210 */ /* 0x000fe40007ffe05f */
[----:B------:R-:W-:Y:S01]  /*175c0*/  IADD3 R95, PT, PT, R68, R95, R89 ;  /* 0x0000005f445f7210 */ /* 0x000fe20007ffe059 */
[----:B------:R-:W-:Y:S01]  /*175d0*/  IMAD.IADD R68, R74, 0x1, R68 ;  /* 0x000000014a447824 */ /* 0x000fe200078e0244 */
[----:B------:R-:W-:Y:S02]  /*175e0*/  IADD3 R2, PT, PT, R48, R45, R52 ;  /* 0x0000002d30027210 */ /* 0x000fe40007ffe034 */
[----:B------:R-:W-:Y:S01]  /*175f0*/  IADD3 R74, PT, PT, R72, R74, RZ ;  /* 0x0000004a484a7210 */ /* 0x000fe20007ffe0ff */
[----:B------:R-:W-:Y:S01]  /*17600*/  IMAD.IADD R72, R90, 0x1, R72 ;  /* 0x000000015a487824 */ /* 0x000fe200078e0248 */
[----:B------:R-:W-:-:S02]  /*17610*/  IADD3 R115, PT, PT, R20, R115, R23 ;  /* 0x0000007314737210 */ /* 0x000fc40007ffe017 */
[C---:B------:R-:W-:Y:S01]  /*17620*/  IADD3 R96, PT, PT, R89.reuse, R96, R98 ;  /* 0x0000006059607210 */ /* 0x040fe20007ffe062 */
[----:B------:R-:W-:Y:S01]  /*17630*/  IMAD.IADD R89, R89, 0x1, R91 ;  /* 0x0000000159597824 */ /* 0x000fe200078e025b */
[----:B------:R-:W-:Y:S02]  /*17640*/  LOP3.LUT R23, R2, 0x1, RZ, 0xc0, !PT ;  /* 0x0000000102177812 */ /* 0x000fe400078ec0ff */
[----:B------:R-:W-:Y:S02]  /*17650*/  IADD3 R114, PT, PT, R21, R114, R22 ;  /* 0x0000007215727210 */ /* 0x000fe40007ffe016 */
[----:B------:R-:W-:Y:S02]  /*17660*/  LOP3.LUT R21, R72, 0x1, RZ, 0xc0, !PT ;  /* 0x0000000148157812 */ /* 0x000fe400078ec0ff */
[----:B------:R-:W-:Y:S02]  /*17670*/  LOP3.LUT R20, R89, 0x1, RZ, 0xc0, !PT ;  /* 0x0000000159147812 */ /* 0x000fe400078ec0ff */
[----:B------:R-:W-:-:S02]  /*17680*/  IADD3 R72, PT, PT, R52, R41, R36 ;  /* 0x0000002934487210 */ /* 0x000fc40007ffe024 */
[----:B------:R-:W-:Y:S02]  /*17690*/  IADD3 R20, PT, PT, R35, R20, RZ ;  /* 0x0000001423147210 */ /* 0x000fe40007ffe0ff */
[----:B------:R-:W-:Y:S02]  /*176a0*/  LOP3.LUT R72, R72, 0x1, RZ, 0xc0, !PT ;  /* 0x0000000148487812 */ /* 0x000fe400078ec0ff */
[----:B------:R-:W-:Y:S02]  /*176b0*/  IADD3 R35, PT, PT, R39, R40, R59 ;  /* 0x0000002827237210 */ /* 0x000fe40007ffe03b */
[----:B------:R-:W-:Y:S02]  /*176c0*/  IADD3 R72, PT, PT, R72, R87, R31 ;  /* 0x0000005748487210 */ /* 0x000fe40007ffe01f */
[----:B------:R-:W-:-:S04]  /*176d0*/  LOP3.LUT R35, R35, 0x1, RZ, 0xc0, !PT ;  /* 0x0000000123237812 */ /* 0x000fc800078ec0ff */
[----:B------:R-:W-:Y:S01]  /*176e0*/  IADD3 R86, PT, PT, R35, R86, R30 ;  /* 0x0000005623567210 */ /* 0x000fe20007ffe01e */
[C---:B------:R-:W-:Y:S01]  /*176f0*/  IMAD.IADD R71, R69.reuse, 0x1, R71 ;  /* 0x0000000145477824 */ /* 0x040fe200078e0247 */
[----:B------:R-:W-:Y:S01]  /*17700*/  IADD3 R90, PT, PT, R69, R88, R90 ;  /* 0x00000058455a7210 */ /* 0x000fe20007ffe05a */
[----:B------:R-:W-:Y:S01]  /*17710*/  IMAD.IADD R69, R75, 0x1, R69 ;  /* 0x000000014b457824 */ /* 0x000fe200078e0245 */
[C---:B------:R-:W-:Y:S01]  /*17720*/  IADD3 R98, PT, PT, R91.reuse, R98, R92 ;  /* 0x000000625b627210 */ /* 0x040fe20007ffe05c */
[----:B------:R-:W-:Y:S01]  /*17730*/  IMAD.IADD R91, R91, 0x1, R73 ;  /* 0x000000015b5b7824 */ /* 0x000fe200078e0249 */
[----:B------:R-:W-:Y:S02]  /*17740*/  LOP3.LUT R97, R97, 0x1, RZ, 0xc0, !PT ;  /* 0x0000000161617812 */ /* 0x000fe400078ec0ff */
[----:B------:R-:W-:Y:S02]  /*17750*/  IADD3 R92, PT, PT, R73, R92, R94 ;  /* 0x0000005c495c7210 */ /* 0x000fe40007ffe05e */
[----:B------:R-:W-:-:S02]  /*17760*/  IADD3 R88, PT, PT, R75, R94, R88 ;  /* 0x0000005e4b587210 */ /* 0x000fc40007ffe058 */
[----:B------:R-:W-:Y:S02]  /*17770*/  IADD3 R73, PT, PT, R73, R75, RZ ;  /* 0x0000004b49497210 */ /* 0x000fe40007ffe0ff */
[----:B------:R-:W-:Y:S02]  /*17780*/  LOP3.LUT R25, R25, 0x1, RZ, 0xc0, !PT ;  /* 0x0000000119197812 */ /* 0x000fe400078ec0ff */
[----:B------:R-:W-:Y:S02]  /*17790*/  LOP3.LUT R98, R98, 0x1, RZ, 0xc0, !PT ;  /* 0x0000000162627812 */ /* 0x000fe400078ec0ff */
[----:B------:R-:W-:Y:S02]  /*177a0*/  LOP3.LUT R68, R68, 0x1, RZ, 0xc0, !PT ;  /* 0x0000000144447812 */ /* 0x000fe400078ec0ff */
[----:B------:R-:W-:Y:S02]  /*177b0*/  LOP3.LUT R69, R69, 0x1, RZ, 0xc0, !PT ;  /* 0x0000000145457812 */ /* 0x000fe400078ec0ff */
[----:B------:R-:W-:-:S02]  /*177c0*/  LOP3.LUT R22, R91, 0x1, RZ, 0xc0, !PT ;  /* 0x000000015b167812 */ /* 0x000fc400078ec0ff */
[----:B------:R-:W-:Y:S02]  /*177d0*/  LOP3.LUT R24, R24, 0x1, RZ, 0xc0, !PT ;  /* 0x0000000118187812 */ /* 0x000fe400078ec0ff */
        /* <DEDUP_REMOVED lines=15> */
[----:B------:R-:W-:Y:S01]  /*178d0*/  LOP3.LUT R106, R106, 0x1, RZ, 0xc0, !PT ;  /* 0x000000016a6a7812 */ /* 0x000fe200078ec0ff */
[----:B------:R-:W-:Y:S01]  /*178e0*/  IMAD.IADD R21, R116, 0x1, R21 ;  /* 0x0000000174157824 */ /* 0x000fe200078e0215 */
[----:B------:R-:W-:Y:S01]  /*178f0*/  IADD3 R23, PT, PT, R74, R118, R23 ;  /* 0x000000764a177210 */ /* 0x000fe20007ffe017 */
[----:B------:R-:W-:-:S05]  /*17900*/  IMAD.IADD R22, R117, 0x1, R22 ;  /* 0x0000000175167824 */ /* 0x000fca00078e0216 */
[----:B------:R0:W-:Y:S01]  /*17910*/  STL.128 [R32+-0x78], R20 ;  /* 0xffff881420007387 */ /* 0x0001e20000100c00 */
[----:B------:R-:W-:Y:S01]  /*17920*/  BSSY.RECONVERGENT B0, `(.L_x_10) ;  /* 0x000005e000007945 */ /* 0x000fe20003800200 */
[----:B--2---:R-:W-:-:S04]  /*17930*/  IADD3 R2, PT, PT, R8, R37, R4 ;  /* 0x0000002508027210 */ /* 0x004fc80007ffe004 */
[----:B------:R-:W-:-:S04]  /*17940*/  LOP3.LUT R2, R2, 0x1, RZ, 0xc0, !PT ;  /* 0x0000000102027812 */ /* 0x000fc800078ec0ff */
[----:B------:R-:W-:Y:S02]  /*17950*/  IADD3 R2, PT, PT, R2, R67, R0 ;  /* 0x0000004302027210 */ /* 0x000fe40007ffe000 */
[----:B------:R-:W-:-:S04]  /*17960*/  IADD3 R0, PT, PT, R59, R8, R47 ;  /* 0x000000083b007210 */ /* 0x000fc80007ffe02f */
[----:B------:R-:W-:Y:S02]  /*17970*/  LOP3.LUT R31, R0, 0x1, RZ, 0xc0, !PT ;  /* 0x00000001001f7812 */ /* 0x000fe400078ec0ff */
[----:B------:R-:W-:Y:S02]  /*17980*/  IADD3 R0, PT, PT, R38, R11, R58 ;  /* 0x0000000b26007210 */ /* 0x000fe40007ffe03a */
[----:B------:R-:W-:Y:S02]  /*17990*/  IADD3 R31, PT, PT, R31, R62, R26 ;  /* 0x0000003e1f1f7210 */ /* 0x000fe40007ffe01a */
[----:B------:R-:W-:Y:S02]  /*179a0*/  IADD3 R30, PT, PT, R36, R9, R56 ;  /* 0x00000009241e7210 */ /* 0x000fe40007ffe038 */
[----:B------:R-:W-:Y:S02]  /*179b0*/  LOP3.LUT R26, R0, 0x1, RZ, 0xc0, !PT ;  /* 0x00000001001a7812 */ /* 0x000fe400078ec0ff */
[----:B------:R-:W-:-:S02]  /*179c0*/  IADD3 R35, PT, PT, R37, R10, R57 ;  /* 0x0000000a25237210 */ /* 0x000fc40007ffe039 */
[----:B------:R-:W-:Y:S02]  /*179d0*/  LOP3.LUT R30, R30, 0x1, RZ, 0xc0, !PT ;  /* 0x000000011e1e7812 */ /* 0x000fe400078ec0ff */
[----:B------:R-:W-:Y:S02]  /*179e0*/  IADD3 R85, PT, PT, R26, R85, R29 ;  /* 0x000000551a557210 */ /* 0x000fe40007ffe01d */
[----:B------:R-:W-:Y:S02]  /*179f0*/  IADD3 R0, PT, PT, R9, R38, R5 ;  /* 0x0000002609007210 */ /* 0x000fe40007ffe005 */
[----:B------:R-:W-:Y:S02]  /*17a00*/  IADD3 R26, PT, PT, R10, R39, R6 ;  /* 0x000000270a1a7210 */ /* 0x000fe40007ffe006 */
[----:B------:R-:W-:Y:S02]  /*17a10*/  LOP3.LUT R67, R35, 0x1, RZ, 0xc0, !PT ;  /* 0x0000000123437812 */ /* 0x000fe400078ec0ff */
[----:B------:R-:W-:-:S02]  /*17a20*/  IADD3 R35, PT, PT, R30, R63, R27 ;  /* 0x0000003f1e237210 */ /* 0x000fc40007ffe01b */
[----:B------:R-:W-:Y:S02]  /*17a30*/  LOP3.LUT R27, R0, 0x1, RZ, 0xc0, !PT ;  /* 0x00000001001b7812 */ /* 0x000fe400078ec0ff */
[----:B------:R-:W-:Y:S02]  /*17a40*/  LOP3.LUT R26, R26, 0x1, RZ, 0xc0, !PT ;  /* 0x000000011a1a7812 */ /* 0x000fe400078ec0ff */
[----:B------:R-:W-:Y:S02]  /*17a50*/  IADD3 R0, PT, PT, R11, R52, R7 ;  /* 0x000000340b007210 */ /* 0x000fe40007ffe007 */
[----:B------:R-:W-:Y:S02]  /*17a60*/  IADD3 R80, PT, PT, R27, R80, R12 ;  /* 0x000000501b507210 */ /* 0x000fe40007ffe00c */
[----:B------:R-:W-:Y:S02]  /*17a70*/  IADD3 R81, PT, PT, R26, R81, R13 ;  /* 0x000000511a517210 */ /* 0x000fe40007ffe00d */
[----:B------:R-:W-:-:S02]  /*17a80*/  LOP3.LUT R27, R0, 0x1, RZ, 0xc0, !PT ;  /* 0x00000001001b7812 */ /* 0x000fc400078ec0ff */
[----:B------:R-:W-:Y:S02]  /*17a90*/  IADD3 R13, PT, PT, R44, R49, R40 ;  /* 0x000000312c0d7210 */ /* 0x000fe40007ffe028 */
[----:B------:R-:W-:Y:S02]  /*17aa0*/  IADD3 R67, PT, PT, R67, R84, R28 ;  /* 0x0000005443437210 */ /* 0x000fe40007ffe01c */
[----:B------:R-:W-:Y:S02]  /*17ab0*/  IADD3 R28, PT, PT, R40, R53, R8 ;  /* 0x00000035281c7210 */ /* 0x000fe40007ffe008 */
[----:B------:R-:W-:Y:S02]  /*17ac0*/  IADD3 R82, PT, PT, R27, R82, R14 ;  /* 0x000000521b527210 */ /* 0x000fe40007ffe00e */
[----:B------:R-:W-:Y:S02]  /*17ad0*/  LOP3.LUT R26, R13, 0x1, RZ, 0xc0, !PT ;  /* 0x000000010d1a7812 */ /* 0x000fe400078ec0ff */
[----:B------:R-:W-:-:S02]  /*17ae0*/  IADD3 R0, PT, PT, R41, R54, R9 ;  /* 0x0000003629007210 */ /* 0x000fc40007ffe009 */
[----:B------:R-:W-:Y:S02]  /*17af0*/  IADD3 R14, PT, PT, R43, R48, R11 ;  /* 0x000000302b0e7210 */ /* 0x000fe40007ffe00b */
[----:B------:R-:W-:Y:S02]  /*17b00*/  IADD3 R12, PT, PT, R42, R55, R10 ;  /* 0x000000372a0c7210 */ /* 0x000fe40007ffe00a */
[----:B------:R-:W-:Y:S02]  /*17b10*/  LOP3.LUT R28, R28, 0x1, RZ, 0xc0, !PT ;  /* 0x000000011c1c7812 */ /* 0x000fe400078ec0ff */
[----:B---3--:R-:W-:Y:S02]  /*17b20*/  IADD3 R79, PT, PT, R26, R79, R19 ;  /* 0x0000004f1a4f7210 */ /* 0x008fe40007ffe013 */
[----:B------:R-:W-:Y:S02]  /*17b30*/  LOP3.LUT R13, R0, 0x1, RZ, 0xc0, !PT ;  /* 0x00000001000d7812 */ /* 0x000fe400078ec0ff */
[----:B------:R-:W-:-:S02]  /*17b40*/  LOP3.LUT R19, R14, 0x1, RZ, 0xc0, !PT ;  /* 0x000000010e137812 */ /* 0x000fc400078ec0ff */
[----:B------:R-:W-:Y:S02]  /*17b50*/  LOP3.LUT R12, R12, 0x1, RZ, 0xc0, !PT ;  /* 0x000000010c0c7812 */ /* 0x000fe400078ec0ff */
[----:B------:R-:W-:Y:S01]  /*17b60*/  IADD3 R83, PT, PT, R28, R83, R15 ;  /* 0x000000531c537210 */ /* 0x000fe20007ffe00f */
[----:B------:R-:W-:Y:S01]  /*17b70*/  IMAD.IADD R28, R60, 0x1, R97 ;  /* 0x000000013c1c7824 */ /* 0x000fe200078e0261 */
[----:B------:R-:W-:Y:S02]  /*17b80*/  IADD3 R76, PT, PT, R13, R76, R16 ;  /* 0x0000004c0d4c7210 */ /* 0x000fe40007ffe010 */
[----:B------:R-:W-:Y:S02]  /*17b90*/  LOP3.LUT R15, R70, 0x1, RZ, 0xc0, !PT ;  /* 0x00000001460f7812 */ /* 0x000fe400078ec0ff */
[----:B------:R-:W-:Y:S02]  /*17ba0*/  IADD3 R78, PT, PT, R19, R78, R18 ;  /* 0x0000004e134e7210 */ /* 0x000fe40007ffe012 */
[----:B------:R-:W-:-:S02]  /*17bb0*/  LOP3.LUT R30, R99, 0x1, RZ, 0xc0, !PT ;  /* 0x00000001631e7812 */ /* 0x000fc400078ec0ff */
[----:B------:R-:W-:Y:S02]  /*17bc0*/  IADD3 R77, PT, PT, R12, R77, R17 ;  /* 0x0000004d0c4d7210 */ /* 0x000fe40007ffe011 */
[----:B------:R-:W-:Y:S02]  /*17bd0*/  LOP3.LUT R16, R71, 0x1, RZ, 0xc0, !PT ;  /* 0x0000000147107812 */ /* 0x000fe400078ec0ff */
[----:B------:R-:W-:Y:S02]  /*17be0*/  LOP3.LUT R19, R108, 0x1, RZ, 0xc0, !PT ;  /* 0x000000016c137812 */ /* 0x000fe400078ec0ff */
[----:B------:R-:W-:Y:S02]  /*17bf0*/  LOP3.LUT R60, R93, 0x1, RZ, 0xc0, !PT ;  /* 0x000000015d3c7812 */ /* 0x000fe400078ec0ff */
[----:B------:R-:W-:Y:S02]  /*17c00*/  LOP3.LUT R12, R73, 0x1, RZ, 0xc0, !PT ;  /* 0x00000001490c7812 */ /* 0x000fe400078ec0ff */
[----:B------:R-:W-:Y:S01]  /*17c10*/  LOP3.LUT R63, R90, 0x1, RZ, 0xc0, !PT ;  /* 0x000000015a3f7812 */ /* 0x000fe200078ec0ff */
[----:B------:R-:W-:Y:S01]  /*17c20*/  IMAD.IADD R15, R64, 0x1, R15 ;  /* 0x00000001400f7824 */ /* 0x000fe200078e020f */
[----:B------:R-:W-:Y:S01]  /*17c30*/  IADD3 R17, PT, PT, R65, R24, RZ ;  /* 0x0000001841117210 */ /* 0x000fe20007ffe0ff */
        /* <DEDUP_REMOVED lines=12> */
[----:B------:R-:W-:-:S02]  /*17d00*/  IMAD.IADD R24, R112, 0x1, R101 ;  /* 0x0000000170187824 */ /* 0x000fc400078e0265 */
[----:B------:R-:W-:Y:S02]  /*17d10*/  IMAD.IADD R25, R113, 0x1, R102 ;  /* 0x0000000171197824 */ /* 0x000fe400078e0266 */
[----:B------:R-:W-:Y:S02]  /*17d20*/  IMAD.IADD R27, R115, 0x1, R96 ;  /* 0x00000001731b7824 */ /* 0x000fe400078e0260 */
[----:B------:R-:W-:Y:S02]  /*17d30*/  IMAD.IADD R62, R86, 0x1, R95 ;  /* 0x00000001563e7824 */ /* 0x000fe400078e025f */
[----:B------:R-:W-:Y:S02]  /*17d40*/  IMAD.IADD R19, R2, 0x1, R19 ;  /* 0x0000000102137824 */ /* 0x000fe400078e0213 */
[----:B------:R-:W-:Y:S02]  /*17d50*/  IMAD.IADD R31, R35, 0x1, R92 ;  /* 0x00000001231f7824 */ /* 0x000fe400078e025c */
[----:B------:R-:W-:-:S02]  /*17d60*/  IMAD.IADD R61, R85, 0x1, R88 ;  /* 0x00000001553d7824 */ /* 0x000fc400078e0258 */
[----:B------:R-:W-:Y:S02]  /*17d70*/  IMAD.IADD R64, R80, 0x1, R109 ;  /* 0x0000000150407824 */ /* 0x000fe400078e026d */
[----:B------:R-:W-:Y:S02]  /*17d80*/  IMAD.IADD R65, R81, 0x1, R110 ;  /* 0x0000000151417824 */ /* 0x000fe400078e026e */
[----:B------:R-:W-:Y:S02]  /*17d90*/  IMAD.IADD R66, R82, 0x1, R111 ;  /* 0x0000000152427824 */ /* 0x000fe400078e026f */
[----:B------:R-:W-:Y:S02]  /*17da0*/  IMAD.IADD R71, R79, 0x1, R100 ;  /* 0x000000014f477824 */ /* 0x000fe400078e0264 */
[----:B------:R-:W-:Y:S02]  /*17db0*/  IMAD.IADD R68, R76, 0x1, R105 ;  /* 0x000000014c447824 */ /* 0x000fe400078e0269 */
[----:B------:R-:W-:Y:S01]  /*17dc0*/  IMAD.IADD R70, R78, 0x1, R107 ;  /* 0x000000014e467824 */ /* 0x000fe200078e026b */
[----:B------:R0:W-:Y:S04]  /*17dd0*/  STL.128 [R32+-0x28], R24 ;  /* 0xffffd81820007387 */ /* 0x0001e80000100c00 */
[----:B------:R0:W-:Y:S04]  /*17de0*/  STL.128 [R32+-0x68], R12 ;  /* 0xffff980c20007387 */ /* 0x0001e80000100c00 */
[----:B------:R0:W-:Y:S04]  /*17df0*/  STL.128 [R32+-0x58], R16 ;  /* 0xffffa81020007387 */ /* 0x0001e80000100c00 */
[----:B------:R0:W-:Y:S04]  /*17e00*/  STL.128 [R32+-0x18], R28 ;  /* 0xffffe81c20007387 */ /* 0x0001e80000100c00 */
[----:B------:R0:W-:Y:S04]  /*17e10*/  STL.128 [R32+-0x8], R60 ;  /* 0xfffff83c20007387 */ /* 0x0001e80000100c00 */
[----:B------:R0:W-:Y:S04]  /*17e20*/  STL.128 [R32+-0x48], R64 ;  /* 0xffffb84020007387 */ /* 0x0001e80000100c00 */
[----:B------:R0:W-:Y:S01]  /*17e30*/  STL.128 [R32+-0x38], R68 ;  /* 0xffffc84420007387 */ /* 0x0001e20000100c00 */
[----:B------:R-:W-:-:S13]  /*17e40*/  ISETP.GE.U32.AND P0, PT, R63, 0x2, PT ;  /* 0x000000023f00780c */ /* 0x000fda0003f06070 */
[----:B------:R-:W-:Y:S05]  /*17e50*/  @!P0 BRA `(.L_x_11) ;  /* 0x0000000000288947 */ /* 0x000fea0003800000 */
[C---:B------:R-:W-:Y:S02]  /*17e60*/  VIADD R0, R63.reuse, 0xfffffffe ;  /* 0xfffffffe3f007836 */ /* 0x040fe40000000000 */
[----:B------:R-:W-:-:S03]  /*17e70*/  VIADD R2, R63, 0xffffffff ;  /* 0xffffffff3f027836 */ /* 0x000fc60000000000 */
[----:B------:R-:W-:-:S13]  /*17e80*/  ISETP.NE.AND P0, PT, R0, RZ, PT ;  /* 0x000000ff0000720c */ /* 0x000fda0003f05270 */
[----:B------:R-:W-:-:S05]  /*17e90*/  @!P0 IADD3 R2, PT, PT, R63, RZ, RZ ;  /* 0x000000ff3f028210 */ /* 0x000fca0007ffe0ff */
[----:B------:R-:W-:-:S05]  /*17ea0*/  VIADD R3, R2, 0xffffffff ;  /* 0xffffffff02037836 */ /* 0x000fca0000000000 */
[C---:B0-----:R-:W-:Y:S02]  /*17eb0*/  LEA.HI R62, R3.reuse, R62, RZ, 0x1f ;  /* 0x0000003e033e7211 */ /* 0x041fe400078ff8ff */
[----:B------:R-:W-:-:S03]  /*17ec0*/  LOP3.LUT R3, R3, 0xfffffffe, RZ, 0xc0, !PT ;  /* 0xfffffffe03037812 */ /* 0x000fc600078ec0ff */
[----:B------:R-:W-:Y:S02]  /*17ed0*/  VIADD R62, R62, 0x1 ;  /* 0x000000013e3e7836 */ /* 0x000fe40000000000 */
[----:B------:R-:W-:-:S05]  /*17ee0*/  IMAD.IADD R63, R0, 0x1, -R3 ;  /* 0x00000001003f7824 */ /* 0x000fca00078e0a03 */
[----:B------:R1:W-:Y:S02]  /*17ef0*/  STL.64 [R32], R62 ;  /* 0x0000003e20007387 */ /* 0x0003e40000100a00 */
.L_x_11:
[----:B------:R-:W-:Y:S05]  /*17f00*/  BSYNC.RECONVERGENT B0 ;  /* 0x0000000000007941 */ /* 0x000fea0003800200 */
.L_x_10:
[----:B------:R-:W-:Y:S01]  /*17f10*/  ISETP.GE.U32.AND P0, PT, R62, 0x2, PT ;  /* 0x000000023e00780c */ /* 0x000fe20003f06070 */
[----:B------:R-:W-:-:S12]  /*17f20*/  BSSY.RECONVERGENT B0, `(.L_x_12) ;  /* 0x000000d000007945 */ /* 0x000fd80003800200 */
[----:B------:R-:W-:Y:S05]  /*17f30*/  @!P0 BRA `(.L_x_13) ;  /* 0x00000000002c8947 */ /* 0x000fea0003800000 */
[C---:B------:R-:W-:Y:S01]  /*17f40*/  IADD3 R0, PT, PT, R62.reuse, -0x2, RZ ;  /* 0xfffffffe3e007810 */ /* 0x040fe20007ffe0ff */
[----:B------:R-:W-:-:S03]  /*17f50*/  VIADD R2, R62, 0xffffffff ;  /* 0xffffffff3e027836 */ /* 0x000fc60000000000 */
[----:B------:R-:W-:-:S13]  /*17f60*/  ISETP.NE.AND P0, PT, R0, RZ, PT ;  /* 0x000000ff0000720c */ /* 0x000fda0003f05270 */
[----:B------:R-:W-:-:S04]  /*17f70*/  @!P0 IMAD.MOV R2, RZ, RZ, R62 ;  /* 0x000000ffff028224 */ /* 0x000fc800078e023e */
[----:B------:R-:W-:-:S05]  /*17f80*/  VIADD R2, R2, 0xffffffff ;  /* 0xffffffff02027836 */ /* 0x000fca0000000000 */
[C---:B0-----:R-:W-:Y:S02]  /*17f90*/  LEA.HI R61, R2.reuse, R61, RZ, 0x1f ;  /* 0x0000003d023d7211 */ /* 0x041fe400078ff8ff */
[----:B------:R-:W-:-:S03]  /*17fa0*/  LOP3.LUT R3, R2, 0xfffffffe, RZ, 0xc0, !PT ;  /* 0xfffffffe02037812 */ /* 0x000fc600078ec0ff */
[----:B------:R-:W-:Y:S01]  /*17fb0*/  VIADD R61, R61, 0x1 ;  /* 0x000000013d3d7836 */ /* 0x000fe20000000000 */
[----:B------:R-:W-:-:S04]  /*17fc0*/  IADD3 R3, PT, PT, R0, -R3, RZ ;  /* 0x8000000300037210 */ /* 0x000fc80007ffe0ff */
[----:B------:R2:W-:Y:S04]  /*17fd0*/  STL [R32+-0x4], R61 ;  /* 0xfffffc3d20007387 */ /* 0x0005e80000100800 */
[----:B------:R2:W-:Y:S02]  /*17fe0*/  STL [R32], R3 ;  /* 0x0000000320007387 */ /* 0x0005e40000100800 */
.L_x_13:
[----:B------:R-:W-:Y:S05]  /*17ff0*/  BSYNC.RECONVERGENT B0 ;  /* 0x0000000000007941 */ /* 0x000fea0003800200 */
.L_x_12:
[----:B------:R-:W-:Y:S01]  /*18000*/  ISETP.GE.U32.AND P0, PT, R61, 0x2, PT ;  /* 0x000000023d00780c */ /* 0x000fe20003f06070 */
[----:B------:R-:W-:-:S12]  /*18010*/  BSSY.RECONVERGENT B0, `(.L_x_14) ;  /* 0x000000c000007945 */ /* 0x000fd80003800200 */
[----:B------:R-:W-:Y:S05]  /*18020*/  @!P0 BRA `(.L_x_15) ;  /* 0x0000000000288947 */ /* 0x000fea0003800000 */
[C---:B------:R-:W-:Y:S02]  /*18030*/  VIADD R0, R61.reuse, 0xfffffffe ;  /* 0xfffffffe3d007836 */ /* 0x040fe40000000000 */
[----:B------:R-:W-:-:S03]  /*18040*/  VIADD R2, R61, 0xffffffff ;  /* 0xffffffff3d027836 */ /* 0x000fc60000000000 */
[----:B------:R-:W-:-:S13]  /*18050*/  ISETP.NE.AND P0, PT, R0, RZ, PT ;  /* 0x000000ff0000720c */ /* 0x000fda0003f05270 */
[----:B------:R-:W-:-:S05]  /*18060*/  @!P0 IADD3 R2, PT, PT, R61, RZ, RZ ;  /* 0x000000ff3d028210 */ /* 0x000fca0007ffe0ff */
[----:B--2---:R-:W-:-:S05]  /*18070*/  VIADD R3, R2, 0xffffffff ;  /* 0xffffffff02037836 */ /* 0x004fca0000000000 */
[C---:B0-----:R-:W-:Y:S02]  /*18080*/  LEA.HI R60, R3.reuse, R60, RZ, 0x1f ;  /* 0x0000003c033c7211 */ /* 0x041fe400078ff8ff */
[----:B------:R-:W-:-:S03]  /*18090*/  LOP3.LUT R3, R3, 0xfffffffe, RZ, 0xc0, !PT ;  /* 0xfffffffe03037812 */ /* 0x000fc600078ec0ff */
[----:B------:R-:W-:Y:S02]  /*180a0*/  VIADD R60, R60, 0x1 ;  /* 0x000000013c3c7836 */ /* 0x000fe40000000000 */
[----:B------:R-:W-:-:S05]  /*180b0*/  IMAD.IADD R61, R0, 0x1, -R3 ;  /* 0x00000001003d7824 */ /* 0x000fca00078e0a03 */
[----:B------:R3:W-:Y:S02]  /*180c0*/  STL.64 [R32+-0x8], R60 ;  /* 0xfffff83c20007387 */ /* 0x0007e40000100a00 */
.L_x_15:
[----:B------:R-:W-:Y:S05]  /*180d0*/  BSYNC.RECONVERGENT B0 ;  /* 0x0000000000007941 */ /* 0x000fea0003800200 */
.L_x_14:
        /* <DEDUP_REMOVED lines=9> */
[----:B--2---:R-:W-:-:S03]  /*18170*/  LOP3.LUT R3, R2, 0xfffffffe, RZ, 0xc0, !PT ;  /* 0xfffffffe02037812 */ /* 0x004fc600078ec0ff */
[----:B------:R-:W-:Y:S01]  /*18180*/  VIADD R31, R31, 0x1 ;  /* 0x000000011f1f7836 */ /* 0x000fe20000000000 */
[----:B------:R-:W-:-:S04]  /*18190*/  IADD3 R3, PT, PT, R0, -R3, RZ ;  /* 0x8000000300037210 */ /* 0x000fc80007ffe0ff */
[----:B------:R4:W-:Y:S04]  /*181a0*/  STL [R32+-0xc], R31 ;  /* 0xfffff41f20007387 */ /* 0x0009e80000100800 */
[----:B------:R4:W-:Y:S02]  /*181b0*/  STL [R32+-0x8], R3 ;  /* 0xfffff80320007387 */ /* 0x0009e40000100800 */
.L_x_17:
[----:B------:R-:W-:Y:S05]  /*181c0*/  BSYNC.RECONVERGENT B0 ;  /* 0x0000000000007941 */ /* 0x000fea0003800200 */
.L_x_16:
[----:B------:R-:W-:Y:S01]  /*181d0*/  ISETP.GE.U32.AND P0, PT, R31, 0x2, PT ;  /* 0x000000021f00780c */ /* 0x000fe20003f06070 */
[----:B------:R-:W-:-:S12]  /*181e0*/  BSSY.RECONVERGENT B0, `(.L_x_18) ;  /* 0x000000c000007945 */ /* 0x000fd80003800200 */
[----:B------:R-:W-:Y:S05]  /*181f0*/  @!P0 BRA `(.L_x_19) ;  /* 0x0000000000288947 */ /* 0x000fea0003800000 */
[C---:B------:R-:W-:Y:S02]  /*18200*/  VIADD R0, R31.reuse, 0xfffffffe ;  /* 0xfffffffe1f007836 */ /* 0x040fe40000000000 */
[----:B------:R-:W-:-:S03]  /*18210*/  VIADD R2, R31, 0xffffffff ;  /* 0xffffffff1f027836 */ /* 0x000fc60000000000 */
[----:B------:R-:W-:-:S13]  /*18220*/  ISETP.NE.AND P0, PT, R0, RZ, PT ;  /* 0x000000ff0000720c */ /* 0x000fda0003f05270 */
[----:B------:R-:W-:-:S05]  /*18230*/  @!P0 IADD3 R2, PT, PT, R31, RZ, RZ ;  /* 0x000000ff1f028210 */ /* 0x000fca0007ffe0ff */
[----:B--2-4-:R-:W-:-:S05]  /*18240*/  VIADD R3, R2, 0xffffffff ;  /* 0xffffffff02037836 */ /* 0x014fca0000000000 */
[C---:B0-----:R-:W-:Y:S02]  /*18250*/  LEA.HI R30, R3.reuse, R30, RZ, 0x1f ;  /* 0x0000001e031e7211 */ /* 0x041fe400078ff8ff */
[----:B------:R-:W-:-:S03]  /*18260*/  LOP3.LUT R3, R3, 0xfffffffe, RZ, 0xc0, !PT ;  /* 0xfffffffe03037812 */ /* 0x000fc600078ec0ff */
[----:B------:R-:W-:Y:S02]  /*18270*/  VIADD R30, R30, 0x1 ;  /* 0x000000011e1e7836 */ /* 0x000fe40000000000 */
[----:B------:R-:W-:-:S05]  /*18280*/  IMAD.IADD R31, R0, 0x1, -R3 ;  /* 0x00000001001f7824 */ /* 0x000fca00078e0a03 */
[----:B------:R0:W-:Y:S02]  /*18290*/  STL.64 [R32+-0x10], R30 ;  /* 0xfffff01e20007387 */ /* 0x0001e40000100a00 */
.L_x_19:
[----:B------:R-:W-:Y:S05]  /*182a0*/  BSYNC.RECONVERGENT B0 ;  /* 0x0000000000007941 */ /* 0x000fea0003800200 */
.L_x_18:
        /* <DEDUP_REMOVED lines=9> */
[----:B--2-4-:R-:W-:-:S03]  /*18340*/  LOP3.LUT R3, R2, 0xfffffffe, RZ, 0xc0, !PT ;  /* 0xfffffffe02037812 */ /* 0x014fc600078ec0ff */
[----:B------:R-:W-:Y:S01]  /*18350*/  VIADD R29, R29, 0x1 ;  /* 0x000000011d1d7836 */ /* 0x000fe20000000000 */
[----:B------:R-:W-:-:S04]  /*18360*/  IADD3 R3, PT, PT, R0, -R3, RZ ;  /* 0x8000000300037210 */ /* 0x000fc80007ffe0ff */
[----:B------:R0:W-:Y:S04]  /*18370*/  STL [R32+-0x14], R29 ;  /* 0xffffec1d20007387 */ /* 0x0001e80000100800 */
[----:B------:R0:W-:Y:S02]  /*18380*/  STL [R32+-0x10], R3 ;  /* 0xfffff00320007387 */ /* 0x0001e40000100800 */
.L_x_21:
[----:B------:R-:W-:Y:S05]  /*18390*/  BSYNC.RECONVERGENT B0 ;  /* 0x0000000000007941 */ /* 0x000fea0003800200 */
.L_x_20:
[----:B------:R-:W-:Y:S01]  /*183a0*/  ISETP.GE.U32.AND P0, PT, R29, 0x2, PT ;  /* 0x000000021d00780c */ /* 0x000fe20003f06070 */
[----:B------:R-:W-:-:S12]  /*183b0*/  BSSY.RECONVERGENT B0, `(.L_x_22) ;  /* 0x000000c000007945 */ /* 0x000fd80003800200 */
[----:B------:R-:W-:Y:S05]  /*183c0*/  @!P0 BRA `(.L_x_23) ;  /* 0x0000000000288947 */ /* 0x000fea0003800000 */
[C---:B------:R-:W-:Y:S02]  /*183d0*/  VIADD R0, R29.reuse, 0xfffffffe ;  /* 0xfffffffe1d007836 */ /* 0x040fe40000000000 */
[----:B------:R-:W-:-:S03]  /*183e0*/  VIADD R2, R29, 0xffffffff ;  /* 0xffffffff1d027836 */ /* 0x000fc60000000000 */
[----:B------:R-:W-:-:S13]  /*183f0*/  ISETP.NE.AND P0, PT, R0, RZ, PT ;  /* 0x000000ff0000720c */ /* 0x000fda0003f05270 */
[----:B------:R-:W-:-:S05]  /*18400*/  @!P0 IADD3 R2, PT, PT, R29, RZ, RZ ;  /* 0x000000ff1d028210 */ /* 0x000fca0007ffe0ff */
[----:B0-2-4-:R-:W-:-:S05]  /*18410*/  VIADD R3, R2, 0xffffffff ;  /* 0xffffffff02037836 */ /* 0x015fca0000000000 */
[C---:B------:R-:W-:Y:S02]  /*18420*/  LEA.HI R28, R3.reuse, R28, RZ, 0x1f ;  /* 0x0000001c031c7211 */ /* 0x040fe400078ff8ff */
[----:B------:R-:W-:-:S03]  /*18430*/  LOP3.LUT R3, R3, 0xfffffffe, RZ, 0xc0, !PT ;  /* 0xfffffffe03037812 */ /* 0x000fc600078ec0ff */
[----:B------:R-:W-:Y:S02]  /*18440*/  VIADD R28, R28, 0x1 ;  /* 0x000000011c1c7836 */ /* 0x000fe40000000000 */
[----:B------:R-:W-:-:S05]  /*18450*/  IMAD.IADD R29, R0, 0x1, -R3 ;  /* 0x00000001001d7824 */ /* 0x000fca00078e0a03 */
[----:B------:R0:W-:Y:S02]  /*18460*/  STL.64 [R32+-0x18], R28 ;  /* 0xffffe81c20007387 */ /* 0x0001e40000100a00 */
.L_x_23:
[----:B------:R-:W-:Y:S05]  /*18470*/  BSYNC.RECONVERGENT B0 ;  /* 0x0000000000007941 */ /* 0x000fea0003800200 */
.L_x_22:
        /* <DEDUP_REMOVED lines=14> */
.L_x_25:
[----:B------:R-:W-:Y:S05]  /*18560*/  BSYNC.RECONVERGENT B0 ;  /* 0x0000000000007941 */ /* 0x000fea0003800200 */
.L_x_24:
        /* <DEDUP_REMOVED lines=13> */
.L_x_27:
[----:B------:R-:W-:Y:S05]  /*18640*/  BSYNC.RECONVERGENT B0 ;  /* 0x0000000000007941 */ /* 0x000fea0003800200 */
.L_x_26:
        /* <DEDUP_REMOVED lines=14> */
.L_x_29:
[----:B------:R-:W-:Y:S05]  /*18730*/  BSYNC.RECONVERGENT B0 ;  /* 0x0000000000007941 */ /* 0x000fea0003800200 */
.L_x_28:
        /* <DEDUP_REMOVED lines=13> */
.L_x_31:
[----:B------:R-:W-:Y:S05]  /*18810*/  BSYNC.RECONVERGENT B0 ;  /* 0x0000000000007941 */ /* 0x000fea0003800200 */
.L_x_30:
        /* <DEDUP_REMOVED lines=14> */
.L_x_33:
[----:B------:R-:W-:Y:S05]  /*18900*/  BSYNC.RECONVERGENT B0 ;  /* 0x0000000000007941 */ /* 0x000fea0003800200 */
.L_x_32:
        /* <DEDUP_REMOVED lines=13> */
.L_x_35:
[----:B------:R-:W-:Y:S05]  /*189e0*/  BSYNC.RECONVERGENT B0 ;  /* 0x0000000000007941 */ /* 0x000fea0003800200 */
.L_x_34:
        /* <DEDUP_REMOVED lines=14> */
.L_x_37:
[----:B------:R-:W-:Y:S05]  /*18ad0*/  BSYNC.RECONVERGENT B0 ;  /* 0x0000000000007941 */ /* 0x000fea0003800200 */
.L_x_36:
        /* <DEDUP_REMOVED lines=13> */
.L_x_39:
[----:B------:R-:W-:Y:S05]  /*18bb0*/  BSYNC.RECONVERGENT B0 ;  /* 0x0000000000007941 */ /* 0x000fea0003800200 */
.L_x_38:
        /* <DEDUP_REMOVED lines=14> */
.L_x_41:
[----:B------:R-:W-:Y:S05]  /*18ca0*/  BSYNC.RECONVERGENT B0 ;  /* 0x0000000000007941 */ /* 0x000fea0003800200 */
.L_x_40:
        /* <DEDUP_REMOVED lines=13> */
.L_x_43:
[----:B------:R-:W-:Y:S05]  /*18d80*/  BSYNC.RECONVERGENT B0 ;  /* 0x0000000000007941 */ /* 0x000fea0003800200 */
.L_x_42:
        /* <DEDUP_REMOVED lines=14> */
.L_x_45:
[----:B------:R-:W-:Y:S05]  /*18e70*/  BSYNC.RECONVERGENT B0 ;  /* 0x0000000000007941 */ /* 0x000fea0003800200 */
.L_x_44:
        /* <DEDUP_REMOVED lines=13> */
.L_x_47:
[----:B------:R-:W-:Y:S05]  /*18f50*/  BSYNC.RECONVERGENT B0 ;  /* 0x0000000000007941 */ /* 0x000fea0003800200 */
.L_x_46:
        /* <DEDUP_REMOVED lines=14> */
.L_x_49:
[----:B------:R-:W-:Y:S05]  /*19040*/  BSYNC.RECONVERGENT B0 ;  /* 0x0000000000007941 */ /* 0x000fea0003800200 */
.L_x_48:
        /* <DEDUP_REMOVED lines=13> */
.L_x_51:
[----:B------:R-:W-:Y:S05]  /*19120*/  BSYNC.RECONVERGENT B0 ;  /* 0x0000000000007941 */ /* 0x000fea0003800200 */
.L_x_50:
        /* <DEDUP_REMOVED lines=14> */
.L_x_53:
[----:B------:R-:W-:Y:S05]  /*19210*/  BSYNC.RECONVERGENT B0 ;  /* 0x0000000000007941 */ /* 0x000fea0003800200 */
.L_x_52:
        /* <DEDUP_REMOVED lines=13> */
.L_x_55:
[----:B------:R-:W-:Y:S05]  /*192f0*/  BSYNC.RECONVERGENT B0 ;  /* 0x0000000000007941 */ /* 0x000fea0003800200 */
.L_x_54:
        /* <DEDUP_REMOVED lines=14> */
.L_x_57:
[----:B------:R-:W-:Y:S05]  /*193e0*/  BSYNC.RECONVERGENT B0 ;  /* 0x0000000000007941 */ /* 0x000fea0003800200 */
.L_x_56:
        /* <DEDUP_REMOVED lines=13> */
.L_x_59:
[----:B------:R-:W-:Y:S05]  /*194c0*/  BSYNC.RECONVERGENT B0 ;  /* 0x0000000000007941 */ /* 0x000fea0003800200 */
.L_x_58:
        /* <DEDUP_REMOVED lines=14> */
.L_x_61:
[----:B------:R-:W-:Y:S05]  /*195b0*/  BSYNC.RECONVERGENT B0 ;  /* 0x0000000000007941 */ /* 0x000fea0003800200 */
.L_x_60:
        /* <DEDUP_REMOVED lines=13> */
.L_x_63:
[----:B------:R-:W-:Y:S05]  /*19690*/  BSYNC.RECONVERGENT B0 ;  /* 0x0000000000007941 */ /* 0x000fea0003800200 */
.L_x_62:
        /* <DEDUP_REMOVED lines=14> */
.L_x_65:
[----:B------:R-:W-:Y:S05]  /*19780*/  BSYNC.RECONVERGENT B0 ;  /* 0x0000000000007941 */ /* 0x000fea0003800200 */
.L_x_64:
        /* <DEDUP_REMOVED lines=13> */
.L_x_67:
[----:B------:R-:W-:Y:S05]  /*19860*/  BSYNC.RECONVERGENT B0 ;  /* 0x0000000000007941 */ /* 0x000fea0003800200 */
.L_x_66:
        /* <DEDUP_REMOVED lines=14> */
.L_x_69:
[----:B------:R-:W-:Y:S05]  /*19950*/  BSYNC.RECONVERGENT B0 ;  /* 0x0000000000007941 */ /* 0x000fea0003800200 */
.L_x_68:
[----:B------:R-:W-:Y:S01]  /*19960*/  ISETP.GE.U32.AND P0, PT, R21, 0x2, PT ;  /* 0x000000021500780c */ /* 0x000fe20003f06070 */
[----:B------:R-:W-:Y:S01]  /*19970*/  BSSY.RECONVERGENT B0, `(.L_x_70) ;  /* 0x000000e000007945 */ /* 0x000fe20003800200 */
[----:B------:R-:W-:Y:S02]  /*19980*/  IMAD.MOV.U32 R2, RZ, RZ, R7 ;  /* 0x000000ffff027224 */ /* 0x000fe400078e0007 */
[----:B------:R-:W-:-:S09]  /*19990*/  IMAD.MOV.U32 R0, RZ, RZ, R11 ;  /* 0x000000ffff007224 */ /* 0x000fd200078e000b */
[----:B------:R-:W-:Y:S05]  /*199a0*/  @!P0 BRA `(.L_x_71) ;  /* 0x0000000000288947 */ /* 0x000fea0003800000 */
[C---:B0-2-4-:R-:W-:Y:S01]  /*199b0*/  IADD3 R3, PT, PT, R21.reuse, -0x2, RZ ;  /* 0xfffffffe15037810 */ /* 0x055fe20007ffe0ff */
[----:B------:R-:W-:-:S03]  /*199c0*/  VIADD R7, R21, 0xffffffff ;  /* 0xffffffff15077836 */ /* 0x000fc60000000000 */
[----:B------:R-:W-:-:S13]  /*199d0*/  ISETP.NE.AND P0, PT, R3, RZ, PT ;  /* 0x000000ff0300720c */ /* 0x000fda0003f05270 */
[----:B------:R-:W-:-:S04]  /*199e0*/  @!P0 IMAD.MOV R7, RZ, RZ, R21 ;  /* 0x000000ffff078224 */ /* 0x000fc800078e0215 */
[----:B------:R-:W-:-:S05]  /*199f0*/  VIADD R7, R7, 0xffffffff ;  /* 0xffffffff07077836 */ /* 0x000fca0000000000 */
[C---:B------:R-:W-:Y:S02]  /*19a00*/  LOP3.LUT R12, R7.reuse, 0xfffffffe, RZ, 0xc0, !PT ;  /* 0xfffffffe070c7812 */ /* 0x040fe400078ec0ff */
[----:B------:R-:W-:Y:S02]  /*19a10*/  LEA.HI R20, R7, R20, RZ, 0x1f ;  /* 0x0000001407147211 */ /* 0x000fe400078ff8ff */
[----:B------:R-:W-:-:S03]  /*19a20*/  IADD3 R3, PT, PT, R3, -R12, RZ ;  /* 0x8000000c03037210 */ /* 0x000fc60007ffe0ff */
[----:B------:R-:W-:Y:S02]  /*19a30*/  VIADD R20, R20, 0x1 ;  /* 0x0000000114147836 */ /* 0x000fe40000000000 */
[----:B------:R0:W-:Y:S05]  /*19a40*/  STL [R32+-0x74], R3 ;  /* 0xffff8c0320007387 */ /* 0x0001ea0000100800 */
.L_x_71:
[----:B------:R-:W-:Y:S05]  /*19a50*/  BSYNC.RECONVERGENT B0 ;  /* 0x0000000000007941 */ /* 0x000fea0003800200 */
.L_x_70:
[----:B------:R-:W-:Y:S01]  /*19a60*/  UIADD3 UR4, UPT, UPT, UR4, 0x1, URZ ;  /* 0x0000000104047890 */ /* 0x000fe2000fffe0ff */
[----:B0-2-4-:R-:W-:Y:S01]  /*19a70*/  LOP3.LUT R3, R20, 0x1, RZ, 0xc0, !PT ;  /* 0x0000000114037812 */ /* 0x015fe200078ec0ff */
[----:B------:R-:W-:Y:S01]  /*19a80*/  IMAD.MOV.U32 R31, RZ, RZ, R55 ;  /* 0x000000ffff1f7224 */ /* 0x000fe200078e0037 */
[----:B------:R-:W-:Y:S01]  /*19a90*/  MOV R29, R53 ;  /* 0x00000035001d7202 */ /* 0x000fe20000000f00 */
[----:B------:R-:W-:Y:S01]  /*19aa0*/  UISETP.NE.AND UP0, UPT, UR4, 0x30, UPT ;  /* 0x000000300400788c */ /* 0x000fe2000bf05270 */
[----:B------:R-:W-:Y:S01]  /*19ab0*/  IMAD.MOV.U32 R30, RZ, RZ, R54 ;  /* 0x000000ffff1e7224 */ /* 0x000fe200078e0036 */
[----:B------:R1:W-:Y:S01]  /*19ac0*/  STL [R32+-0x78], R3 ;  /* 0xffff880320007387 */ /* 0x0003e20000100800 */
        /* <DEDUP_REMOVED lines=17> */
[----:B-1-3--:R-:W-:Y:S01]  /*19be0*/  VIADD R32, R32, 0x80 ;  /* 0x0000008020207836 */ /* 0x00afe20000000000 */
[----:B------:R-:W-:Y:S06]  /*19bf0*/  BRA.U UP0, `(.L_x_72) ;  /* 0xffffffd5000c7547 */ /* 0x000fec000b83ffff */
[----:B------:R-:W-:Y:S02]  /*19c00*/  HFMA2 R10, -RZ, RZ, 0, 5.9604644775390625e-08 ;  /* 0x00000001ff0a7431 */ /* 0x000fe400000001ff */
[----:B------:R-:W-:Y:S02]  /*19c10*/  IMAD.MOV.U32 R9, RZ, RZ, 0x1 ;  /* 0x00000001ff097424 */ /* 0x000fe400078e00ff */
[----:B------:R-:W-:Y:S02]  /*19c20*/  HFMA2 R12, -RZ, RZ, 0, 5.9604644775390625e-08 ;  /* 0x00000001ff0c7431 */ /* 0x000fe400000001ff */
[----:B------:R-:W-:Y:S01]  /*19c30*/  IMAD.MOV.U32 R8, RZ, RZ, RZ ;  /* 0x000000ffff087224 */ /* 0x000fe200078e00ff */
[----:B------:R-:W-:Y:S01]  /*19c40*/  MOV R5, RZ ;  /* 0x000000ff00057202 */ /* 0x000fe20000000f00 */
[----:B------:R-:W-:Y:S01]  /*19c50*/  IMAD.MOV.U32 R11, RZ, RZ, RZ ;  /* 0x000000ffff0b7224 */ /* 0x000fe200078e00ff */
[----:B------:R-:W-:Y:S01]  /*19c60*/  MOV R25, 0x1 ;  /* 0x0000000100197802 */ /* 0x000fe20000000f00 */
[----:B------:R-:W-:Y:S01]  /*19c70*/  IMAD.MOV.U32 R4, RZ, RZ, 0x1 ;  /* 0x00000001ff047424 */ /* 0x000fe200078e00ff */
[----:B------:R-:W-:Y:S01]  /*19c80*/  MOV R17, 0x1 ;  /* 0x0000000100117802 */ /* 0x000fe20000000f00 */
[----:B------:R-:W-:Y:S01]  /*19c90*/  IMAD.MOV.U32 R6, RZ, RZ, 0x1 ;  /* 0x00000001ff067424 */ /* 0x000fe200078e00ff */
[----:B------:R0:W-:Y:S01]  /*19ca0*/  STL.128 [R1+0x1000], R8 ;  /* 0x0010000801007387 */ /* 0x0001e20000100c00 */
[----:B------:R-:W-:-:S02]  /*19cb0*/  IMAD.MOV.U32 R7, RZ, RZ, RZ ;  /* 0x000000ffff077224 */ /* 0x000fc400078e00ff */
[----:B------:R-:W-:Y:S02]  /*19cc0*/  HFMA2 R21, -RZ, RZ, 0, 5.9604644775390625e-08 ;  /* 0x00000001ff157431 */ /* 0x000fe400000001ff */
[----:B------:R-:W-:Y:S02]  /*19cd0*/  IMAD.MOV.U32 R15, RZ, RZ, 0x1 ;  /* 0x00000001ff0f7424 */ /* 0x000fe400078e00ff */
[----:B------:R-:W-:Y:S02]  /*19ce0*/  HFMA2 R29, -RZ, RZ, 0, 5.9604644775390625e-08 ;  /* 0x00000001ff1d7431 */ /* 0x000fe400000001ff */
[----:B------:R-:W-:Y:S01]  /*19cf0*/  IMAD.MOV.U32 R13, RZ, RZ, RZ ;  /* 0x000000ffff0d7224 */ /* 0x000fe200078e00ff */
[----:B------:R1:W-:Y:S01]  /*19d00*/  STL.128 [R1+0x1010], R4 ;  /* 0x0010100401007387 */ /* 0x0003e20000100c00 */
[----:B------:R-:W-:Y:S01]  /*19d10*/  IMAD.MOV.U32 R14, RZ, RZ, RZ ;  /* 0x000000ffff0e7224 */ /* 0x000fe200078e00ff */
[----:B------:R-:W-:Y:S01]  /*19d20*/  MOV R0, RZ ;  /* 0x000000ff00007202 */ /* 0x000fe20000000f00 */
[----:B------:R-:W-:Y:S01]  /*19d30*/  IMAD.MOV.U32 R24, RZ, RZ, RZ ;  /* 0x000000ffff187224 */ /* 0x000fe200078e00ff */
[----:B------:R-:W-:Y:S01]  /*19d40*/  STL.128 [R1+0x1020], RZ ;  /* 0x001020ff01007387 */ /* 0x000fe20000100c00 */
[----:B------:R-:W-:-:S02]  /*19d50*/  IMAD.MOV.U32 R26, RZ, RZ, 0x1 ;  /* 0x00000001ff1a7424 */ /* 0x000fc400078e00ff */
[----:B------:R-:W-:Y:S01]  /*19d60*/  IMAD.MOV.U32 R27, RZ, RZ, RZ ;  /* 0x000000ffff1b7224 */ /* 0x000fe200078e00ff */
[----:B------:R2:W-:Y:S01]  /*19d70*/  STL.128 [R1+0x1030], R12 ;  /* 0x0010300c01007387 */ /* 0x0005e20000100c00 */
[----:B------:R-:W-:Y:S01]  /*19d80*/  IMAD.MOV.U32 R16, RZ, RZ, 0x1 ;  /* 0x00000001ff107424 */ /* 0x000fe200078e00ff */
[----:B0-----:R-:W-:Y:S01]  /*19d90*/  MOV R8, 0x1 ;  /* 0x0000000100087802 */ /* 0x001fe20000000f00 */
[----:B------:R-:W-:Y:S01]  /*19da0*/  IMAD.MOV.U32 R9, RZ, RZ, RZ ;  /* 0x000000ffff097224 */ /* 0x000fe200078e00ff */
[----:B------:R-:W-:Y:S01]  /*19db0*/  STL.128 [R1+0x1060], R24 ;  /* 0x0010601801007387 */ /* 0x000fe20000100c00 */
[----:B------:R-:W-:Y:S02]  /*19dc0*/  IMAD.MOV.U32 R11, RZ, RZ, 0x1 ;  /* 0x00000001ff0b7424 */ /* 0x000fe400078e00ff */
[----:B------:R-:W-:Y:S01]  /*19dd0*/  IMAD.MOV.U32 R18, RZ, RZ, 0x1 ;  /* 0x00000001ff127424 */ /* 0x000fe200078e00ff */
[----:B------:R-:W-:Y:S01]  /*19de0*/  STL.128 [R1+0x2c20], RZ ;  /* 0x002c20ff01007387 */ /* 0x000fe20000100c00 */
[----:B-1----:R-:W-:-:S02]  /*19df0*/  IMAD.MOV.U32 R7, RZ, RZ, 0x1 ;  /* 0x00000001ff077424 */ /* 0x002fc400078e00ff */
[----:B------:R-:W-:Y:S01]  /*19e00*/  IMAD.MOV.U32 R19, RZ, RZ, RZ ;  /* 0x000000ffff137224 */ /* 0x000fe200078e00ff */
[----:B------:R0:W-:Y:S01]  /*19e10*/  STL.128 [R1+0x2010], R8 ;  /* 0x0020100801007387 */ /* 0x0001e20000100c00 */
[----:B------:R-:W-:Y:S02]  /*19e20*/  IMAD.MOV.U32 R20, RZ, RZ, RZ ;  /* 0x000000ffff147224 */ /* 0x000fe400078e00ff */
[----:B------:R-:W-:Y:S02]  /*19e30*/  IMAD.MOV.U32 R22, RZ, RZ, 0x1 ;  /* 0x00000001ff167424 */ /* 0x000fe400078e00ff */
[----:B--2---:R-:W-:Y:S02]  /*19e40*/  HFMA2 R13, -RZ, RZ, 0, 5.9604644775390625e-08 ;  /* 0x00000001ff0d7431 */ /* 0x004fe400000001ff */
[----:B------:R-:W-:Y:S01]  /*19e50*/  IMAD.MOV.U32 R12, RZ, RZ, RZ ;  /* 0x000000ffff0c7224 */ /* 0x000fe200078e00ff */
[----:B------:R1:W-:Y:S01]  /*19e60*/  STL.128 [R1+0x2000], R4 ;  /* 0x0020000401007387 */ /* 0x0003e20000100c00 */
[----:B------:R-:W-:-:S02]  /*19e70*/  IMAD.MOV.U32 R14, RZ, RZ, 0x1 ;  /* 0x00000001ff0e7424 */ /* 0x000fc400078e00ff */
[----:B------:R-:W-:Y:S01]  /*19e80*/  IMAD.MOV.U32 R15, RZ, RZ, RZ ;  /* 0x000000ffff0f7224 */ /* 0x000fe200078e00ff */
[----:B------:R2:W-:Y:S01]  /*19e90*/  STL.128 [R1+0x1040], R16 ;  /* 0x0010401001007387 */ /* 0x0005e20000100c00 */
[----:B------:R-:W-:Y:S02]  /*19ea0*/  IMAD.MOV.U32 R23, RZ, RZ, RZ ;  /* 0x000000ffff177224 */ /* 0x000fe400078e00ff */
[----:B------:R-:W-:Y:S01]  /*19eb0*/  IMAD.MOV.U32 R28, RZ, RZ, RZ ;  /* 0x000000ffff1c7224 */ /* 0x000fe200078e00ff */
[----:B------:R3:W-:Y:S01]  /*19ec0*/  STL.128 [R1+0x2020], R12 ;  /* 0x0020200c01007387 */ /* 0x0007e20000100c00 */
[----:B------:R-:W-:Y:S02]  /*19ed0*/  IMAD.MOV.U32 R30, RZ, RZ, 0x1 ;  /* 0x00000001ff1e7424 */ /* 0x000fe400078e00ff */
[----:B0-----:R-:W-:Y:S01]  /*19ee0*/  IMAD.MOV.U32 R10, RZ, RZ, RZ ;  /* 0x000000ffff0a7224 */ /* 0x001fe200078e00ff */
[----:B------:R0:W-:Y:S01]  /*19ef0*/  STL.128 [R1+0x1050], R20 ;  /* 0x0010501401007387 */ /* 0x0001e20000100c00 */
[----:B------:R-:W-:-:S02]  /*19f00*/  IMAD.MOV.U32 R11, RZ, RZ, RZ ;  /* 0x000000ffff0b7224 */ /* 0x000fc400078e00ff */
[----:B------:R-:W-:Y:S02]  /*19f10*/  IMAD.MOV.U32 R31, RZ, RZ, 0x1 ;  /* 0x00000001ff1f7424 */ /* 0x000fe400078e00ff */
[----:B-1----:R-:W-:Y:S02]  /*19f20*/  HFMA2 R7, -RZ, RZ, 0, 0 ;  /* 0x00000000ff077431 */ /* 0x002fe400000001ff */
[----:B------:R-:W-:Y:S01]  /*19f30*/  IMAD.MOV.U32 R5, RZ, RZ, 0x1 ;  /* 0x00000001ff057424 */ /* 0x000fe200078e00ff */
[----:B------:R1:W-:Y:S01]  /*19f40*/  STL.128 [R1+0x2060], R8 ;  /* 0x0020600801007387 */ /* 0x0003e20000100c00 */
[----:B------:R-:W-:Y:S01]  /*19f50*/  IMAD.MOV.U32 R25, RZ, RZ, RZ ;  /* 0x000000ffff197224 */ /* 0x000fe200078e00ff */
[----:B--2---:R-:W-:Y:S01]  /*19f60*/  MOV R19, 0x1 ;  /* 0x0000000100137802 */ /* 0x004fe20000000f00 */
[----:B------:R-:W-:Y:S01]  /*19f70*/  IMAD.MOV.U32 R27, RZ, RZ, 0x1 ;  /* 0x00000001ff1b7424 */ /* 0x000fe200078e00ff */
[----:B------:R2:W-:Y:S01]  /*19f80*/  STL.128 [R1+0x1070], R28 ;  /* 0x0010701c01007387 */ /* 0x0005e20000100c00 */
[----:B------:R-:W-:Y:S01]  /*19f90*/  IMAD.MOV.U32 R16, RZ, RZ, RZ ;  /* 0x000000ffff107224 */ /* 0x000fe200078e00ff */
[----:B---3--:R-:W-:Y:S01]  /*19fa0*/  MOV R15, 0x1 ;  /* 0x00000001000f7802 */ /* 0x008fe20000000f00 */
[----:B------:R-:W-:Y:S01]  /*19fb0*/  IMAD.MOV.U32 R14, RZ, RZ, RZ ;  /* 0x000000ffff0e7224 */ /* 0x000fe200078e00ff */
[----:B------:R3:W-:Y:S01]  /*19fc0*/  STL.128 [R1+0x2050], R4 ;  /* 0x0020500401007387 */ /* 0x0007e20000100c00 */
[----:B0-----:R-:W-:-:S03]  /*19fd0*/  IMAD.MOV.U32 R20, RZ, RZ, 0x1 ;  /* 0x00000001ff147424 */ /* 0x001fc600078e00ff */
[----:B------:R0:W-:Y:S01]  /*19fe0*/  STL.128 [R1+0x2070], R12 ;  /* 0x0020700c01007387 */ /* 0x0001e20000100c00 */
[----:B------:R-:W-:Y:S02]  /*19ff0*/  IMAD.MOV.U32 R21, RZ, RZ, RZ ;  /* 0x000000ffff157224 */ /* 0x000fe400078e00ff */
[----:B-1----:R-:W-:Y:S01]  /*1a000*/  IMAD.MOV.U32 R9, RZ, RZ, 0x1 ;  /* 0x00000001ff097424 */ /* 0x002fe200078e00ff */
[----:B------:R1:W-:Y:S01]  /*1a010*/  STL.128 [R1+0x2800], R24 ;  /* 0x0028001801007387 */ /* 0x0003e20000100c00 */
[----:B------:R-:W-:Y:S02]  /*1a020*/  IMAD.MOV.U32 R10, RZ, RZ, 0x1 ;  /* 0x00000001ff0a7424 */ /* 0x000fe400078e00ff */
[----:B--2---:R-:W-:Y:S01]  /*1a030*/  IMAD.MOV.U32 R28, RZ, RZ, 0x1 ;  /* 0x00000001ff1c7424 */ /* 0x004fe200078e00ff */
[----:B------:R-:W-:Y:S01]  /*1a040*/  CS2R R30, SRZ ;  /* 0x00000000001e7805 */ /* 0x000fe2000001ff00 */
[----:B------:R2:W-:Y:S01]  /*1a050*/  STL.128 [R1+0x2030], R16 ;  /* 0x0020301001007387 */ /* 0x0005e20000100c00 */
[----:B---3--:R-:W-:-:S03]  /*1a060*/  HFMA2 R4, -RZ, RZ, 0, 0 ;  /* 0x00000000ff047431 */ /* 0x008fc600000001ff */
[----:B------:R3:W-:Y:S01]  /*1a070*/  STL.128 [R1+0x2830], R8 ;  /* 0x0028300801007387 */ /* 0x0007e20000100c00 */
[----:B0-----:R-:W-:Y:S01]  /*1a080*/  IMAD.MOV.U32 R12, RZ, RZ, 0x1 ;  /* 0x00000001ff0c7424 */ /* 0x001fe200078e00ff */
[----:B------:R-:W-:Y:S02]  /*1a090*/  MOV R14, 0x1 ;  /* 0x00000001000e7802 */ /* 0x000fe40000000f00 */
[----:B------:R0:W-:Y:S01]  /*1a0a0*/  STL.128 [R1+0x2040], R20 ;  /* 0x0020401401007387 */ /* 0x0001e20000100c00 */
[----:B-1----:R-:W-:-:S03]  /*1a0b0*/  HFMA2 R27, -RZ, RZ, 0, 0 ;  /* 0x00000000ff1b7431 */ /* 0x002fc600000001ff */
[----:B------:R1:W-:Y:S01]  /*1a0c0*/  STL.128 [R1+0x2840], R12 ;  /* 0x0028400c01007387 */ /* 0x0003e20000100c00 */
[----:B------:R-:W-:Y:S02]  /*1a0d0*/  IMAD.MOV.U32 R24, RZ, RZ, 0x1 ;  /* 0x00000001ff187424 */ /* 0x000fe400078e00ff */
[----:B------:R-:W-:Y:S01]  /*1a0e0*/  IMAD.MOV.U32 R25, RZ, RZ, 0x1 ;  /* 0x00000001ff197424 */ /* 0x000fe200078e00ff */
[----:B------:R4:W-:Y:S01]  /*1a0f0*/  STL.128 [R1+0x2820], R4 ;  /* 0x0028200401007387 */ /* 0x0009e20000100c00 */
[----:B--2---:R-:W-:Y:S02]  /*1a100*/  IMAD.MOV.U32 R17, RZ, RZ, RZ ;  /* 0x000000ffff117224 */ /* 0x004fe400078e00ff */
[----:B---3--:R-:W-:Y:S01]  /*1a110*/  IMAD.MOV.U32 R8, RZ, RZ, RZ ;  /* 0x000000ffff087224 */ /* 0x008fe200078e00ff */
[----:B------:R-:W-:Y:S01]  /*1a120*/  MOV R11, 0x1 ;  /* 0x00000001000b7802 */ /* 0x000fe20000000f00 */
[----:B------:R-:W-:Y:S01]  /*1a130*/  IMAD.MOV.U32 R10, RZ, RZ, RZ ;  /* 0x000000ffff0a7224 */ /* 0x000fe200078e00ff */
[----:B------:R2:W-:Y:S01]  /*1a140*/  STL.128 [R1+0x2810], R28 ;  /* 0x0028101c01007387 */ /* 0x0005e20000100c00 */
[----:B0-----:R-:W-:-:S02]  /*1a150*/  HFMA2 R23, -RZ, RZ, 0, 5.9604644775390625e-08 ;  /* 0x00000001ff177431 */ /* 0x001fc400000001ff */
[----:B------:R-:W-:Y:S01]  /*1a160*/  IMAD.MOV.U32 R20, RZ, RZ, RZ ;  /* 0x000000ffff147224 */ /* 0x000fe200078e00ff */
[----:B------:R0:W-:Y:S01]  /*1a170*/  STL.128 [R1+0x2c00], R8 ;  /* 0x002c000801007387 */ /* 0x0001e20000100c00 */
[----:B-1----:R-:W-:Y:S01]  /*1a180*/  CS2R R12, SRZ ;  /* 0x00000000000c7805 */ /* 0x002fe2000001ff00 */
[----:B------:R-:W-:Y:S02]  /*1a190*/  IMAD.MOV.U32 R14, RZ, RZ, RZ ;  /* 0x000000ffff0e7224 */ /* 0x000fe400078e00ff */
[----:B------:R-:W-:Y:S01]  /*1a1a0*/  IMAD.MOV.U32 R21, RZ, RZ, 0x1 ;  /* 0x00000001ff157424 */ /* 0x000fe200078e00ff */
[----:B------:R1:W-:Y:S01]  /*1a1b0*/  STL.128 [R1+0x2850], R16 ;  /* 0x0028501001007387 */ /* 0x0003e20000100c00 */
[----:B----4-:R-:W-:-:S03]  /*1a1c0*/  IMAD.MOV.U32 R5, RZ, RZ, RZ ;  /* 0x000000ffff057224 */ /* 0x010fc600078e00ff */
[----:B------:R3:W-:Y:S01]  /*1a1d0*/  STL.128 [R1+0x2c10], R12 ;  /* 0x002c100c01007387 */ /* 0x0007e20000100c00 */
[----:B--2---:R-:W-:-:S03]  /*1a1e0*/  IMAD.MOV.U32 R28, RZ, RZ, RZ ;  /* 0x000000ffff1c7224 */ /* 0x004fc600078e00ff */
[----:B------:R-:W-:Y:S01]  /*1a1f0*/  STL.128 [R1+0x2870], R4 ;  /* 0x0028700401007387 */ /* 0x000fe20000100c00 */
[----:B------:R-:W-:Y:S02]  /*1a200*/  IMAD.MOV.U32 R31, RZ, RZ, 0x1 ;  /* 0x00000001ff1f7424 */ /* 0x000fe400078e00ff */
[----:B0-----:R-:W-:Y:S01]  /*1a210*/  IMAD.MOV.U32 R10, RZ, RZ, 0x1 ;  /* 0x00000001ff0a7424 */ /* 0x001fe200078e00ff */
[----:B------:R0:W-:Y:S04]  /*1a220*/  STL.128 [R1+0x2c50], R4 ;  /* 0x002c500401007387 */ /* 0x0001e80000100c00 */
[----:B------:R2:W-:Y:S01]  /*1a230*/  STL.128 [R1+0x2c60], R8 ;  /* 0x002c600801007387 */ /* 0x0005e20000100c00 */
[----:B-1----:R-:W-:Y:S02]  /*1a240*/  HFMA2 R18, -RZ, RZ, 0, 0 ;  /* 0x00000000ff127431 */ /* 0x002fe400000001ff */
[----:B------:R-:W-:Y:S01]  /*1a250*/  IMAD.MOV.U32 R16, RZ, RZ, 0x1 ;  /* 0x00000001ff107424 */ /* 0x000fe200078e00ff */
[----:B---3--:R-:W-:Y:S01]  /*1a260*/  MOV R12, 0x1 ;  /* 0x00000001000c7802 */ /* 0x008fe20000000f00 */
[----:B------:R-:W-:Y:S01]  /*1a270*/  IMAD.MOV.U32 R13, RZ, RZ, 0x1 ;  /* 0x00000001ff0d7424 */ /* 0x000fe200078e00ff */
[----:B------:R1:W-:Y:S01]  /*1a280*/  STL.128 [R1+0x2c30], R24 ;  /* 0x002c301801007387 */ /* 0x0003e20000100c00 */
[----:B------:R-:W-:-:S03]  /*1a290*/  IMAD.MOV.U32 R14, RZ, RZ, 0x1 ;  /* 0x00000001ff0e7424 */ /* 0x000fc600078e00ff */
[----:B------:R3:W-:Y:S01]  /*1a2a0*/  STL.128 [R1+0x2860], R20 ;  /* 0x0028601401007387 */ /* 0x0007e20000100c00 */
[----:B0-----:R-:W-:Y:S01]  /*1a2b0*/  IMAD.MOV.U32 R5, RZ, RZ, 0x1 ;  /* 0x00000001ff057424 */ /* 0x001fe200078e00ff */
[----:B------:R-:W-:Y:S01]  /*1a2c0*/  MOV R6, RZ ;  /* 0x000000ff00067202 */ /* 0x000fe20000000f00 */
[----:B------:R-:W-:Y:S01]  /*1a2d0*/  IMAD.MOV.U32 R7, RZ, RZ, 0x1 ;  /* 0x00000001ff077424 */ /* 0x000fe200078e00ff */
[----:B------:R0:W-:Y:S01]  /*1a2e0*/  STL.128 [R1+0x2c70], R12 ;  /* 0x002c700c01007387 */ /* 0x0001e20000100c00 */
[----:B--2---:R-:W-:-:S03]  /*1a2f0*/  IMAD.MOV.U32 R11, RZ, RZ, RZ ;  /* 0x000000ffff0b7224 */ /* 0x004fc600078e00ff */
[----:B------:R2:W-:Y:S01]  /*1a300*/  STL.128 [R1+0x2cb0], R4 ;  /* 0x002cb00401007387 */ /* 0x0005e20000100c00 */
[----:B-1----:R-:W-:-:S03]  /*1a310*/  HFMA2 R25, -RZ, RZ, 0, 0 ;  /* 0x00000000ff197431 */ /* 0x002fc600000001ff */
[----:B------:R1:W-:Y:S01]  /*1a320*/  STL.128 [R1+0x2cc0], R8 ;  /* 0x002cc00801007387 */ /* 0x0003e20000100c00 */
[----:B------:R-:W-:Y:S02]  /*1a330*/  IMAD.MOV.U32 R26, RZ, RZ, RZ ;  /* 0x000000ffff1a7224 */ /* 0x000fe400078e00ff */
[----:B---3--:R-:W-:Y:S01]  /*1a340*/  IMAD.MOV.U32 R20, RZ, RZ, 0x1 ;  /* 0x00000001ff147424 */ /* 0x008fe200078e00ff */
[----:B------:R3:W-:Y:S01]  /*1a350*/  STL.128 [R1+0x2c40], R28 ;  /* 0x002c401c01007387 */ /* 0x0007e20000100c00 */
[----:B------:R-:W-:Y:S02]  /*1a360*/  IMAD.MOV.U32 R21, RZ, RZ, RZ ;  /* 0x000000ffff157224 */ /* 0x000fe400078e00ff */
[----:B0-----:R-:W-:Y:S01]  /*1a370*/  IMAD.MOV.U32 R13, RZ, RZ, RZ ;  /* 0x000000ffff0d7224 */ /* 0x001fe200078e00ff */
[----:B------:R-:W-:Y:S01]  /*1a380*/  CS2R R14, SRZ ;  /* 0x00000000000e7805 */ /* 0x000fe2000001ff00 */
[----:B------:R0:W-:Y:S01]  /*1a390*/  STL.128 [R1+0x2c80], R16 ;  /* 0x002c801001007387 */ /* 0x0001e20000100c00 */
[----:B--2---:R-:W-:-:S03]  /*1a3a0*/  MOV R5, RZ ;  /* 0x000000ff00057202 */ /* 0x004fc60000000f00 */
[----:B------:R-:W-:Y:S01]  /*1a3b0*/  STL.128 [R1+0x2cd0], R12 ;  /* 0x002cd00c01007387 */ /* 0x000fe20000100c00 */
[----:B-1----:R-:W-:Y:S02]  /*1a3c0*/  IMAD.MOV.U32 R8, RZ, RZ, 0x1 ;  /* 0x00000001ff087424 */ /* 0x002fe400078e00ff */
[----:B------:R-:W-:Y:S01]  /*1a3d0*/  IMAD.MOV.U32 R11, RZ, RZ, 0x1 ;  /* 0x00000001ff0b7424 */ /* 0x000fe200078e00ff */
[----:B------:R1:W-:Y:S01]  /*1a3e0*/  STL.128 [R1+0x2d20], R12 ;  /* 0x002d200c01007387 */ /* 0x0003e20000100c00 */
[----:B---3--:R-:W-:Y:S02]  /*1a3f0*/  IMAD.MOV.U32 R28, RZ, RZ, 0x1 ;  /* 0x00000001ff1c7424 */ /* 0x008fe400078e00ff */
[----:B------:R-:W-:Y:S01]  /*1a400*/  IMAD.MOV.U32 R31, RZ, RZ, RZ ;  /* 0x000000ffff1f7224 */ /* 0x000fe200078e00ff */
[----:B------:R2:W-:Y:S01]  /*1a410*/  STL.128 [R1+0x2d10], R8 ;  /* 0x002d100801007387 */ /* 0x0005e20000100c00 */
[----:B0-----:R-:W-:-:S03]  /*1a420*/  HFMA2 R18, -RZ, RZ, 0, 5.9604644775390625e-08 ;  /* 0x00000001ff127431 */ /* 0x001fc600000001ff */
[----:B------:R0:W-:Y:S01]  /*1a430*/  STL.128 [R1+0x2d00], R4 ;  /* 0x002d000401007387 */ /* 0x0001e20000100c00 */
[----:B------:R-:W-:-:S03]  /*1a440*/  IMAD.MOV.U32 R16, RZ, RZ, RZ ;  /* 0x000000ffff107224 */ /* 0x000fc600078e00ff */
[----:B------:R3:W-:Y:S01]  /*1a450*/  STL.128 [R1+0x2ce0], R24 ;  /* 0x002ce01801007387 */ /* 0x0007e20000100c00 */
[----:B-1----:R-:W-:-:S03]  /*1a460*/  IMAD.MOV.U32 R14, RZ, RZ, 0x1 ;  /* 0x00000001ff0e7424 */ /* 0x002fc600078e00ff */
[----:B------:R1:W-:Y:S01]  /*1a470*/  STL.128 [R1+0x2c90], R20 ;  /* 0x002c901401007387 */ /* 0x0003e20000100c00 */
[----:B------:R-:W-:Y:S01]  /*1a480*/  IMAD.MOV.U32 R15, RZ, RZ, 0x1 ;  /* 0x00000001ff0f7424 */ /* 0x000fe200078e00ff */
[----:B--2---:R-:W-:Y:S01]  /*1a490*/  MOV R9, RZ ;  /* 0x000000ff00097202 */ /* 0x004fe20000000f00 */
[----:B------:R-:W-:Y:S01]  /*1a4a0*/  IMAD.MOV.U32 R11, RZ, RZ, RZ ;  /* 0x000000ffff0b7224 */ /* 0x000fe200078e00ff */
[----:B------:R2:W-:Y:S01]  /*1a4b0*/  STL.128 [R1+0x2cf0], R28 ;  /* 0x002cf01c01007387 */ /* 0x0005e20000100c00 */
[----:B0-----:R-:W-:-:S03]  /*1a4c0*/  IMAD.MOV.U32 R4, RZ, RZ, 0x1 ;  /* 0x00000001ff047424 */ /* 0x001fc600078e00ff */
[----:B------:R0:W-:Y:S01]  /*1a4d0*/  STL.128 [R1+0x2d60], R8 ;  /* 0x002d600801007387 */ /* 0x0001e20000100c00 */
[----:B---3--:R-:W-:Y:S02]  /*1a4e0*/  HFMA2 R24, -RZ, RZ, 0, 0 ;  /* 0x00000000ff187431 */ /* 0x008fe400000001ff */
[----:B------:R-:W-:Y:S01]  /*1a4f0*/  IMAD.MOV.U32 R25, RZ, RZ, 0x1 ;  /* 0x00000001ff197424 */ /* 0x000fe200078e00ff */
[----:B------:R3:W-:Y:S01]  /*1a500*/  STL.128 [R1+0x2d70], R12 ;  /* 0x002d700c01007387 */ /* 0x0007e20000100c00 */
[----:B------:R-:W-:Y:S02]  /*1a510*/  IMAD.MOV.U32 R27, RZ, RZ, 0x1 ;  /* 0x00000001ff1b7424 */ /* 0x000fe400078e00ff */
[----:B-1----:R-:W-:Y:S01]  /*1a520*/  IMAD.MOV.U32 R21, RZ, RZ, 0x1 ;  /* 0x00000001ff157424 */ /* 0x002fe200078e00ff */
[----:B------:R1:W-:Y:S01]  /*1a530*/  STL.128 [R1+0x2d50], R4 ;  /* 0x002d500401007387 */ /* 0x0003e20000100c00 */
[----:B------:R-:W-:Y:S02]  /*1a540*/  IMAD.MOV.U32 R22, RZ, RZ, RZ ;  /* 0x000000ffff167224 */ /* 0x000fe400078e00ff */
[----:B--2---:R-:W-:Y:S01]  /*1a550*/  IMAD.MOV.U32 R29, RZ, RZ, RZ ;  /* 0x000000ffff1d7224 */ /* 0x004fe200078e00ff */
[----:B------:R-:W-:Y:S01]  /*1a560*/  MOV R30, 0x1 ;  /* 0x00000001001e7802 */ /* 0x000fe20000000f00 */
[----:B------:R-:W-:Y:S01]  /*1a570*/  IMAD.MOV.U32 R31, RZ, RZ, 0x1 ;  /* 0x00000001ff1f7424 */ /* 0x000fe200078e00ff */
[----:B------:R2:W-:Y:S01]  /*1a580*/  STL.128 [R1+0x2d30], R16 ;  /* 0x002d301001007387 */ /* 0x0005e20000100c00 */
[----:B0-----:R-:W-:-:S02]  /*1a590*/  IMAD.MOV.U32 R9, RZ, RZ, 0x1 ;  /* 0x00000001ff097424 */ /* 0x001fc400078e00ff */
[----:B------:R-:W-:Y:S01]  /*1a5a0*/  IMAD.MOV.U32 R10, RZ, RZ, RZ ;  /* 0x000000ffff0a7224 */ /* 0x000fe200078e00ff */
[----:B------:R0:W-:Y:S01]  /*1a5b0*/  STL.128 [R1+0x2d40], R20 ;  /* 0x002d401401007387 */ /* 0x0001e20000100c00 */
[----:B---3--:R-:W-:Y:S01]  /*1a5c0*/  IMAD.MOV.U32 R13, RZ, RZ, 0x1 ;  /* 0x00000001ff0d7424 */ /* 0x008fe200078e00ff */
[----:B------:R-:W-:Y:S02]  /*1a5d0*/  MOV R14, RZ ;  /* 0x000000ff000e7202 */ /* 0x000fe40000000f00 */
[----:B------:R3:W-:Y:S01]  /*1a5e0*/  STL.128 [R1+0x2dc0], R8 ;  /* 0x002dc00801007387 */ /* 0x0007e20000100c00 */
[----:B-1----:R-:W-:Y:S02]  /*1a5f0*/  HFMA2 R7, -RZ, RZ, 0, 0 ;  /* 0x00000000ff077431 */ /* 0x002fe400000001ff */
[----:B------:R-:W-:Y:S02]  /*1a600*/  IMAD.MOV.U32 R5, RZ, RZ, 0x1 ;  /* 0x00000001ff057424 */ /* 0x000fe400078e00ff */
[----:B------:R-:W-:Y:S01]  /*1a610*/  IMAD.MOV.U32 R6, RZ, RZ, 0x1 ;  /* 0x00000001ff067424 */ /* 0x000fe200078e00ff */
[----:B------:R1:W-:Y:S01]  /*1a620*/  STL.128 [R1+0x2dd0], R12 ;  /* 0x002dd00c01007387 */ /* 0x0003e20000100c00 */
[----:B--2---:R-:W-:-:S03]  /*1a630*/  IMAD.MOV.U32 R18, RZ, RZ, RZ ;  /* 0x000000ffff127224 */ /* 0x004fc600078e00ff */
[----:B------:R2:W-:Y:S01]  /*1a640*/  STL.128 [R1+0x2da0], R4 ;  /* 0x002da00401007387 */ /* 0x0005e20000100c00 */
[----:B0-----:R-:W-:-:S03]  /*1a650*/  IMAD.MOV.U32 R21, RZ, RZ, RZ ;  /* 0x000000ffff157224 */ /* 0x001fc600078e00ff */
[----:B------:R0:W-:Y:S01]  /*1a660*/  STL.128 [R1+0x2d80], R24 ;  /* 0x002d801801007387 */ /* 0x0001e20000100c00 */
[----:B---3--:R-:W-:-:S03]  /*1a670*/  IMAD.MOV.U32 R9, RZ, RZ, RZ ;  /* 0x000000ffff097224 */ /* 0x008fc600078e00ff */
[----:B------:R3:W-:Y:S01]  /*1a680*/  STL.128 [R1+0x2d90], R28 ;  /* 0x002d901c01007387 */ /* 0x0007e20000100c00 */
[----:B------:R-:W-:Y:S02]  /*1a690*/  IMAD.MOV.U32 R11, RZ, RZ, 0x1 ;  /* 0x00000001ff0b7424 */ /* 0x000fe400078e00ff */
[----:B-1----:R-:W-:Y:S01]  /*1a6a0*/  IMAD.MOV.U32 R14, RZ, RZ, 0x1 ;  /* 0x00000001ff0e7424 */ /* 0x002fe200078e00ff */
[----:B------:R-:W-:Y:S01]  /*1a6b0*/  STL.128 [R1+0x2de0], R16 ;  /* 0x002de01001007387 */ /* 0x000fe20000100c00 */
[----:B--2---:R-:W-:-:S03]  /*1a6c0*/  HFMA2 R6, -RZ, RZ, 0, 0 ;  /* 0x00000000ff067431 */ /* 0x004fc600000001ff */
[----:B------:R1:W-:Y:S01]  /*1a6d0*/  STL.128 [R1+0x60], R8 ;  /* 0x0000600801007387 */ /* 0x0003e20000100c00 */
[----:B------:R-:W-:Y:S01]  /*1a6e0*/  IMAD.MOV.U32 R5, RZ, RZ, RZ ;  /* 0x000000ffff057224 */ /* 0x000fe200078e00ff */
[----:B0-----:R-:W-:Y:S02]  /*1a6f0*/  MOV R25, RZ ;  /* 0x000000ff00197202 */ /* 0x001fe40000000f00 */
[----:B------:R0:W-:Y:S01]  /*1a700*/  STL.128 [R1+0x50], R12 ;  /* 0x0000500c01007387 */ /* 0x0001e20000100c00 */
[----:B------:R-:W-:Y:S02]  /*1a710*/  IMAD.MOV.U32 R26, RZ, RZ, 0x1 ;  /* 0x00000001ff1a7424 */ /* 0x000fe400078e00ff */
[----:B------:R-:W-:Y:S01]  /*1a720*/  IMAD.MOV.U32 R27, RZ, RZ, RZ ;  /* 0x000000ffff1b7224 */ /* 0x000fe200078e00ff */
[----:B------:R2:W-:Y:S01]  /*1a730*/  STL.128 [R1+0x2df0], R20 ;  /* 0x002df01401007387 */ /* 0x0005e20000100c00 */
[----:B---3--:R-:W-:-:S03]  /*1a740*/  IMAD.MOV.U32 R31, RZ, RZ, RZ ;  /* 0x000000ffff1f7224 */ /* 0x008fc600078e00ff */
[----:B------:R2:W-:Y:S01]  /*1a750*/  STL.128 [R1+0x70], R4 ;  /* 0x0000700401007387 */ /* 0x0005e20000100c00 */
[----:B-1----:R-:W-:Y:S02]  /*1a760*/  HFMA2 R8, -RZ, RZ, 0, 0 ;  /* 0x00000000ff087431 */ /* 0x002fe400000001ff */
[----:B------:R-:W-:Y:S01]  /*1a770*/  IMAD.MOV.U32 R10, RZ, RZ, 0x1 ;  /* 0x00000001ff0a7424 */ /* 0x000fe200078e00ff */
[----:B------:R2:W-:Y:S01]  /*1a780*/  STL.128 [R1+0x40], R24 ;  /* 0x0000401801007387 */ /* 0x0005e20000100c00 */
[----:B------:R-:W-:Y:S01]  /*1a790*/  IMAD.MOV.U32 R11, RZ, RZ, RZ ;  /* 0x000000ffff0b7224 */ /* 0x000fe200078e00ff */
[----:B0-----:R-:W-:Y:S01]  /*1a7a0*/  CS2R R14, SRZ ;  /* 0x00000000000e7805 */ /* 0x001fe2000001ff00 */
[----:B------:R-:W-:Y:S01]  /*1a7b0*/  IMAD.MOV.U32 R12, RZ, RZ, RZ ;  /* 0x000000ffff0c7224 */ /* 0x000fe200078e00ff */
[----:B------:R2:W-:Y:S04]  /*1a7c0*/  STL.128 [R1+0x30], R28 ;  /* 0x0000301c01007387 */ /* 0x0005e80000100c00 */
[----:B------:R2:W-:Y:S04]  /*1a7d0*/  STL.128 [R1+0x20], R4 ;  /* 0x0000200401007387 */ /* 0x0005e80000100c00 */
[----:B------:R2:W-:Y:S04]  /*1a7e0*/  STL.128 [R1+0x10], R8 ;  /* 0x0000100801007387 */ /* 0x0005e80000100c00 */
[----:B------:R2:W-:Y:S04]  /*1a7f0*/  STL.128 [R1], R12 ;  /* 0x0000000c01007387 */ /* 0x0005e80000100c00 */
[----:B------:R2:W-:Y:S04]  /*1a800*/  STL.128 [R1+0x2ca0], RZ ;  /* 0x002ca0ff01007387 */ /* 0x0005e80000100c00 */
[----:B------:R2:W-:Y:S02]  /*1a810*/  STL.128 [R1+0x2db0], RZ ;  /* 0x002db0ff01007387 */ /* 0x0005e40000100c00 */
.L_x_73:
[----:B--2---:R-:W-:-:S05]  /*1a820*/  IMAD R12, R0, 0x4, R1 ;  /* 0x00000004000c7824 */ /* 0x004fca00078e0201 */
[----:B------:R-:W2:Y:S04]  /*1a830*/  LDL R11, [R12+0x2000] ;  /* 0x002000000c0b7983 */ /* 0x000ea80000100800 */
[----:B------:R-:W3:Y:S04]  /*1a840*/  LDL R9, [R12+0x2800] ;  /* 0x002800000c097983 */ /* 0x000ee80000100800 */
[----:B------:R-:W4:Y:S01]  /*1a850*/  LDL R7, [R12+0x2c80] ;  /* 0x002c80000c077983 */ /* 0x000f220000100800 */
[----:B------:R-:W-:-:S03]  /*1a860*/  IMAD.SHL.U32 R2, R0, 0x4, RZ ;  /* 0x0000000400027824 */ /* 0x000fc600078e00ff */
[----:B------:R-:W5:Y:S01]  /*1a870*/  LDL R15, [R12+0x2004] ;  /* 0x002004000c0f7983 */ /* 0x000f620000100800 */
[C---:B------:R-:W-:Y:S01]  /*1a880*/  VIADD R6, R2.reuse, 0x78 ;  /* 0x0000007802067836 */ /* 0x040fe20000000000 */
[C---:B------:R-:W-:Y:S01]  /*1a890*/  IADD3 R4, PT, PT, R2.reuse, 0x4c, RZ ;  /* 0x0000004c02047810 */ /* 0x040fe20007ffe0ff */
[----:B------:R-:W-:Y:S01]  /*1a8a0*/  VIADD R2, R2, 0x28 ;  /* 0x0000002802027836 */ /* 0x000fe20000000000 */
[----:B------:R-:W5:Y:S02]  /*1a8b0*/  LDL R14, [R12+0x2d80] ;  /* 0x002d80000c0e7983 */ /* 0x000f640000100800 */
[----:B------:R-:W-:Y:S02]  /*1a8c0*/  LOP3.LUT R4, R4, 0x7c, RZ, 0xc0, !PT ;  /* 0x0000007c04047812 */ /* 0x000fe400078ec0ff */
[----:B------:R-:W-:Y:S02]  /*1a8d0*/  LOP3.LUT R6, R6, 0x78, RZ, 0xc0, !PT ;  /* 0x0000007806067812 */ /* 0x000fe400078ec0ff */
[----:B------:R-:W-:Y:S01]  /*1a8e0*/  LOP3.LUT R2, R2, 0x78, RZ, 0xc0, !PT ;  /* 0x0000007802027812 */ /* 0x000fe200078ec0ff */
[----:B------:R-:W-:-:S02]  /*1a8f0*/  IMAD.IADD R3, R1, 0x1, R4 ;  /* 0x0000000101037824 */ /* 0x000fc400078e0204 */
[C---:B------:R-:W-:Y:S01]  /*1a900*/  IMAD.IADD R8, R1.reuse, 0x1, R6 ;  /* 0x0000000101087824 */ /* 0x040fe200078e0206 */
[----:B------:R-:W-:-:S03]  /*1a910*/  IADD3 R4, PT, PT, R1, R2, RZ ;  /* 0x0000000201047210 */ /* 0x000fc60007ffe0ff */
[----:B------:R-:W5:Y:S04]  /*1a920*/  LDL R3, [R3+0x1000] ;  /* 0x0010000003037983 */ /* 0x000f680000100800 */
[----:B------:R-:W5:Y:S04]  /*1a930*/  LDL R2, [R8+0x1000] ;  /* 0x0010000008027983 */ /* 0x000f680000100800 */
[----:B------:R-:W5:Y:S01]  /*1a940*/  LDL R4, [R4+0x1000] ;  /* 0x0010000004047983 */ /* 0x000f620000100800 */
[----:B--2---:R-:W-:Y:S02]  /*1a950*/  ISETP.NE.AND P0, PT, R11, 0x1, PT ;  /* 0x000000010b00780c */ /* 0x004fe40003f05270 */
[----:B---3--:R-:W-:-:S02]  /*1a960*/  ISETP.NE.AND P3, PT, R9, 0x1, PT ;  /* 0x000000010900780c */ /* 0x008fc40003f65270 */
[----:B----4-:R-:W-:Y:S01]  /*1a970*/  ISETP.NE.AND P1, PT, R7, 0x1, PT ;  /* 0x000000010700780c */ /* 0x010fe20003f25270 */
[----:B------:R-:W-:Y:S01]  /*1a980*/  IMAD.MOV.U32 R6, RZ, RZ, RZ ;  /* 0x000000ffff067224 */ /* 0x000fe200078e00ff */
[----:B------:R-:W2:Y:S07]  /*1a990*/  LDL R8, [R12] ;  /* 0x000000000c087983 */ /* 0x000eae0000100800 */
[----:B------:R-:W3:Y:S04]  /*1a9a0*/  @!P0 LDL R5, [R12+0x1000] ;  /* 0x001000000c058983 */ /* 0x000ee80000100800 */
[----:B------:R-:W4:Y:S04]  /*1a9b0*/  @!P3 LDL R10, [R12+0x1000] ;  /* 0x001000000c0ab983 */ /* 0x000f280000100800 */
[----:B------:R-:W2:Y:S04]  /*1a9c0*/  @P1 LDL R7, [R12+0x2c00] ;  /* 0x002c00000c071983 */ /* 0x000ea80000100800 */
[----:B------:R-:W2:Y:S01]  /*1a9d0*/  @!P1 LDL R13, [R12+0x2c00] ;  /* 0x002c00000c0d9983 */ /* 0x000ea20000100800 */
[----:B-----5:R-:W-:-:S04]  /*1a9e0*/  IADD3 R2, PT, PT, R4, R3, R2 ;  /* 0x0000000304027210 */ /* 0x020fc80007ffe002 */
[----:B------:R-:W-:-:S04]  /*1a9f0*/  LOP3.LUT R2, R2, 0x1, RZ, 0xc0, !PT ;  /* 0x0000000102027812 */ /* 0x000fc800078ec0ff */
[----:B------:R-:W-:Y:S02]  /*1aa00*/  IADD3 R3, PT, PT, R2, 0x1, RZ ;  /* 0x0000000102037810 */ /* 0x000fe40007ffe0ff */
[----:B---3--:R-:W-:Y:S01]  /*1aa10*/  @!P0 ISETP.NE.AND P2, PT, R5, 0x1, PT ;  /* 0x000000010500880c */ /* 0x008fe20003f45270 */
[----:B------:R-:W-:Y:S01]  /*1aa20*/  IMAD.MOV.U32 R5, RZ, RZ, RZ ;  /* 0x000000ffff057224 */ /* 0x000fe200078e00ff */
[----:B----4-:R-:W-:Y:S02]  /*1aa30*/  @!P3 ISETP.NE.AND P4, PT, R10, 0x1, PT ;  /* 0x000000010a00b80c */ /* 0x010fe40003f85270 */
[----:B------:R-:W-:Y:S01]  /*1aa40*/  @!P0 SEL R5, RZ, 0x1, P2 ;  /* 0x00000001ff058807 */ /* 0x000fe20001000000 */
[----:B------:R-:W3:Y:S01]  /*1aa50*/  LDL R10, [R12+0x2c84] ;  /* 0x002c84000c0a7983 */ /* 0x000ee20000100800 */
[----:B------:R-:W-:Y:S02]  /*1aa60*/  @!P3 SEL R6, RZ, 0x1, P4 ;  /* 0x00000001ff06b807 */ /* 0x000fe40002000000 */
[----:B------:R-:W-:-:S02]  /*1aa70*/  ISETP.NE.AND P0, PT, R11, 0x1, PT ;  /* 0x000000010b00780c */ /* 0x000fc40003f05270 */
[----:B--2---:R-:W-:Y:S01]  /*1aa80*/  @P1 ISETP.NE.AND P3, PT, R7, RZ, PT ;  /* 0x000000ff0700120c */ /* 0x004fe20003f65270 */
[----:B------:R-:W-:Y:S01]  /*1aa90*/  IMAD.IADD R5, R6, 0x1, R5 ;  /* 0x0000000106057824 */ /* 0x000fe200078e0205 */
[----:B------:R-:W-:Y:S01]  /*1aaa0*/  ISETP.EQ.AND P0, PT, R9, 0x1, !P0 ;  /* 0x000000010900780c */ /* 0x000fe20004702270 */
[----:B------:R-:W2:Y:S03]  /*1aab0*/  LDL R11, [R12+0x2804] ;  /* 0x002804000c0b7983 */ /* 0x000ea60000100800 */
[----:B------:R-:W-:Y:S01]  /*1aac0*/  LOP3.LUT R5, R5, 0x1, RZ, 0xc0, !PT ;  /* 0x0000000105057812 */ /* 0x000fe200078ec0ff */
[----:B------:R-:W4:Y:S03]  /*1aad0*/  LDL R7, [R12+0x2f00] ;  /* 0x002f00000c077983 */ /* 0x000f260000100800 */
[----:B------:R-:W-:-:S02]  /*1aae0*/  ISETP.EQ.U32.XOR P0, PT, R5, 0x1, P0 ;  /* 0x000000010500780c */ /* 0x000fc40000702870 */
[----:B------:R-:W-:Y:S02]  /*1aaf0*/  LEA R6, R0, 0x68, 0x2 ;  /* 0x0000006800067811 */ /* 0x000fe400078e10ff */
[----:B------:R-:W-:-:S03]  /*1ab00*/  @!P1 ISETP.NE.AND P3, PT, R13, RZ, PT ;  /* 0x000000ff0d00920c */ /* 0x000fc60003f65270 */
[----:B------:R-:W-:-:S06]  /*1ab10*/  VIADD R4, R6, 0xffffffec ;  /* 0xffffffec06047836 */ /* 0x000fcc0000000000 */
[----:B------:R-:W-:Y:S02]  /*1ab20*/  @!P0 IMAD.MOV R3, RZ, RZ, R2 ;  /* 0x000000ffff038224 */ /* 0x000fe400078e0202 */
[----:B------:R-:W-:Y:S01]  /*1ab30*/  VIADD R2, R6, 0xffffffb4 ;  /* 0xffffffb406027836 */ /* 0x000fe20000000000 */
[----:B------:R-:W-:Y:S02]  /*1ab40*/  LOP3.LUT R4, R4, 0x7c, RZ, 0xc0, !PT ;  /* 0x0000007c04047812 */ /* 0x000fe400078ec0ff */
[----:B------:R-:W-:Y:S02]  /*1ab50*/  LOP3.LUT R6, R6, 0x78, RZ, 0xc0, !PT ;  /* 0x0000007806067812 */ /* 0x000fe400078ec0ff */
[----:B------:R-:W-:Y:S01]  /*1ab60*/  LOP3.LUT R2, R2, 0x7c, RZ, 0xc0, !PT ;  /* 0x0000007c02027812 */ /* 0x000fe200078ec0ff */
[C---:B------:R-:W-:Y:S01]  /*1ab70*/  IMAD.IADD R5, R1.reuse, 0x1, R4 ;  /* 0x0000000101057824 */ /* 0x040fe200078e0204 */
[C---:B------:R-:W-:Y:S01]  /*1ab80*/  IADD3 R9, PT, PT, R1.reuse, R6, RZ ;  /* 0x0000000601097210 */ /* 0x040fe20007ffe0ff */
[----:B------:R0:W-:Y:S02]  /*1ab90*/  STL [R12+0x2e80], R3 ;  /* 0x002e80030c007387 */ /* 0x0001e40000100800 */
[----:B------:R-:W-:-:S02]  /*1aba0*/  IMAD.IADD R4, R1, 0x1, R2 ;  /* 0x0000000101047824 */ /* 0x000fc400078e0202 */
[----:B------:R-:W5:Y:S04]  /*1abb0*/  @!P3 LDL R6, [R12+0x2d00] ;  /* 0x002d00000c06b983 */ /* 0x000f680000100800 */
[----:B------:R-:W4:Y:S04]  /*1abc0*/  LDL R2, [R9+0x2c00] ;  /* 0x002c000009027983 */ /* 0x000f280000100800 */
[----:B------:R-:W4:Y:S04]  /*1abd0*/  LDL R5, [R5+0x2c00] ;  /* 0x002c000005057983 */ /* 0x000f280000100800 */
[----:B------:R-:W4:Y:S01]  /*1abe0*/  LDL R4, [R4+0x2c00] ;  /* 0x002c000004047983 */ /* 0x000f220000100800 */
[----:B------:R-:W-:-:S02]  /*1abf0*/  ISETP.NE.AND P0, PT, R15, 0x1, PT ;  /* 0x000000010f00780c */ /* 0x000fc40003f05270 */
[----:B------:R-:W-:Y:S01]  /*1ac00*/  @!P1 ISETP.NE.AND P4, PT, R13, 0x1, PT ;  /* 0x000000010d00980c */ /* 0x000fe20003f85270 */
[----:B0-----:R-:W-:-:S03]  /*1ac10*/  @P1 IMAD.MOV.U32 R3, RZ, RZ, RZ ;  /* 0x000000ffff031224 */ /* 0x001fc600078e00ff */
[----:B------:R-:W-:-:S07]  /*1ac20*/  @!P1 SEL R3, RZ, 0x1, P4 ;  /* 0x00000001ff039807 */ /* 0x000fce0002000000 */
[----:B------:R-:W4:Y:S01]  /*1ac30*/  @!P0 LDL R9, [R12+0x1004] ;  /* 0x001004000c098983 */ /* 0x000f220000100800 */
[----:B--2---:R-:W-:Y:S02]  /*1ac40*/  ISETP.NE.AND P2, PT, R11, 0x1, PT ;  /* 0x000000010b00780c */ /* 0x004fe40003f45270 */
[----:B---3--:R-:W-:-:S11]  /*1ac50*/  ISETP.NE.AND P1, PT, R10, 0x1, PT ;  /* 0x000000010a00780c */ /* 0x008fd60003f25270 */
[----:B------:R-:W2:Y:S01]  /*1ac60*/  @!P2 LDL R13, [R12+0x1004] ;  /* 0x001004000c0da983 */ /* 0x000ea20000100800 */
[----:B-----5:R-:W-:Y:S02]  /*1ac70*/  @!P3 ISETP.NE.AND P5, PT, R6, 0x1, PT ;  /* 0x000000010600b80c */ /* 0x020fe40003fa5270 */
[----:B------:R-:W-:Y:S02]  /*1ac80*/  LEA R6, R0, 0xfffffffc, 0x2 ;  /* 0xfffffffc00067811 */ /* 0x000fe400078e10ff */
[----:B----4-:R-:W-:Y:S02]  /*1ac90*/  IADD3 R2, PT, PT, R4, R5, R2 ;  /* 0x0000000504027210 */ /* 0x010fe40007ffe002 */
[----:B------:R-:W-:Y:S02]  /*1aca0*/  MOV R4, RZ ;  /* 0x000000ff00047202 */ /* 0x000fe40000000f00 */
[----:B------:R-:W-:Y:S02]  /*1acb0*/  @!P3 SEL R4, RZ, 0x1, P5 ;  /* 0x00000001ff04b807 */ /* 0x000fe40002800000 */
[----:B------:R-:W-:-:S03]  /*1acc0*/  LOP3.LUT R2, R2, 0x1, RZ, 0xc0, !PT ;  /* 0x0000000102027812 */ /* 0x000fc600078ec0ff */
[----:B------:R-:W-:Y:S01]  /*1acd0*/  IMAD.IADD R3, R4, 0x1, R3 ;  /* 0x0000000104037824 */ /* 0x000fe200078e0203 */
[----:B------:R-:W-:Y:S01]  /*1ace0*/  IADD3 R7, PT, PT, R7, R2, R14 ;  /* 0x0000000207077210 */ /* 0x000fe20007ffe00e */
[C---:B------:R-:W-:Y:S01]  /*1acf0*/  VIADD R4, R6.reuse, 0x54 ;  /* 0x0000005406047836 */ /* 0x040fe20000000000 */
[----:B------:R-:W3:Y:S01]  /*1ad00*/  @!P1 LDL R14, [R12+0x2c04] ;  /* 0x002c04000c0e9983 */ /* 0x000ee20000100800 */
[----:B------:R-:W-:Y:S01]  /*1ad10*/  VIADD R2, R6, 0x30 ;  /* 0x0000003006027836 */ /* 0x000fe20000000000 */
[----:B------:R-:W-:Y:S02]  /*1ad20*/  LOP3.LUT R3, R3, 0x1, RZ, 0xc0, !PT ;  /* 0x0000000103037812 */ /* 0x000fe400078ec0ff */
[----:B------:R-:W-:Y:S02]  /*1ad30*/  LOP3.LUT R4, R4, 0x78, RZ, 0xc0, !PT ;  /* 0x0000007804047812 */ /* 0x000fe400078ec0ff */
[----:B------:R-:W-:Y:S02]  /*1ad40*/  LOP3.LUT R2, R2, 0x7c, RZ, 0xc0, !PT ;  /* 0x0000007c02027812 */ /* 0x000fe400078ec0ff */
[----:B------:R-:W-:Y:S01]  /*1ad50*/  LOP3.LUT R6, R6, 0x7c, RZ, 0xc0, !PT ;  /* 0x0000007c06067812 */ /* 0x000fe200078ec0ff */
[C---:B------:R-:W-:Y:S01]  /*1ad60*/  IMAD.IADD R5, R1.reuse, 0x1, R4 ;  /* 0x0000000101057824 */ /* 0x040fe200078e0204 */
[----:B------:R-:W-:Y:S01]  /*1ad70*/  IADD3 R3, PT, PT, R8, R7, R3 ;  /* 0x0000000708037210 */ /* 0x000fe20007ffe003 */
[C---:B------:R-:W-:Y:S01]  /*1ad80*/  IMAD.IADD R4, R1.reuse, 0x1, R2 ;  /* 0x0000000101047824 */ /* 0x040fe200078e0202 */
[----:B------:R-:W-:Y:S01]  /*1ad90*/  IADD3 R10, PT, PT, R1, R6, RZ ;  /* 0x00000006010a7210 */ /* 0x000fe20007ffe0ff */
[----:B------:R-:W4:Y:S04]  /*1ada0*/  @P1 LDL R8, [R12+0x2c04] ;  /* 0x002c04000c081983 */ /* 0x000f280000100800 */
[----:B------:R0:W-:Y:S04]  /*1adb0*/  STL [R12+0x2e00], R3 ;  /* 0x002e00030c007387 */ /* 0x0001e80000100800 */
[----:B------:R-:W5:Y:S04]  /*1adc0*/  LDL R2, [R10+0x1000] ;  /* 0x001000000a027983 */ /* 0x000f680000100800 */
[----:B------:R-:W5:Y:S04]  /*1add0*/  LDL R5, [R5+0x1000] ;  /* 0x0010000005057983 */ /* 0x000f680000100800 */
[----:B------:R-:W5:Y:S01]  /*1ade0*/  LDL R4, [R4+0x1000] ;  /* 0x0010000004047983 */ /* 0x000f620000100800 */
[----:B------:R-:W-:-:S02]  /*1adf0*/  @!P0 ISETP.NE.AND P3, PT, R9, 0x1, PT ;  /* 0x000000010900880c */ /* 0x000fc40003f65270 */
[----:B------:R-:W-:Y:S01]  /*1ae00*/  CS2R R6, SRZ ;  /* 0x0000000000067805 */ /* 0x000fe2000001ff00 */
[----:B------:R-:W5:Y:S01]  /*1ae10*/  LDL R9, [R12+0x4] ;  /* 0x000004000c097983 */ /* 0x000f620000100800 */
[----:B------:R-:W-:Y:S02]  /*1ae20*/  @!P0 SEL R6, RZ, 0x1, P3 ;  /* 0x00000001ff068807 */ /* 0x000fe40001800000 */
[----:B------:R-:W-:-:S04]  /*1ae30*/  ISETP.NE.AND P0, PT, R15, 0x1, PT ;  /* 0x000000010f00780c */ /* 0x000fc80003f05270 */
[----:B------:R-:W-:Y:S02]  /*1ae40*/  ISETP.EQ.AND P0, PT, R11, 0x1, !P0 ;  /* 0x000000010b00780c */ /* 0x000fe40004702270 */
[----:B------:R-:W5:Y:S01]  /*1ae50*/  LDL R11, [R12+0x2d84] ;  /* 0x002d84000c0b7983 */ /* 0x000f620000100800 */
[----:B--2---:R-:W-:-:S04]  /*1ae60*/  @!P2 ISETP.NE.AND P4, PT, R13, 0x1, PT ;  /* 0x000000010d00a80c */ /* 0x004fc80003f85270 */
[----:B------:R-:W-:-:S05]  /*1ae70*/  @!P2 SEL R7, RZ, 0x1, P4 ;  /* 0x00000001ff07a807 */ /* 0x000fca0002000000 */
[----:B------:R-:W-:-:S05]  /*1ae80*/  IMAD.IADD R6, R7, 0x1, R6 ;  /* 0x0000000107067824 */ /* 0x000fca00078e0206 */
[----:B------:R-:W-:-:S04]  /*1ae90*/  LOP3.LUT R6, R6, 0x1, RZ, 0xc0, !PT ;  /* 0x0000000106067812 */ /* 0x000fc800078ec0ff */
[----:B------:R-:W-:Y:S02]  /*1aea0*/  ISETP.EQ.U32.XOR P0, PT, R6, 0x1, P0 ;  /* 0x000000010600780c */ /* 0x000fe40000702870 */
[----:B------:R-:W-:Y:S02]  /*1aeb0*/  LEA R6, R0, 0x6c, 0x2 ;  /* 0x0000006c00067811 */ /* 0x000fe400078e10ff */
[----:B----4-:R-:W-:Y:S02]  /*1aec0*/  @P1 ISETP.NE.AND P2, PT, R8, RZ, PT ;  /* 0x000000ff0800120c */ /* 0x010fe40003f45270 */
[----:B---3--:R-:W-:Y:S01]  /*1aed0*/  @!P1 ISETP.NE.AND P2, PT, R14, RZ, PT ;  /* 0x000000ff0e00920c */ /* 0x008fe20003f45270 */
[----:B------:R-:W2:Y:S01]  /*1aee0*/  LDL R8, [R12+0x2f04] ;  /* 0x002f04000c087983 */ /* 0x000ea20000100800 */
[----:B-----5:R-:W-:Y:S01]  /*1aef0*/  IADD3 R2, PT, PT, R4, R5, R2 ;  /* 0x0000000504027210 */ /* 0x020fe20007ffe002 */
[C---:B------:R-:W-:Y:S02]  /*1af00*/  VIADD R4, R6.reuse, 0xffffffec ;  /* 0xffffffec06047836 */ /* 0x040fe40000000000 */
[----:B------:R-:W-:Y:S01]  /*1af10*/  VIADD R5, R6, 0xffffffb4 ;  /* 0xffffffb406057836 */ /* 0x000fe20000000000 */
[----:B------:R-:W-:-:S02]  /*1af20*/  LOP3.LUT R2, R2, 0x1, RZ, 0xc0, !PT ;  /* 0x0000000102027812 */ /* 0x000fc400078ec0ff */
[----:B------:R-:W-:Y:S02]  /*1af30*/  LOP3.LUT R6, R6, 0x7c, RZ, 0xc0, !PT ;  /* 0x0000007c06067812 */ /* 0x000fe400078ec0ff */
[----:B0-----:R-:W-:Y:S01]  /*1af40*/  IADD3 R3, PT, PT, R2, 0x1, RZ ;  /* 0x0000000102037810 */ /* 0x001fe20007ffe0ff */
[----:B------:R-:W-:Y:S01]  /*1af50*/  @!P0 IMAD.MOV R3, RZ, RZ, R2 ;  /* 0x000000ffff038224 */ /* 0x000fe200078e0202 */
[----:B------:R-:W-:Y:S02]  /*1af60*/  LOP3.LUT R4, R4, 0x78, RZ, 0xc0, !PT ;  /* 0x0000007804047812 */ /* 0x000fe400078ec0ff */
[----:B------:R-:W-:Y:S02]  /*1af70*/  LOP3.LUT R2, R5, 0x78, RZ, 0xc0, !PT ;  /* 0x0000007805027812 */ /* 0x000fe400078ec0ff */
[C---:B------:R-:W-:Y:S01]  /*1af80*/  IADD3 R10, PT, PT, R1.reuse, R6, RZ ;  /* 0x00000006010a7210 */ /* 0x040fe20007ffe0ff */
[C---:B------:R-:W-:Y:S01]  /*1af90*/  IMAD.IADD R5, R1.reuse, 0x1, R4 ;  /* 0x0000000101057824 */ /* 0x040fe200078e0204 */
[----:B------:R-:W3:Y:S01]  /*1afa0*/  @!P2 LDL R6, [R12+0x2d04] ;  /* 0x002d04000c06a983 */ /* 0x000ee20000100800 */
[----:B------:R-:W-:-:S03]  /*1afb0*/  IMAD.IADD R4, R1, 0x1, R2 ;  /* 0x0000000101047824 */ /* 0x000fc600078e0202 */
[----:B------:R0:W-:Y:S04]  /*1afc0*/  STL [R12+0x2e84], R3 ;  /* 0x002e84030c007387 */ /* 0x0001e80000100800 */
[----:B------:R-:W4:Y:S04]  /*1afd0*/  LDL R2, [R10+0x2c00] ;  /* 0x002c00000a027983 */ /* 0x000f280000100800 */
[----:B------:R-:W4:Y:S04]  /*1afe0*/  LDL R5, [R5+0x2c00] ;  /* 0x002c000005057983 */ /* 0x000f280000100800 */
[----:B------:R-:W4:Y:S01]  /*1aff0*/  LDL R4, [R4+0x2c00] ;  /* 0x002c000004047983 */ /* 0x000f220000100800 */
[----:B------:R-:W-:-:S02]  /*1b000*/  @!P1 ISETP.NE.AND P0, PT, R14, 0x1, PT ;  /* 0x000000010e00980c */ /* 0x000fc40003f05270 */
[----:B------:R-:W-:Y:S01]  /*1b010*/  MOV R7, RZ ;  /* 0x000000ff00077202 */ /* 0x000fe20000000f00 */
[----:B------:R-:W-:Y:S01]  /*1b020*/  VIADD R0, R0, 0x2 ;  /* 0x0000000200007836 */ /* 0x000fe20000000000 */
[----:B---3--:R-:W-:Y:S01]  /*1b030*/  @!P2 ISETP.NE.AND P3, PT, R6, 0x1, PT ;  /* 0x000000010600a80c */ /* 0x008fe20003f65270 */
[----:B------:R-:W-:Y:S01]  /*1b040*/  @P1 IMAD.MOV.U32 R6, RZ, RZ, RZ ;  /* 0x000000ffff061224 */ /* 0x000fe200078e00ff */
[----:B------:R-:W-:Y:S02]  /*1b050*/  @!P1 SEL R6, RZ, 0x1, P0 ;  /* 0x00000001ff069807 */ /* 0x000fe40000000000 */
[----:B------:R-:W-:-:S05]  /*1b060*/  @!P2 SEL R7, RZ, 0x1, P3 ;  /* 0x00000001ff07a807 */ /* 0x000fca0001800000 */
[----:B------:R-:W-:Y:S01]  /*1b070*/  IMAD.IADD R6, R7, 0x1, R6 ;  /* 0x0000000107067824 */ /* 0x000fe200078e0206 */
[----:B----4-:R-:W-:-:S04]  /*1b080*/  IADD3 R2, PT, PT, R4, R5, R2 ;  /* 0x0000000504027210 */ /* 0x010fc80007ffe002 */
[----:B------:R-:W-:Y:S02]  /*1b090*/  LOP3.LUT R2, R2, 0x1, RZ, 0xc0, !PT ;  /* 0x0000000102027812 */ /* 0x000fe400078ec0ff */
[----:B------:R-:W-:Y:S02]  /*1b0a0*/  LOP3.LUT R6, R6, 0x1, RZ, 0xc0, !PT ;  /* 0x0000000106067812 */ /* 0x000fe400078ec0ff */
[----:B--2---:R-:W-:-:S04]  /*1b0b0*/  IADD3 R8, PT, PT, R8, R2, R11 ;  /* 0x0000000208087210 */ /* 0x004fc80007ffe00b */
[----:B------:R-:W-:-:S05]  /*1b0c0*/  IADD3 R6, PT, PT, R9, R8, R6 ;  /* 0x0000000809067210 */ /* 0x000fca0007ffe006 */
[----:B------:R0:W-:Y:S01]  /*1b0d0*/  STL [R12+0x2e04], R6 ;  /* 0x002e04060c007387 */ /* 0x0001e20000100800 */
[----:B------:R-:W-:-:S13]  /*1b0e0*/  ISETP.NE.AND P0, PT, R0, 0x20, PT ;  /* 0x000000200000780c */ /* 0x000fda0003f05270 */
[----:B0-----:R-:W-:Y:S05]  /*1b0f0*/  @P0 BRA `(.L_x_73) ;  /* 0xfffffff400c80947 */ /* 0x001fea000383ffff */
[----:B------:R-:W2:Y:S04]  /*1b100*/  LDL.64 R4, [R1+0x2ef8] ;  /* 0x002ef80001047983 */ /* 0x000ea80000100a00 */
[----:B------:R-:W3:Y:S04]  /*1b110*/  LDL R8, [R1+0x2ef4] ;  /* 0x002ef40001087983 */ /* 0x000ee80000100800 */
[----:B------:R-:W4:Y:S01]  /*1b120*/  LDL.64 R12, [R1+0x2e78] ;  /* 0x002e7800010c7983 */ /* 0x000f220000100a00 */
[----:B--2---:R-:W-:-:S13]  /*1b130*/  ISETP.GE.U32.AND P0, PT, R5, 0x2, PT ;  /* 0x000000020500780c */ /* 0x004fda0003f06070 */
[C---:B------:R-:W-:Y:S01]  /*1b140*/  @P0 VIADD R0, R5.reuse, 0xfffffffe ;  /* 0xfffffffe05000836 */ /* 0x040fe20000000000 */
[----:B------:R-:W-:-:S04]  /*1b150*/  @P0 IADD3 R2, PT, PT, R5, -0x1, RZ ;  /* 0xffffffff05020810 */ /* 0x000fc80007ffe0ff */
[----:B------:R-:W-:-:S13]  /*1b160*/  ISETP.NE.OR P1, PT, R0, RZ, !P0 ;  /* 0x000000ff0000720c */ /* 0x000fda0004725670 */
[----:B------:R-:W-:-:S04]  /*1b170*/  @!P1 IMAD.MOV R2, RZ, RZ, R5 ;  /* 0x000000ffff029224 */ /* 0x000fc800078e0205 */
[----:B------:R-:W-:-:S05]  /*1b180*/  @P0 VIADD R3, R2, 0xffffffff ;  /* 0xffffffff02030836 */ /* 0x000fca0000000000 */
[C---:B------:R-:W-:Y:S02]  /*1b190*/  @P0 LOP3.LUT R5, R3.reuse, 0xfffffffe, RZ, 0xc0, !PT ;  /* 0xfffffffe03050812 */ /* 0x040fe400078ec0ff */
[----:B------:R-:W-:-:S03]  /*1b1a0*/  @P0 LEA.HI R3, R3, R4, RZ, 0x1f ;  /* 0x0000000403030211 */ /* 0x000fc600078ff8ff */
[----:B------:R-:W-:Y:S01]  /*1b1b0*/  @P0 IMAD.IADD R5, R0, 0x1, -R5 ;  /* 0x0000000100050824 */ /* 0x000fe200078e0a05 */
[----:B------:R-:W-:-:S05]  /*1b1c0*/  @P0 IADD3 R4, PT, PT, R3, 0x1, RZ ;  /* 0x0000000103040810 */ /* 0x000fca0007ffe0ff */
[----:B------:R0:W-:Y:S04]  /*1b1d0*/  @P0 STL.64 [R1+0x2ef8], R4 ;  /* 0x002ef80401000387 */ /* 0x0001e80000100a00 */
[----:B------:R-:W2:Y:S02]  /*1b1e0*/  LDL R0, [R1+0x2ef8] ;  /* 0x002ef80001007983 */ /* 0x000ea40000100800 */
[----:B--2---:R-:W-:-:S13]  /*1b1f0*/  ISETP.GE.U32.AND P5, PT, R0, 0x2, PT ;  /* 0x000000020000780c */ /* 0x004fda0003fa6070 */
[----:B------:R-:W-:-:S05]  /*1b200*/  @P5 VIADD R6, R0, 0xfffffffe ;  /* 0xfffffffe00065836 */ /* 0x000fca0000000000 */
[----:B------:R-:W-:Y:S01]  /*1b210*/  ISETP.NE.OR P0, PT, R6, RZ, !P5 ;  /* 0x000000ff0600720c */ /* 0x000fe20006f05670 */
[----:B------:R-:W-:-:S12]  /*1b220*/  @P5 VIADD R2, R0, 0xffffffff ;  /* 0xffffffff00025836 */ /* 0x000fd80000000000 */
[----:B------:R-:W-:-:S05]  /*1b230*/  @!P0 IMAD.MOV R2, RZ, RZ, R0 ;  /* 0x000000ffff028224 */ /* 0x000fca00078e0200 */
[----:B------:R-:W-:-:S04]  /*1b240*/  @P5 IADD3 R7, PT, PT, R2, -0x1, RZ ;  /* 0xffffffff02075810 */ /* 0x000fc80007ffe0ff */
[----:B---3--:R-:W-:-:S05]  /*1b250*/  @P5 LEA.HI R0, R7, R8, RZ, 0x1f ;  /* 0x0000000807005211 */ /* 0x008fca00078ff8ff */
[----:B------:R-:W-:-:S05]  /*1b260*/  @P5 VIADD R0, R0, 0x1 ;  /* 0x0000000100005836 */ /* 0x000fca0000000000 */
[----:B------:R-:W-:Y:S04]  /*1b270*/  @P5 STL [R1+0x2ef4], R0 ;  /* 0x002ef40001005387 */ /* 0x000fe80000100800 */
[----:B0-----:R-:W2:Y:S02]  /*1b280*/  LDL.64 R4, [R1+0x2ef0] ;  /* 0x002ef00001047983 */ /* 0x001ea40000100a00 */
[----:B--2---:R-:W-:-:S13]  /*1b290*/  ISETP.GE.U32.AND P0, PT, R5, 0x2, PT ;  /* 0x000000020500780c */ /* 0x004fda0003f06070 */
[----:B------:R-:W-:-:S05]  /*1b2a0*/  @P0 VIADD R2, R5, 0xfffffffe ;  /* 0xfffffffe05020836 */ /* 0x000fca0000000000 */
[----:B------:R-:W-:Y:S01]  /*1b2b0*/  ISETP.NE.OR P1, PT, R2, RZ, !P0 ;  /* 0x000000ff0200720c */ /* 0x000fe20004725670 */
[----:B------:R-:W-:-:S12]  /*1b2c0*/  @P0 VIADD R3, R5, 0xffffffff ;  /* 0xffffffff05030836 */ /* 0x000fd80000000000 */
[----:B------:R-:W-:-:S05]  /*1b2d0*/  @!P1 IADD3 R3, PT, PT, R5, RZ, RZ ;  /* 0x000000ff05039210 */ /* 0x000fca0007ffe0ff */
[----:B------:R-:W-:-:S05]  /*1b2e0*/  @P0 VIADD R3, R3, 0xffffffff ;  /* 0xffffffff03030836 */ /* 0x000fca0000000000 */
[C---:B------:R-:W-:Y:S02]  /*1b2f0*/  @P0 LOP3.LUT R5, R3.reuse, 0xfffffffe, RZ, 0xc0, !PT ;  /* 0xfffffffe03050812 */ /* 0x040fe400078ec0ff */
[----:B------:R-:W-:-:S03]  /*1b300*/  @P0 LEA.HI R3, R3, R4, RZ, 0x1f ;  /* 0x0000000403030211 */ /* 0x000fc600078ff8ff */
[----:B------:R-:W-:Y:S02]  /*1b310*/  @P0 IMAD.IADD R9, R2, 0x1, -R5 ;  /* 0x0000000102090824 */ /* 0x000fe400078e0a05 */
[----:B------:R-:W-:-:S05]  /*1b320*/  @P0 VIADD R8, R3, 0x1 ;  /* 0x0000000103080836 */ /* 0x000fca0000000000 */
[----:B------:R0:W-:Y:S04]  /*1b330*/  @P0 STL.64 [R1+0x2ef0], R8 ;  /* 0x002ef00801000387 */ /* 0x0001e80000100a00 */
[----:B------:R-:W2:Y:S01]  /*1b340*/  LDL R10, [R1+0x2ef0] ;  /* 0x002ef000010a7983 */ /* 0x000ea20000100800 */
[----:B----4-:R-:W-:-:S03]  /*1b350*/  ISETP.GE.U32.AND P0, PT, R13, 0x2, PT ;  /* 0x000000020d00780c */ /* 0x010fc60003f06070 */
[----:B0-----:R-:W3:Y:S10]  /*1b360*/  LDL R9, [R1+0x2e74] ;  /* 0x002e740001097983 */ /* 0x001ef40000100800 */
[----:B------:R-:W-:-:S04]  /*1b370*/  @P0 IADD3 R0, PT, PT, R13, -0x2, RZ ;  /* 0xfffffffe0d000810 */ /* 0x000fc80007ffe0ff */
[----:B------:R-:W-:Y:S01]  /*1b380*/  ISETP.NE.OR P1, PT, R0, RZ, !P0 ;  /* 0x000000ff0000720c */ /* 0x000fe20004725670 */
[----:B------:R-:W-:-:S12]  /*1b390*/  @P0 VIADD R2, R13, 0xffffffff ;  /* 0xffffffff0d020836 */ /* 0x000fd80000000000 */
[----:B------:R-:W-:-:S04]  /*1b3a0*/  @!P1 IMAD.MOV R2, RZ, RZ, R13 ;  /* 0x000000ffff029224 */ /* 0x000fc800078e020d */
[----:B------:R-:W-:-:S05]  /*1b3b0*/  @P0 VIADD R3, R2, 0xffffffff ;  /* 0xffffffff02030836 */ /* 0x000fca0000000000 */
[C---:B------:R-:W-:Y:S02]  /*1b3c0*/  @P0 LOP3.LUT R5, R3.reuse, 0xfffffffe, RZ, 0xc0, !PT ;  /* 0xfffffffe03050812 */ /* 0x040fe400078ec0ff */
[----:B------:R-:W-:Y:S02]  /*1b3d0*/  @P0 LEA.HI R3, R3, R12, RZ, 0x1f ;  /* 0x0000000c03030211 */ /* 0x000fe400078ff8ff */
[----:B------:R-:W-:-:S03]  /*1b3e0*/  @P0 IADD3 R5, PT, PT, R0, -R5, RZ ;  /* 0x8000000500050210 */ /* 0x000fc60007ffe0ff */
[----:B------:R-:W-:-:S05]  /*1b3f0*/  @P0 VIADD R4, R3, 0x1 ;  /* 0x0000000103040836 */ /* 0x000fca0000000000 */
[----:B------:R0:W-:Y:S04]  /*1b400*/  @P0 STL.64 [R1+0x2e78], R4 ;  /* 0x002e780401000387 */ /* 0x0001e80000100a00 */
[----:B------:R-:W4:Y:S01]  /*1b410*/  LDL R0, [R1+0x2e78] ;  /* 0x002e780001007983 */ /* 0x000f220000100800 */
[----:B--2---:R-:W-:-:S13]  /*1b420*/  ISETP.GE.U32.AND P2, PT, R10, 0x2, PT ;  /* 0x000000020a00780c */ /* 0x004fda0003f46070 */
[----:B------:R-:W2:Y:S01]  /*1b430*/  @P2 LDL R13, [R1+0x2eec] ;  /* 0x002eec00010d2983 */ /* 0x000ea20000100800 */
[----:B------:R-:W-:-:S05]  /*1b440*/  @P2 VIADD R11, R10, 0xfffffffe ;  /* 0xfffffffe0a0b2836 */ /* 0x000fca0000000000 */
[----:B------:R-:W-:Y:S01]  /*1b450*/  ISETP.NE.OR P0, PT, R11, RZ, !P2 ;  /* 0x000000ff0b00720c */ /* 0x000fe20005705670 */
[----:B------:R-:W-:-:S12]  /*1b460*/  @P2 VIADD R2, R10, 0xffffffff ;  /* 0xffffffff0a022836 */ /* 0x000fd80000000000 */
[----:B------:R-:W-:-:S05]  /*1b470*/  @!P0 IADD3 R2, PT, PT, R10, RZ, RZ ;  /* 0x000000ff0a028210 */ /* 0x000fca0007ffe0ff */
[----:B------:R-:W-:Y:S01]  /*1b480*/  @P2 VIADD R10, R2, 0xffffffff ;  /* 0xffffffff020a2836 */ /* 0x000fe20000000000 */
[----:B----4-:R-:W-:-:S13]  /*1b490*/  ISETP.GE.U32.AND P4, PT, R0, 0x2, PT ;  /* 0x000000020000780c */ /* 0x010fda0003f86070 */
[----:B------:R-:W-:Y:S02]  /*1b4a0*/  @P4 IADD3 R3, PT, PT, R0, -0x1, RZ ;  /* 0xffffffff00034810 */ /* 0x000fe40007ffe0ff */
[----:B--2---:R-:W-:-:S05]  /*1b4b0*/  @P2 LEA.HI R2, R10, R13, RZ, 0x1f ;  /* 0x0000000d0a022211 */ /* 0x004fca00078ff8ff */
[----:B------:R-:W-:Y:S02]  /*1b4c0*/  @P2 VIADD R8, R2, 0x1 ;  /* 0x0000000102082836 */ /* 0x000fe40000000000 */
[----:B------:R-:W-:-:S03]  /*1b4d0*/  @P4 VIADD R2, R0, 0xfffffffe ;  /* 0xfffffffe00024836 */ /* 0x000fc60000000000 */
[----:B------:R1:W-:Y:S02]  /*1b4e0*/  @P2 STL [R1+0x2eec], R8 ;  /* 0x002eec0801002387 */ /* 0x0003e40000100800 */
[----:B------:R-:W-:Y:S02]  /*1b4f0*/  ISETP.NE.OR P0, PT, R2, RZ, !P4 ;  /* 0x000000ff0200720c */ /* 0x000fe40006705670 */
[----:B------:R-:W2:Y:S11]  /*1b500*/  LDL.64 R12, [R1+0x2ee8] ;  /* 0x002ee800010c7983 */ /* 0x000eb60000100a00 */
[----:B------:R-:W-:-:S04]  /*1b510*/  @!P0 IMAD.MOV R3, RZ, RZ, R0 ;  /* 0x000000ffff038224 */ /* 0x000fc800078e0200 */
[----:B------:R-:W-:-:S05]  /*1b520*/  @P4 VIADD R0, R3, 0xffffffff ;  /* 0xffffffff03004836 */ /* 0x000fca0000000000 */
[----:B---3--:R-:W-:-:S05]  /*1b530*/  @P4 LEA.HI R3, R0, R9, RZ, 0x1f ;  /* 0x0000000900034211 */ /* 0x008fca00078ff8ff */
[----:B0-----:R-:W-:-:S05]  /*1b540*/  @P4 VIADD R4, R3, 0x1 ;  /* 0x0000000103044836 */ /* 0x001fca0000000000 */
[----:B------:R0:W-:Y:S04]  /*1b550*/  @P4 STL [R1+0x2e74], R4 ;  /* 0x002e740401004387 */ /* 0x0001e80000100800 */
[----:B------:R-:W3:Y:S01]  /*1b560*/  LDL.64 R14, [R1+0x2e70] ;  /* 0x002e7000010e7983 */ /* 0x000ee20000100a00 */
[----:B--2---:R-:W-:-:S13]  /*1b570*/  ISETP.GE.U32.AND P1, PT, R13, 0x2, PT ;  /* 0x000000020d00780c */ /* 0x004fda0003f26070 */
[----:B------:R-:W-:-:S04]  /*1b580*/  @P1 IADD3 R3, PT, PT, R13, -0x2, RZ ;  /* 0xfffffffe0d031810 */ /* 0x000fc80007ffe0ff */
[----:B------:R-:W-:Y:S01]  /*1b590*/  ISETP.NE.OR P0, PT, R3, RZ, !P1 ;  /* 0x000000ff0300720c */ /* 0x000fe20004f05670 */
[----:B------:R-:W-:-:S12]  /*1b5a0*/  @P1 VIADD R5, R13, 0xffffffff ;  /* 0xffffffff0d051836 */ /* 0x000fd80000000000 */
[----:B------:R-:W-:Y:S02]  /*1b5b0*/  @!P0 IMAD.MOV R5, RZ, RZ, R13 ;  /* 0x000000ffff058224 */ /* 0x000fe400078e020d */
[----:B------:R-:W2:Y:S01]  /*1b5c0*/  LDL R13, [R1+0x2ee4] ;  /* 0x002ee400010d7983 */ /* 0x000ea20000100800 */
[----:B---3--:R-:W-:Y:S01]  /*1b5d0*/  ISETP.GE.U32.AND P0, PT, R15, 0x2, PT ;  /* 0x000000020f00780c */ /* 0x008fe20003f06070 */
[----:B------:R-:W-:-:S05]  /*1b5e0*/  @P1 VIADD R5, R5, 0xffffffff ;  /* 0xffffffff05051836 */ /* 0x000fca0000000000 */
[C---:B-1----:R-:W-:Y:S02]  /*1b5f0*/  @P1 LOP3.LUT R8, R5.reuse, 0xfffffffe, RZ, 0xc0, !PT ;  /* 0xfffffffe05081812 */ /* 0x042fe400078ec0ff */
[----:B------:R-:W-:Y:S02]  /*1b600*/  @P1 LEA.HI R5, R5, R12, RZ, 0x1f ;  /* 0x0000000c05051211 */ /* 0x000fe400078ff8ff */
[----:B------:R-:W-:-:S03]  /*1b610*/  @P1 IADD3 R9, PT, PT, R3, -R8, RZ ;  /* 0x8000000803091210 */ /* 0x000fc60007ffe0ff */
[----:B------:R-:W-:Y:S02]  /*1b620*/  @P1 VIADD R8, R5, 0x1 ;  /* 0x0000000105081836 */ /* 0x000fe40000000000 */
[----:B------:R-:W-:-:S03]  /*1b630*/  @P0 VIADD R3, R15, 0xfffffffe ;  /* 0xfffffffe0f030836 */ /* 0x000fc60000000000 */
[----:B------:R1:W-:Y:S02]  /*1b640*/  @P1 STL.64 [R1+0x2ee8], R8 ;  /* 0x002ee80801001387 */ /* 0x0003e40000100a00 */
[----:B------:R-:W-:Y:S02]  /*1b650*/  ISETP.NE.OR P1, PT, R3, RZ, !P0 ;  /* 0x000000ff0300720c */ /* 0x000fe40004725670 */
[----:B------:R-:W3:Y:S01]  /*1b660*/  LDL R12, [R1+0x2ee8] ;  /* 0x002ee800010c7983 */ /* 0x000ee20000100800 */
[----:B0-----:R-:W-:-:S10]  /*1b670*/  @P0 VIADD R4, R15, 0xffffffff ;  /* 0xffffffff0f040836 */ /* 0x001fd40000000000 */
[----:B------:R-:W-:-:S05]  /*1b680*/  @!P1 IADD3 R4, PT, PT, R15, RZ, RZ ;  /* 0x000000ff0f049210 */ /* 0x000fca0007ffe0ff */
[----:B------:R-:W-:-:S05]  /*1b690*/  @P0 VIADD R5, R4, 0xffffffff ;  /* 0xffffffff04050836 */ /* 0x000fca0000000000 */
[C---:B------:R-:W-:Y:S02]  /*1b6a0*/  @P0 LOP3.LUT R4, R5.reuse, 0xfffffffe, RZ, 0xc0, !PT ;  /* 0xfffffffe05040812 */ /* 0x040fe400078ec0ff */
[----:B------:R-:W-:-:S03]  /*1b6b0*/  @P0 LEA.HI R5, R5, R14, RZ, 0x1f ;  /* 0x0000000e05050211 */ /* 0x000fc600078ff8ff */
[----:B-1----:R-:W-:Y:S02]  /*1b6c0*/  @P0 IMAD.IADD R9, R3, 0x1, -R4 ;  /* 0x0000000103090824 */ /* 0x002fe400078e0a04 */
[----:B------:R-:W-:-:S05]  /*1b6d0*/  @P0 VIADD R8, R5, 0x1 ;  /* 0x0000000105080836 */ /* 0x000fca0000000000 */
[----:B------:R0:W-:Y:S04]  /*1b6e0*/  @P0 STL.64 [R1+0x2e70], R8 ;  /* 0x002e700801000387 */ /* 0x0001e80000100a00 */
[----:B------:R-:W4:Y:S01]  /*1b6f0*/  LDL R3, [R1+0x2e70] ;  /* 0x002e700001037983 */ /* 0x000f220000100800 */
[----:B---3--:R-:W-:-:S13]  /*1b700*/  ISETP.GE.U32.AND P3, PT, R12, 0x2, PT ;  /* 0x000000020c00780c */ /* 0x008fda0003f66070 */
[----:B------:R-:W-:-:S04]  /*1b710*/  @P3 IADD3 R16, PT, PT, R12, -0x2, RZ ;  /* 0xfffffffe0c103810 */ /* 0x000fc80007ffe0ff */
[----:B------:R-:W-:Y:S01]  /*1b720*/  ISETP.NE.OR P0, PT, R16, RZ, !P3 ;  /* 0x000000ff1000720c */ /* 0x000fe20005f05670 */
[----:B------:R-:W-:-:S12]  /*1b730*/  @P3 VIADD R4, R12, 0xffffffff ;  /* 0xffffffff0c043836 */ /* 0x000fd80000000000 */
[----:B------:R-:W-:-:S04]  /*1b740*/  @!P0 IMAD.MOV R4, RZ, RZ, R12 ;  /* 0x000000ffff048224 */ /* 0x000fc800078e020c */
[----:B------:R-:W-:Y:S01]  /*1b750*/  @P3 VIADD R12, R4, 0xffffffff ;  /* 0xffffffff040c3836 */ /* 0x000fe20000000000 */
[----:B----4-:R-:W-:-:S04]  /*1b760*/  ISETP.GE.U32.AND P1, PT, R3, 0x2, PT ;  /* 0x000000020300780c */ /* 0x010fc80003f26070 */
[----:B--2---:R-:W-:-:S04]  /*1b770*/  @P3 LEA.HI R4, R12, R13, RZ, 0x1f ;  /* 0x0000000d0c043211 */ /* 0x004fc800078ff8ff */
[----:B------:R-:W-:-:S05]  /*1b780*/  @P3 IADD3 R14, PT, PT, R4, 0x1, RZ ;  /* 0x00000001040e3810 */ /* 0x000fca0007ffe0ff */
[----:B------:R-:W2:Y:S04]  /*1b790*/  @P1 LDL R4, [R1+0x2e6c] ;  /* 0x002e6c0001041983 */ /* 0x000ea80000100800 */
[----:B------:R1:W-:Y:S04]  /*1b7a0*/  @P3 STL [R1+0x2ee4], R14 ;  /* 0x002ee40e01003387 */ /* 0x0003e80000100800 */
[----:B------:R-:W3:Y:S01]  /*1b7b0*/  LDL.64 R20, [R1+0x2ee0] ;  /* 0x002ee00001147983 */ /* 0x000ee20000100a00 */
[----:B------:R-:W-:-:S05]  /*1b7c0*/  @P1 VIADD R5, R3, 0xfffffffe ;  /* 0xfffffffe03051836 */ /* 0x000fca0000000000 */
[----:B------:R-:W-:Y:S01]  /*1b7d0*/  ISETP.NE.OR P0, PT, R5, RZ, !P1 ;  /* 0x000000ff0500720c */ /* 0x000fe20004f05670 */
[----:B0-----:R-:W-:-:S12]  /*1b7e0*/  @P1 VIADD R8, R3, 0xffffffff ;  /* 0xffffffff03081836 */ /* 0x001fd80000000000 */
[----:B------:R-:W-:-:S05]  /*1b7f0*/  @!P0 IMAD.MOV R8, RZ, RZ, R3 ;  /* 0x000000ffff088224 */ /* 0x000fca00078e0203 */
[----:B------:R-:W-:-:S04]  /*1b800*/  @P1 IADD3 R9, PT, PT, R8, -0x1, RZ ;  /* 0xffffffff08091810 */ /* 0x000fc80007ffe0ff */
[----:B--2---:R-:W-:-:S05]  /*1b810*/  @P1 LEA.HI R4, R9, R4, RZ, 0x1f ;  /* 0x0000000409041211 */ /* 0x004fca00078ff8ff */
[----:B------:R-:W-:-:S05]  /*1b820*/  @P1 VIADD R4, R4, 0x1 ;  /* 0x0000000104041836 */ /* 0x000fca0000000000 */
[----:B------:R0:W-:Y:S04]  /*1b830*/  @P1 STL [R1+0x2e6c], R4 ;  /* 0x002e6c0401001387 */ /* 0x0001e80000100800 */
[----:B------:R-:W2:Y:S01]  /*1b840*/  LDL.64 R18, [R1+0x2e68] ;  /* 0x002e680001127983 */ /* 0x000ea20000100a00 */
[----:B---3--:R-:W-:Y:S02]  /*1b850*/  ISETP.GE.U32.AND P0, PT, R21, 0x2, PT ;  /* 0x000000021500780c */ /* 0x008fe40003f06070 */
[----:B------:R-:W-:-:S11]  /*1b860*/  P2R R27, PR, RZ, 0x8 ;  /* 0x00000008ff1b7803 */ /* 0x000fd60000000000 */
        /* <DEDUP_REMOVED lines=8> */
[----:B-1----:R-:W-:-:S05]  /*1b8f0*/  @P0 VIADD R14, R13, 0x1 ;  /* 0x000000010d0e0836 */ /* 0x002fca0000000000 */
[----:B------:R1:W-:Y:S04]  /*1b900*/  @P0 STL.64 [R1+0x2ee0], R14 ;  /* 0x002ee00e01000387 */ /* 0x0003e80000100a00 */
[----:B------:R-:W3:Y:S01]  /*1b910*/  LDL R8, [R1+0x2ee0] ;  /* 0x002ee00001087983 */ /* 0x000ee20000100800 */
[----:B--2---:R-:W-:-:S13]  /*1b920*/  ISETP.GE.U32.AND P0, PT, R19, 0x2, PT ;  /* 0x000000021300780c */ /* 0x004fda0003f06070 */
[----:B------:R-:W-:-:S04]  /*1b930*/  @P0 IADD3 R3, PT, PT, R19, -0x2, RZ ;  /* 0xfffffffe13030810 */ /* 0x000fc80007ffe0ff */
[----:B------:R-:W-:Y:S01]  /*1b940*/  ISETP.NE.OR P3, PT, R3, RZ, !P0 ;  /* 0x000000ff0300720c */ /* 0x000fe20004765670 */
[----:B0-----:R-:W-:-:S12]  /*1b950*/  @P0 VIADD R4, R19, 0xffffffff ;  /* 0xffffffff13040836 */ /* 0x001fd80000000000 */
[----:B------:R-:W-:-:S04]  /*1b960*/  @!P3 IMAD.MOV R4, RZ, RZ, R19 ;  /* 0x000000ffff04b224 */ /* 0x000fc800078e0213 */
[----:B------:R-:W-:-:S05]  /*1b970*/  @P0 VIADD R13, R4, 0xffffffff ;  /* 0xffffffff040d0836 */ /* 0x000fca0000000000 */
[C---:B------:R-:W-:Y:S02]  /*1b980*/  @P0 LOP3.LUT R4, R13.reuse, 0xfffffffe, RZ, 0xc0, !PT ;  /* 0xfffffffe0d040812 */ /* 0x040fe400078ec0ff */
[----:B------:R-:W-:Y:S02]  /*1b990*/  @P0 LEA.HI R13, R13, R18, RZ, 0x1f ;  /* 0x000000120d0d0211 */ /* 0x000fe400078ff8ff */
[----:B-1----:R-:W-:-:S03]  /*1b9a0*/  @P0 IADD3 R15, PT, PT, R3, -R4, RZ ;  /* 0x80000004030f0210 */ /* 0x002fc60007ffe0ff */
[----:B------:R-:W-:-:S05]  /*1b9b0*/  @P0 VIADD R14, R13, 0x1 ;  /* 0x000000010d0e0836 */ /* 0x000fca0000000000 */
[----:B------:R-:W-:Y:S04]  /*1b9c0*/  @P0 STL.64 [R1+0x2e68], R14 ;  /* 0x002e680e01000387 */ /* 0x000fe80000100a00 */
[----:B------:R-:W2:Y:S01]  /*1b9d0*/  LDL R3, [R1+0x2e68] ;  /* 0x002e680001037983 */ /* 0x000ea20000100800 */
[----:B---3--:R-:W-:-:S13]  /*1b9e0*/  ISETP.GE.U32.AND P3, PT, R8, 0x2, PT ;  /* 0x000000020800780c */ /* 0x008fda0003f66070 */
[----:B------:R-:W3:Y:S01]  /*1b9f0*/  @P3 LDL R17, [R1+0x2edc] ;  /* 0x002edc0001113983 */ /* 0x000ee20000100800 */
[----:B------:R-:W-:-:S05]  /*1ba00*/  @P3 VIADD R18, R8, 0xfffffffe ;  /* 0xfffffffe08123836 */ /* 0x000fca0000000000 */
[----:B------:R-:W-:Y:S01]  /*1ba10*/  ISETP.NE.OR P0, PT, R18, RZ, !P3 ;  /* 0x000000ff1200720c */ /* 0x000fe20005f05670 */
[----:B------:R-:W-:Y:S01]  /*1ba20*/  @P3 VIADD R4, R8, 0xffffffff ;  /* 0xffffffff08043836 */ /* 0x000fe20000000000 */
[----:B------:R-:W-:-:S11]  /*1ba30*/  @P5 LOP3.LUT R7, R7, 0xfffffffe, RZ, 0xc0, !PT ;  /* 0xfffffffe07075812 */ /* 0x000fd600078ec0ff */
[----:B------:R-:W-:Y:S01]  /*1ba40*/  @!P0 IADD3 R4, PT, PT, R8, RZ, RZ ;  /* 0x000000ff08048210 */ /* 0x000fe20007ffe0ff */
[----:B------:R-:W-:-:S05]  /*1ba50*/  @P5 IMAD.IADD R6, R6, 0x1, -R7 ;  /* 0x0000000106065824 */ /* 0x000fca00078e0a07 */
[----:B------:R-:W-:Y:S01]  /*1ba60*/  @P5 STL [R1+0x2ef8], R6 ;  /* 0x002ef80601005387 */ /* 0x000fe20000100800 */
[----:B------:R-:W-:Y:S01]  /*1ba70*/  @P3 VIADD R20, R4, 0xffffffff ;  /* 0xffffffff04143836 */ /* 0x000fe20000000000 */
[----:B--2---:R-:W-:-:S13]  /*1ba80*/  ISETP.GE.U32.AND P0, PT, R3, 0x2, PT ;  /* 0x000000020300780c */ /* 0x004fda0003f06070 */
[----:B------:R-:W-:-:S04]  /*1ba90*/  @P0 IADD3 R7, PT, PT, R3, -0x2, RZ ;  /* 0xfffffffe03070810 */ /* 0x000fc80007ffe0ff */
[----:B------:R-:W-:Y:S01]  /*1baa0*/  ISETP.NE.OR P5, PT, R7, RZ, !P0 ;  /* 0x000000ff0700720c */ /* 0x000fe200047a5670 */
[----:B------:R-:W-:-:S12]  /*1bab0*/  @P0 VIADD R4, R3, 0xffffffff ;  /* 0xffffffff03040836 */ /* 0x000fd80000000000 */
[----:B------:R-:W-:Y:S02]  /*1bac0*/  @!P5 IMAD.MOV R4, RZ, RZ, R3 ;  /* 0x000000ffff04d224 */ /* 0x000fe400078e0203 */
[----:B------:R-:W2:Y:S01]  /*1bad0*/  LDL R3, [R1+0x2e64] ;  /* 0x002e640001037983 */ /* 0x000ea20000100800 */
[----:B---3--:R-:W-:-:S05]  /*1bae0*/  @P3 LEA.HI R17, R20, R17, RZ, 0x1f ;  /* 0x0000001114113211 */ /* 0x008fca00078ff8ff */
[----:B------:R-:W-:-:S05]  /*1baf0*/  @P3 VIADD R8, R17, 0x1 ;  /* 0x0000000111083836 */ /* 0x000fca0000000000 */
[----:B------:R0:W-:Y:S04]  /*1bb00*/  @P3 STL [R1+0x2edc], R8 ;  /* 0x002edc0801003387 */ /* 0x0001e80000100800 */
[----:B------:R-:W3:Y:S01]  /*1bb10*/  LDL.64 R22, [R1+0x2ed8] ;  /* 0x002ed80001167983 */ /* 0x000ee20000100a00 */
[----:B0-----:R-:W-:-:S05]  /*1bb20*/  @P0 VIADD R8, R4, 0xffffffff ;  /* 0xffffffff04080836 */ /* 0x001fca0000000000 */
[----:B--2---:R-:W-:-:S05]  /*1bb30*/  @P0 LEA.HI R3, R8, R3, RZ, 0x1f ;  /* 0x0000000308030211 */ /* 0x004fca00078ff8ff */
[----:B------:R-:W-:-:S05]  /*1bb40*/  @P0 VIADD R4, R3, 0x1 ;  /* 0x0000000103040836 */ /* 0x000fca0000000000 */
[----:B------:R0:W-:Y:S04]  /*1bb50*/  @P0 STL [R1+0x2e64], R4 ;  /* 0x002e640401000387 */ /* 0x0001e80000100800 */
[----:B------:R-:W2:Y:S01]  /*1bb60*/  LDL.64 R24, [R1+0x2e60] ;  /* 0x002e600001187983 */ /* 0x000ea20000100a00 */
[----:B---3--:R-:W-:-:S13]  /*1bb70*/  ISETP.GE.U32.AND P5, PT, R23, 0x2, PT ;  /* 0x000000021700780c */ /* 0x008fda0003fa6070 */
[----:B------:R-:W-:-:S05]  /*1bb80*/  @P5 VIADD R13, R23, 0xfffffffe ;  /* 0xfffffffe170d5836 */ /* 0x000fca0000000000 */
[----:B------:R-:W-:Y:S02]  /*1bb90*/  ISETP.NE.OR P6, PT, R13, RZ, !P5 ;  /* 0x000000ff0d00720c */ /* 0x000fe40006fc5670 */
[----:B------:R-:W-:-:S11]  /*1bba0*/  @P5 IADD3 R14, PT, PT, R23, -0x1, RZ ;  /* 0xffffffff170e5810 */ /* 0x000fd60007ffe0ff */
[----:B------:R-:W-:-:S04]  /*1bbb0*/  @!P6 IMAD.MOV R14, RZ, RZ, R23 ;  /* 0x000000ffff0ee224 */ /* 0x000fc800078e0217 */
[----:B------:R-:W-:-:S05]  /*1bbc0*/  @P5 VIADD R15, R14, 0xffffffff ;  /* 0xffffffff0e0f5836 */ /* 0x000fca0000000000 */
[C---:B------:R-:W-:Y:S02]  /*1bbd0*/  @P5 LOP3.LUT R14, R15.reuse, 0xfffffffe, RZ, 0xc0, !PT ;  /* 0xfffffffe0f0e5812 */ /* 0x040fe400078ec0ff */
[----:B------:R-:W-:Y:S02]  /*1bbe0*/  @P5 LEA.HI R15, R15, R22, RZ, 0x1f ;  /* 0x000000160f0f5211 */ /* 0x000fe400078ff8ff */
[----:B------:R-:W-:-:S03]  /*1bbf0*/  @P5 IADD3 R23, PT, PT, R13, -R14, RZ ;  /* 0x8000000e0d175210 */ /* 0x000fc60007ffe0ff */
[----:B------:R-:W-:-:S05]  /*1bc00*/  @P5 VIADD R22, R15, 0x1 ;  /* 0x000000010f165836 */ /* 0x000fca0000000000 */
[----:B------:R1:W-:Y:S04]  /*1bc10*/  @P5 STL.64 [R1+0x2ed8], R22 ;  /* 0x002ed81601005387 */ /* 0x0003e80000100a00 */
[----:B------:R-:W3:Y:S01]  /*1bc20*/  LDL R17, [R1+0x2ed8] ;  /* 0x002ed80001117983 */ /* 0x000ee20000100800 */
[----:B------:R-:W-:Y:S02]  /*1bc30*/  P2R R26, PR, RZ, 0x8 ;  /* 0x00000008ff1a7803 */ /* 0x000fe40000000000 */
[----:B--2---:R-:W-:-:S13]  /*1bc40*/  ISETP.GE.U32.AND P6, PT, R25, 0x2, PT ;  /* 0x000000021900780c */ /* 0x004fda0003fc6070 */
[----:B------:R-:W-:-:S04]  /*1bc50*/  @P6 IADD3 R3, PT, PT, R25, -0x2, RZ ;  /* 0xfffffffe19036810 */ /* 0x000fc80007ffe0ff */
[----:B------:R-:W-:Y:S01]  /*1bc60*/  ISETP.NE.OR P3, PT, R3, RZ, !P6 ;  /* 0x000000ff0300720c */ /* 0x000fe20007765670 */
[----:B------:R-:W-:-:S12]  /*1bc70*/  @P6 VIADD R6, R25, 0xffffffff ;  /* 0xffffffff19066836 */ /* 0x000fd80000000000 */
[----:B------:R-:W-:-:S04]  /*1bc80*/  @!P3 IMAD.MOV R6, RZ, RZ, R25 ;  /* 0x000000ffff06b224 */ /* 0x000fc800078e0219 */
[----:B------:R-:W-:Y:S02]  /*1bc90*/  @P6 VIADD R13, R6, 0xffffffff ;  /* 0xffffffff060d6836 */ /* 0x000fe40000000000 */
[----:B------:R-:W2:Y:S03]  /*1bca0*/  LDL R6, [R1+0x2ed4] ;  /* 0x002ed40001067983 */ /* 0x000ea60000100800 */
[C---:B0-----:R-:W-:Y:S02]  /*1bcb0*/  @P6 LOP3.LUT R4, R13.reuse, 0xfffffffe, RZ, 0xc0, !PT ;  /* 0xfffffffe0d046812 */ /* 0x041fe400078ec0ff */
[----:B------:R-:W-:-:S03]  /*1bcc0*/  @P6 LEA.HI R13, R13, R24, RZ, 0x1f ;  /* 0x000000180d0d6211 */ /* 0x000fc600078ff8ff */
[----:B------:R-:W-:Y:S01]  /*1bcd0*/  @P6 IMAD.IADD R15, R3, 0x1, -R4 ;  /* 0x00000001030f6824 */ /* 0x000fe200078e0a04 */
[----:B------:R-:W-:-:S05]  /*1bce0*/  @P6 IADD3 R14, PT, PT, R13, 0x1, RZ ;  /* 0x000000010d0e6810 */ /* 0x000fca0007ffe0ff */
[----:B------:R0:W-:Y:S04]  /*1bcf0*/  @P6 STL.64 [R1+0x2e60], R14 ;  /* 0x002e600e01006387 */ /* 0x0001e80000100a00 */
[----:B------:R-:W4:Y:S01]  /*1bd00*/  LDL R4, [R1+0x2e60] ;  /* 0x002e600001047983 */ /* 0x000f220000100800 */
[----:B---3--:R-:W-:-:S13]  /*1bd10*/  ISETP.GE.U32.AND P5, PT, R17, 0x2, PT ;  /* 0x000000021100780c */ /* 0x008fda0003fa6070 */
[----:B------:R-:W-:-:S05]  /*1bd20*/  @P5 VIADD R19, R17, 0xfffffffe ;  /* 0xfffffffe11135836 */ /* 0x000fca0000000000 */
[----:B------:R-:W-:Y:S01]  /*1bd30*/  ISETP.NE.OR P6, PT, R19, RZ, !P5 ;  /* 0x000000ff1300720c */ /* 0x000fe20006fc5670 */
[----:B------:R-:W-:-:S12]  /*1bd40*/  @P5 VIADD R3, R17, 0xffffffff ;  /* 0xffffffff11035836 */ /* 0x000fd80000000000 */
[----:B------:R-:W-:-:S05]  /*1bd50*/  @!P6 IMAD.MOV R3, RZ, RZ, R17 ;  /* 0x000000ffff03e224 */ /* 0x000fca00078e0211 */
[----:B------:R-:W-:-:S04]  /*1bd60*/  @P5 IADD3 R17, PT, PT, R3, -0x1, RZ ;  /* 0xffffffff03115810 */ /* 0x000fc80007ffe0ff */
[----:B--2---:R-:W-:-:S05]  /*1bd70*/  @P5 LEA.HI R3, R17, R6, RZ, 0x1f ;  /* 0x0000000611035211 */ /* 0x004fca00078ff8ff */
[----:B------:R-:W-:Y:S01]  /*1bd80*/  @P5 VIADD R6, R3, 0x1 ;  /* 0x0000000103065836 */ /* 0x000fe20000000000 */
[----:B------:R-:W-:-:S05]  /*1bd90*/  @P4 LOP3.LUT R3, R0, 0xfffffffe, RZ, 0xc0, !PT ;  /* 0xfffffffe00034812 */ /* 0x000fca00078ec0ff */
[----:B------:R-:W-:-:S05]  /*1bda0*/  @P4 IMAD.IADD R2, R2, 0x1, -R3 ;  /* 0x0000000102024824 */ /* 0x000fca00078e0a03 */
[----:B------:R-:W-:Y:S01]  /*1bdb0*/  @P4 STL [R1+0x2e78], R2 ;  /* 0x002e780201004387 */ /* 0x000fe20000100800 */
[----:B----4-:R-:W-:-:S13]  /*1bdc0*/  ISETP.GE.U32.AND P4, PT, R4, 0x2, PT ;  /* 0x000000020400780c */ /* 0x010fda0003f86070 */
[----:B------:R-:W2:Y:S01]  /*1bdd0*/  @P4 LDL R0, [R1+0x2e5c] ;  /* 0x002e5c0001004983 */ /* 0x000ea20000100800 */
[----:B------:R-:W-:-:S05]  /*1bde0*/  @P2 LOP3.LUT R10, R10, 0xfffffffe, RZ, 0xc0, !PT ;  /* 0xfffffffe0a0a2812 */ /* 0x000fca00078ec0ff */
[----:B------:R-:W-:Y:S01]  /*1bdf0*/  @P2 IMAD.IADD R10, R11, 0x1, -R10 ;  /* 0x000000010b0a2824 */ /* 0x000fe200078e0a0a */
[----:B------:R-:W-:Y:S01]  /*1be00*/  @P4 IADD3 R11, PT, PT, R4, -0x2, RZ ;  /* 0xfffffffe040b4810 */ /* 0x000fe20007ffe0ff */
[----:B------:R3:W-:Y:S04]  /*1be10*/  @P5 STL [R1+0x2ed4], R6 ;  /* 0x002ed40601005387 */ /* 0x0007e80000100800 */
[----:B------:R-:W-:Y:S01]  /*1be20*/  @P2 STL [R1+0x2ef0], R10 ;  /* 0x002ef00a01002387 */ /* 0x000fe20000100800 */
[----:B------:R-:W-:-:S03]  /*1be30*/  ISETP.NE.OR P2, PT, R11, RZ, !P4 ;  /* 0x000000ff0b00720c */ /* 0x000fc60006745670 */
[----:B-1----:R-:W4:Y:S01]  /*1be40*/  LDL.64 R22, [R1+0x2ed0] ;  /* 0x002ed00001167983 */ /* 0x002f220000100a00 */
[----:B------:R-:W-:-:S09]  /*1be50*/  @P4 VIADD R3, R4, 0xffffffff ;  /* 0xffffffff04034836 */ /* 0x000fd20000000000 */
[----:B------:R-:W-:-:S04]  /*1be60*/  @!P2 IMAD.MOV R3, RZ, RZ, R4 ;  /* 0x000000ffff03a224 */ /* 0x000fc800078e0204 */
[----:B------:R-:W-:-:S05]  /*1be70*/  @P4 VIADD R13, R3, 0xffffffff ;  /* 0xffffffff030d4836 */ /* 0x000fca0000000000 */
[----:B--2---:R-:W-:-:S05]  /*1be80*/  @P4 LEA.HI R0, R13, R0, RZ, 0x1f ;  /* 0x000000000d004211 */ /* 0x004fca00078ff8ff */
[----:B------:R-:W-:-:S05]  /*1be90*/  @P4 VIADD R0, R0, 0x1 ;  /* 0x0000000100004836 */ /* 0x000fca0000000000 */
[----:B------:R1:W-:Y:S04]  /*1bea0*/  @P4 STL [R1+0x2e5c], R0 ;  /* 0x002e5c0001004387 */ /* 0x0003e80000100800 */
[----:B0-----:R-:W2:Y:S01]  /*1beb0*/  LDL.64 R14, [R1+0x2e58] ;  /* 0x002e5800010e7983 */ /* 0x001ea20000100a00 */
[----:B----4-:R-:W-:-:S13]  /*1bec0*/  ISETP.GE.U32.AND P2, PT, R23, 0x2, PT ;  /* 0x000000021700780c */ /* 0x010fda0003f46070 */
[----:B------:R-:W-:-:S05]  /*1bed0*/  @P2 VIADD R4, R23, 0xfffffffe ;  /* 0xfffffffe17042836 */ /* 0x000fca0000000000 */
[----:B------:R-:W-:Y:S02]  /*1bee0*/  ISETP.NE.OR P6, PT, R4, RZ, !P2 ;  /* 0x000000ff0400720c */ /* 0x000fe400057c5670 */
[----:B---3--:R-:W-:-:S11]  /*1bef0*/  @P2 IADD3 R6, PT, PT, R23, -0x1, RZ ;  /* 0xffffffff17062810 */ /* 0x008fd60007ffe0ff */
[----:B------:R-:W-:Y:S01]  /*1bf00*/  @!P6 IMAD.MOV R6, RZ, RZ, R23 ;  /* 0x000000ffff06e224 */ /* 0x000fe200078e0217 */
[----:B--2---:R-:W-:-:S13]  /*1bf10*/  ISETP.GE.U32.AND P6, PT, R15, 0x2, PT ;  /* 0x000000020f00780c */ /* 0x004fda0003fc6070 */
[----:B------:R-:W-:-:S04]  /*1bf20*/  @P6 IADD3 R2, PT, PT, R15, -0x2, RZ ;  /* 0xfffffffe0f026810 */ /* 0x000fc80007ffe0ff */
[----:B------:R-:W-:Y:S01]  /*1bf30*/  ISETP.NE.OR P3, PT, R2, RZ, !P6 ;  /* 0x000000ff0200720c */ /* 0x000fe20007765670 */
[----:B------:R-:W-:-:S12]  /*1bf40*/  @P6 VIADD R3, R15, 0xffffffff ;  /* 0xffffffff0f036836 */ /* 0x000fd80000000000 */
[----:B------:R-:W-:Y:S02]  /*1bf50*/  @!P3 IMAD.MOV R3, RZ, RZ, R15 ;  /* 0x000000ffff03b224 */ /* 0x000fe400078e020f */
[----:B------:R-:W-:-:S05]  /*1bf60*/  @P2 VIADD R15, R6, 0xffffffff ;  /* 0xffffffff060f2836 */ /* 0x000fca0000000000 */
[C---:B------:R-:W-:Y:S02]  /*1bf70*/  @P2 LOP3.LUT R21, R15.reuse, 0xfffffffe, RZ, 0xc0, !PT ;  /* 0xfffffffe0f152812 */ /* 0x040fe400078ec0ff */
[----:B------:R-:W-:Y:S02]  /*1bf80*/  @P2 LEA.HI R15, R15, R22, RZ, 0x1f ;  /* 0x000000160f0f2211 */ /* 0x000fe400078ff8ff */
[----:B------:R-:W-:-:S03]  /*1bf90*/  @P2 IADD3 R23, PT, PT, R4, -R21, RZ ;  /* 0x8000001504172210 */ /* 0x000fc60007ffe0ff */
[----:B------:R-:W-:-:S05]  /*1bfa0*/  @P2 VIADD R22, R15, 0x1 ;  /* 0x000000010f162836 */ /* 0x000fca0000000000 */
[----:B------:R-:W-:Y:S04]  /*1bfb0*/  @P2 STL.64 [R1+0x2ed0], R22 ;  /* 0x002ed01601002387 */ /* 0x000fe80000100a00 */
[----:B------:R-:W2:Y:S01]  /*1bfc0*/  LDL R4, [R1+0x2ed0] ;  /* 0x002ed00001047983 */ /* 0x000ea20000100800 */
[----:B------:R-:W-:-:S05]  /*1bfd0*/  @P6 VIADD R3, R3, 0xffffffff ;  /* 0xffffffff03036836 */ /* 0x000fca0000000000 */
[C---:B------:R-:W-:Y:S02]  /*1bfe0*/  @P6 LOP3.LUT R15, R3.reuse, 0xfffffffe, RZ, 0xc0, !PT ;  /* 0xfffffffe030f6812 */ /* 0x040fe400078ec0ff */
[----:B------:R-:W-:-:S04]  /*1bff0*/  @P6 LEA.HI R3, R3, R14, RZ, 0x1f ;  /* 0x0000000e03036211 */ /* 0x000fc800078ff8ff */
[----:B------:R-:W-:Y:S01]  /*1c000*/  @P6 IADD3 R14, PT, PT, R3, 0x1, RZ ;  /* 0x00000001030e6810 */ /* 0x000fe20007ffe0ff */
[----:B------:R-:W-:Y:S01]  /*1c010*/  @P6 IMAD.IADD R15, R2, 0x1, -R15 ;  /* 0x00000001020f6824 */ /* 0x000fe200078e0a0f */
[----:B--2---:R-:W-:-:S13]  /*1c020*/  ISETP.GE.U32.AND P3, PT, R4, 0x2, PT ;  /* 0x000000020400780c */ /* 0x004fda0003f66070 */
[----:B------:R-:W2:Y:S01]  /*1c030*/  @P3 LDL R3, [R1+0x2ecc] ;  /* 0x002ecc0001033983 */ /* 0x000ea20000100800 */
[----:B-1----:R-:W-:-:S03]  /*1c040*/  @P3 VIADD R0, R4, 0xfffffffe ;  /* 0xfffffffe04003836 */ /* 0x002fc60000000000 */
[----:B------:R0:W-:Y:S02]  /*1c050*/  @P6 STL.64 [R1+0x2e58], R14 ;  /* 0x002e580e01006387 */ /* 0x0001e40000100a00 */
[----:B------:R-:W-:Y:S02]  /*1c060*/  ISETP.NE.OR P2, PT, R0, RZ, !P3 ;  /* 0x000000ff0000720c */ /* 0x000fe40005f45670 */
[----:B------:R-:W3:Y:S01]  /*1c070*/  LDL R6, [R1+0x2e58] ;  /* 0x002e580001067983 */ /* 0x000ee20000100800 */
[----:B------:R-:W-:-:S10]  /*1c080*/  @P3 VIADD R2, R4, 0xffffffff ;  /* 0xffffffff04023836 */ /* 0x000fd40000000000 */
[----:B------:R-:W-:-:S05]  /*1c090*/  @!P2 IMAD.MOV R2, RZ, RZ, R4 ;  /* 0x000000ffff02a224 */ /* 0x000fca00078e0204 */
[----:B------:R-:W-:Y:S02]  /*1c0a0*/  @P3 IADD3 R2, PT, PT, R2, -0x1, RZ ;  /* 0xffffffff02023810 */ /* 0x000fe40007ffe0ff */
[----:B------:R-:W-:Y:S02]  /*1c0b0*/  ISETP.NE.AND P6, PT, R27, RZ, PT ;  /* 0x000000ff1b00720c */ /* 0x000fe40003fc5270 */
[----:B--2---:R-:W-:-:S05]  /*1c0c0*/  @P3 LEA.HI R3, R2, R3, RZ, 0x1f ;  /* 0x0000000302033211 */ /* 0x004fca00078ff8ff */
[----:B------:R-:W-:-:S05]  /*1c0d0*/  @P3 VIADD R10, R3, 0x1 ;  /* 0x00000001030a3836 */ /* 0x000fca0000000000 */
[----:B------:R1:W-:Y:S04]  /*1c0e0*/  @P3 STL [R1+0x2ecc], R10 ;  /* 0x002ecc0a01003387 */ /* 0x0003e80000100800 */
[----:B0-----:R-:W2:Y:S01]  /*1c0f0*/  LDL.64 R14, [R1+0x2ec8] ;  /* 0x002ec800010e7983 */ /* 0x001ea20000100a00 */
[----:B------:R-:W-:-:S05]  /*1c100*/  @P6 LOP3.LUT R3, R12, 0xfffffffe, RZ, 0xc0, !PT ;  /* 0xfffffffe0c036812 */ /* 0x000fca00078ec0ff */
[----:B------:R-:W-:-:S05]  /*1c110*/  @P6 IMAD.IADD R16, R16, 0x1, -R3 ;  /* 0x0000000110106824 */ /* 0x000fca00078e0a03 */
[----:B------:R-:W-:Y:S01]  /*1c120*/  @P6 STL [R1+0x2ee8], R16 ;  /* 0x002ee81001006387 */ /* 0x000fe20000100800 */
[----:B---3--:R-:W-:Y:S02]  /*1c130*/  ISETP.GE.U32.AND P6, PT, R6, 0x2, PT ;  /* 0x000000020600780c */ /* 0x008fe40003fc6070 */
[----:B------:R-:W-:-:S05]  /*1c140*/  @P1 LOP3.LUT R4, R9, 0xfffffffe, RZ, 0xc0, !PT ;  /* 0xfffffffe09041812 */ /* 0x000fca00078ec0ff */
[----:B------:R-:W-:-:S06]  /*1c150*/  @P1 IMAD.IADD R4, R5, 0x1, -R4 ;  /* 0x0000000105041824 */ /* 0x000fcc00078e0a04 */
[C---:B------:R-:W-:Y:S01]  /*1c160*/  @P6 IADD3 R3, PT, PT, R6.reuse, -0x2, RZ ;  /* 0xfffffffe06036810 */ /* 0x040fe20007ffe0ff */
[----:B------:R0:W-:Y:S03]  /*1c170*/  @P1 STL [R1+0x2e70], R4 ;  /* 0x002e700401001387 */ /* 0x0001e60000100800 */
[----:B------:R-:W-:Y:S01]  /*1c180*/  ISETP.NE.OR P1, PT, R3, RZ, !P6 ;  /* 0x000000ff0300720c */ /* 0x000fe20007725670 */
[----:B------:R-:W-:-:S12]  /*1c190*/  @P6 VIADD R5, R6, 0xffffffff ;  /* 0xffffffff06056836 */ /* 0x000fd80000000000 */
[----:B------:R-:W-:Y:S01]  /*1c1a0*/  @!P1 IMAD.MOV R5, RZ, RZ, R6 ;  /* 0x000000ffff059224 */ /* 0x000fe200078e0206 */
[----:B--2---:R-:W-:-:S13]  /*1c1b0*/  ISETP.GE.U32.AND P1, PT, R15, 0x2, PT ;  /* 0x000000020f00780c */ /* 0x004fda0003f26070 */
[----:B------:R-:W-:-:S05]  /*1c1c0*/  @P1 VIADD R9, R15, 0xfffffffe ;  /* 0xfffffffe0f091836 */ /* 0x000fca0000000000 */
[----:B------:R-:W-:Y:S02]  /*1c1d0*/  ISETP.NE.OR P2, PT, R9, RZ, !P1 ;  /* 0x000000ff0900720c */ /* 0x000fe40004f45670 */
[----:B-1----:R-:W-:-:S11]  /*1c1e0*/  @P1 IADD3 R10, PT, PT, R15, -0x1, RZ ;  /* 0xffffffff0f0a1810 */ /* 0x002fd60007ffe0ff */
[----:B------:R-:W-:Y:S02]  /*1c1f0*/  @!P2 IMAD.MOV R10, RZ, RZ, R15 ;  /* 0x000000ffff0aa224 */ /* 0x000fe400078e020f */
[----:B------:R-:W2:Y:S01]  /*1c200*/  LDL R15, [R1+0x2e54] ;  /* 0x002e5400010f7983 */ /* 0x000ea20000100800 */
[----:B0-----:R-:W-:-:S05]  /*1c210*/  @P6 VIADD R4, R5, 0xffffffff ;  /* 0xffffffff05046836 */ /* 0x001fca0000000000 */
[----:B--2---:R-:W-:-:S05]  /*1c220*/  @P6 LEA.HI R5, R4, R15, RZ, 0x1f ;  /* 0x0000000f04056211 */ /* 0x004fca00078ff8ff */
[----:B------:R-:W-:-:S05]  /*1c230*/  @P6 VIADD R6, R5, 0x1 ;  /* 0x0000000105066836 */ /* 0x000fca0000000000 */
[----:B------:R0:W-:Y:S04]  /*1c240*/  @P6 STL [R1+0x2e54], R6 ;  /* 0x002e540601006387 */ /* 0x0001e80000100800 */
[----:B------:R-:W2:Y:S01]  /*1c250*/  LDL.64 R22, [R1+0x2e50] ;  /* 0x002e500001167983 */ /* 0x000ea20000100a00 */
[----:B------:R-:W-:-:S04]  /*1c260*/  @P1 IADD3 R5, PT, PT, R10, -0x1, RZ ;  /* 0xffffffff0a051810 */ /* 0x000fc80007ffe0ff */
[C---:B------:R-:W-:Y:S02]  /*1c270*/  @P1 LOP3.LUT R10, R5.reuse, 0xfffffffe, RZ, 0xc0, !PT ;  /* 0xfffffffe050a1812 */ /* 0x040fe400078ec0ff */
[----:B------:R-:W-:-:S03]  /*1c280*/  @P1 LEA.HI R5, R5, R14, RZ, 0x1f ;  /* 0x0000000e05051211 */ /* 0x000fc600078ff8ff */
[----:B------:R-:W-:Y:S02]  /*1c290*/  @P1 IMAD.IADD R15, R9, 0x1, -R10 ;  /* 0x00000001090f1824 */ /* 0x000fe400078e0a0a */
[----:B------:R-:W-:-:S05]  /*1c2a0*/  @P1 VIADD R14, R5, 0x1 ;  /* 0x00000001050e1836 */ /* 0x000fca0000000000 */
[----:B------:R1:W-:Y:S04]  /*1c2b0*/  @P1 STL.64 [R1+0x2ec8], R14 ;  /* 0x002ec80e01001387 */ /* 0x0003e80000100a00 */
[----:B------:R-:W3:Y:S01]  /*1c2c0*/  LDL R10, [R1+0x2ec8] ;  /* 0x002ec800010a7983 */ /* 0x000ee20000100800 */
[----:B--2---:R-:W-:-:S13]  /*1c2d0*/  ISETP.GE.U32.AND P1, PT, R23, 0x2, PT ;  /* 0x000000021700780c */ /* 0x004fda0003f26070 */
[----:B------:R-:W-:-:S05]  /*1c2e0*/  @P1 VIADD R9, R23, 0xfffffffe ;  /* 0xfffffffe17091836 */ /* 0x000fca0000000000 */
[----:B------:R-:W-:Y:S02]  /*1c2f0*/  ISETP.NE.OR P2, PT, R9, RZ, !P1 ;  /* 0x000000ff0900720c */ /* 0x000fe40004f45670 */
[----:B0-----:R-:W-:-:S11]  /*1c300*/  @P1 IADD3 R6, PT, PT, R23, -0x1, RZ ;  /* 0xffffffff17061810 */ /* 0x001fd60007ffe0ff */
[----:B------:R-:W-:-:S04]  /*1c310*/  @!P2 IMAD.MOV R6, RZ, RZ, R23 ;  /* 0x000000ffff06a224 */ /* 0x000fc800078e0217 */
[----:B-1----:R-:W-:-:S05]  /*1c320*/  @P1 VIADD R15, R6, 0xffffffff ;  /* 0xffffffff060f1836 */ /* 0x002fca0000000000 */
[C---:B------:R-:W-:Y:S02]  /*1c330*/  @P1 LOP3.LUT R6, R15.reuse, 0xfffffffe, RZ, 0xc0, !PT ;  /* 0xfffffffe0f061812 */ /* 0x040fe400078ec0ff */
[----:B------:R-:W-:-:S03]  /*1c340*/  @P1 LEA.HI R15, R15, R22, RZ, 0x1f ;  /* 0x000000160f0f1211 */ /* 0x000fc600078ff8ff */
[----:B------:R-:W-:Y:S02]  /*1c350*/  @P1 IMAD.IADD R23, R9, 0x1, -R6 ;  /* 0x0000000109171824 */ /* 0x000fe400078e0a06 */
[----:B------:R-:W-:Y:S02]  /*1c360*/  @P1 VIADD R22, R15, 0x1 ;  /* 0x000000010f161836 */ /* 0x000fe40000000000 */
[----:B------:R-:W2:Y:S04]  /*1c370*/  LDL R15, [R1+0x2ec4] ;  /* 0x002ec400010f7983 */ /* 0x000ea80000100800 */
[----:B------:R-:W-:Y:S04]  /*1c380*/  @P1 STL.64 [R1+0x2e50], R22 ;  /* 0x002e501601001387 */ /* 0x000fe80000100a00 */
[----:B------:R-:W4:Y:S01]  /*1c390*/  LDL R9, [R1+0x2e50] ;  /* 0x002e500001097983 */ /* 0x000f220000100800 */
[----:B------:R-:W-:-:S02]  /*1c3a0*/  P2R R25, PR, RZ, 0x40 ;  /* 0x00000040ff197803 */ /* 0x000fc40000000000 */
[----:B---3--:R-:W-:Y:S02]  /*1c3b0*/  ISETP.GE.U32.AND P6, PT, R10, 0x2, PT ;  /* 0x000000020a00780c */ /* 0x008fe40003fc6070 */
[----:B------:R-:W-:Y:S02]  /*1c3c0*/  @P0 LOP3.LUT R8, R8, 0xfffffffe, RZ, 0xc0, !PT ;  /* 0xfffffffe08080812 */ /* 0x000fe400078ec0ff */
[----:B------:R-:W-:Y:S02]  /*1c3d0*/  P2R R24, PR, RZ, 0x8 ;  /* 0x00000008ff187803 */ /* 0x000fe40000000000 */
[----:B------:R-:W-:Y:S01]  /*1c3e0*/  ISETP.NE.AND P3, PT, R26, RZ, PT ;  /* 0x000000ff1a00720c */ /* 0x000fe20003f65270 */
[----:B------:R-:W-:-:S06]  /*1c3f0*/  @P0 IMAD.IADD R8, R7, 0x1, -R8 ;  /* 0x0000000107080824 */ /* 0x000fcc00078e0a08 */
[----:B------:R-:W-:Y:S01]  /*1c400*/  @P6 VIADD R5, R10, 0xfffffffe ;  /* 0xfffffffe0a056836 */ /* 0x000fe20000000000 */
[----:B------:R-:W-:Y:S04]  /*1c410*/  @P0 STL [R1+0x2e68], R8 ;  /* 0x002e680801000387 */ /* 0x000fe80000100800 */
[----:B------:R-:W-:Y:S02]  /*1c420*/  ISETP.NE.OR P2, PT, R5, RZ, !P6 ;  /* 0x000000ff0500720c */ /* 0x000fe40007745670 */
[----:B------:R-:W-:Y:S01]  /*1c430*/  @P3 LOP3.LUT R7, R20, 0xfffffffe, RZ, 0xc0, !PT ;  /* 0xfffffffe14073812 */ /* 0x000fe200078ec0ff */
[----:B------:R-:W-:-:S04]  /*1c440*/  @P6 VIADD R12, R10, 0xffffffff ;  /* 0xffffffff0a0c6836 */ /* 0x000fc80000000000 */
[----:B------:R-:W-:-:S06]  /*1c450*/  @P3 IMAD.IADD R18, R18, 0x1, -R7 ;  /* 0x0000000112123824 */ /* 0x000fcc00078e0a07 */
[----:B------:R-:W-:-:S04]  /*1c460*/  @!P2 IADD3 R12, PT, PT, R10, RZ, RZ ;  /* 0x000000ff0a0ca210 */ /* 0x000fc80007ffe0ff */
[----:B------:R-:W-:Y:S02]  /*1c470*/  @P6 IADD3 R6, PT, PT, R12, -0x1, RZ ;  /* 0xffffffff0c066810 */ /* 0x000fe40007ffe0ff */
[----:B----4-:R-:W-:Y:S02]  /*1c480*/  ISETP.GE.U32.AND P0, PT, R9, 0x2, PT ;  /* 0x000000020900780c */ /* 0x010fe40003f06070 */
[----:B--2---:R-:W-:-:S11]  /*1c490*/  @P6 LEA.HI R10, R6, R15, RZ, 0x1f ;  /* 0x0000000f060a6211 */ /* 0x004fd600078ff8ff */
[----:B------:R-:W-:-:S04]  /*1c4a0*/  @P0 IADD3 R7, PT, PT, R9, -0x2, RZ ;  /* 0xfffffffe09070810 */ /* 0x000fc80007ffe0ff */
[----:B------:R-:W-:Y:S01]  /*1c4b0*/  ISETP.NE.OR P1, PT, R7, RZ, !P0 ;  /* 0x000000ff0700720c */ /* 0x000fe20004725670 */
[----:B------:R-:W-:-:S05]  /*1c4c0*/  @P6 VIADD R10, R10, 0x1 ;  /* 0x000000010a0a6836 */ /* 0x000fca0000000000 */
[----:B------:R0:W-:Y:S04]  /*1c4d0*/  @P6 STL [R1+0x2ec4], R10 ;  /* 0x002ec40a01006387 */ /* 0x0001e80000100800 */
[----:B------:R-:W2:Y:S01]  /*1c4e0*/  LDL.64 R26, [R1+0x2ec0] ;  /* 0x002ec000011a7983 */ /* 0x000ea20000100a00 */
[----:B0-----:R-:W-:Y:S02]  /*1c4f0*/  @P0 VIADD R10, R9, 0xffffffff ;  /* 0xffffffff090a0836 */ /* 0x001fe40000000000 */
[----:B------:R-:W-:Y:S02]  /*1c500*/  @!P1 IMAD.MOV R10, RZ, RZ, R9 ;  /* 0x000000ffff0a9224 */ /* 0x000fe400078e0209 */
[----:B------:R-:W3:Y:S02]  /*1c510*/  @P0 LDL R9, [R1+0x2e4c] ;  /* 0x002e4c0001090983 */ /* 0x000ee40000100800 */
[----:B------:R-:W-:-:S05]  /*1c520*/  @P0 VIADD R8, R10, 0xffffffff ;  /* 0xffffffff0a080836 */ /* 0x000fca0000000000 */
[----:B---3--:R-:W-:-:S05]  /*1c530*/  @P0 LEA.HI R9, R8, R9, RZ, 0x1f ;  /* 0x0000000908090211 */ /* 0x008fca00078ff8ff */
[----:B------:R-:W-:-:S05]  /*1c540*/  @P0 VIADD R10, R9, 0x1 ;  /* 0x00000001090a0836 */ /* 0x000fca0000000000 */
[----:B------:R0:W-:Y:S04]  /*1c550*/  @P0 STL [R1+0x2e4c], R10 ;  /* 0x002e4c0a01000387 */ /* 0x0001e80000100800 */
[----:B------:R-:W3:Y:S01]  /*1c560*/  LDL.64 R20, [R1+0x2e48] ;  /* 0x002e480001147983 */ /* 0x000ee20000100a00 */
[----:B--2---:R-:W-:-:S13]  /*1c570*/  ISETP.GE.U32.AND P1, PT, R27, 0x2, PT ;  /* 0x000000021b00780c */ /* 0x004fda0003f26070 */
[----:B------:R-:W-:-:S05]  /*1c580*/  @P1 VIADD R14, R27, 0xfffffffe ;  /* 0xfffffffe1b0e1836 */ /* 0x000fca0000000000 */
[----:B------:R-:W-:Y:S02]  /*1c590*/  ISETP.NE.OR P2, PT, R14, RZ, !P1 ;  /* 0x000000ff0e00720c */ /* 0x000fe40004f45670 */
[----:B------:R-:W-:-:S11]  /*1c5a0*/  @P1 IADD3 R15, PT, PT, R27, -0x1, RZ ;  /* 0xffffffff1b0f1810 */ /* 0x000fd60007ffe0ff */
[----:B------:R-:W-:Y:S01]  /*1c5b0*/  @!P2 IMAD.MOV R15, RZ, RZ, R27 ;  /* 0x000000ffff0fa224 */ /* 0x000fe200078e021b */
[----:B------:R-:W-:Y:S03]  /*1c5c0*/  @P3 STL [R1+0x2ee0], R18 ;  /* 0x002ee01201003387 */ /* 0x000fe60000100800 */
[----:B------:R-:W-:Y:S01]  /*1c5d0*/  @P1 VIADD R15, R15, 0xffffffff ;  /* 0xffffffff0f0f1836 */ /* 0x000fe20000000000 */
[----:B---3--:R-:W-:-:S13]  /*1c5e0*/  ISETP.GE.U32.AND P2, PT, R21, 0x2, PT ;  /* 0x000000021500780c */ /* 0x008fda0003f46070 */
[----:B------:R-:W-:-:S04]  /*1c5f0*/  @P2 IADD3 R9, PT, PT, R21, -0x2, RZ ;  /* 0xfffffffe15092810 */ /* 0x000fc80007ffe0ff */
[----:B------:R-:W-:Y:S01]  /*1c600*/  ISETP.NE.OR P3, PT, R9, RZ, !P2 ;  /* 0x000000ff0900720c */ /* 0x000fe20005765670 */
[----:B------:R-:W-:-:S12]  /*1c610*/  @P2 VIADD R12, R21, 0xffffffff ;  /* 0xffffffff150c2836 */ /* 0x000fd80000000000 */
[----:B------:R-:W-:Y:S01]  /*1c620*/  @!P3 IMAD.MOV R12, RZ, RZ, R21 ;  /* 0x000000ffff0cb224 */ /* 0x000fe200078e0215 */
[C---:B------:R-:W-:Y:S02]  /*1c630*/  @P1 LOP3.LUT R21, R15.reuse, 0xfffffffe, RZ, 0xc0, !PT ;  /* 0xfffffffe0f151812 */ /* 0x040fe400078ec0ff */
[----:B------:R-:W-:Y:S02]  /*1c640*/  @P1 LEA.HI R15, R15, R26, RZ, 0x1f ;  /* 0x0000001a0f0f1211 */ /* 0x000fe400078ff8ff */
[----:B------:R-:W-:-:S03]  /*1c650*/  @P1 IADD3 R23, PT, PT, R14, -R21, RZ ;  /* 0x800000150e171210 */ /* 0x000fc60007ffe0ff */
[----:B------:R-:W-:-:S05]  /*1c660*/  @P1 VIADD R22, R15, 0x1 ;  /* 0x000000010f161836 */ /* 0x000fca0000000000 */
[----:B------:R1:W-:Y:S04]  /*1c670*/  @P1 STL.64 [R1+0x2ec0], R22 ;  /* 0x002ec01601001387 */ /* 0x0003e80000100a00 */
[----:B------:R-:W2:Y:S01]  /*1c680*/  LDL R14, [R1+0x2ec0] ;  /* 0x002ec000010e7983 */ /* 0x000ea20000100800 */
[----:B------:R-:W-:-:S05]  /*1c690*/  @P2 VIADD R15, R12, 0xffffffff ;  /* 0xffffffff0c0f2836 */ /* 0x000fca0000000000 */
[C---:B0-----:R-:W-:Y:S02]  /*1c6a0*/  @P2 LOP3.LUT R10, R15.reuse, 0xfffffffe, RZ, 0xc0, !PT ;  /* 0xfffffffe0f0a2812 */ /* 0x041fe400078ec0ff */
[----:B------:R-:W-:-:S03]  /*1c6b0*/  @P2 LEA.HI R15, R15, R20, RZ, 0x1f ;  /* 0x000000140f0f2211 */ /* 0x000fc600078ff8ff */
[----:B------:R-:W-:Y:S01]  /*1c6c0*/  @P2 IMAD.IADD R21, R9, 0x1, -R10 ;  /* 0x0000000109152824 */ /* 0x000fe200078e0a0a */
[----:B------:R-:W-:Y:S02]  /*1c6d0*/  @P2 IADD3 R20, PT, PT, R15, 0x1, RZ ;  /* 0x000000010f142810 */ /* 0x000fe40007ffe0ff */
[----:B--2---:R-:W-:-:S13]  /*1c6e0*/  ISETP.GE.U32.AND P1, PT, R14, 0x2, PT ;  /* 0x000000020e00780c */ /* 0x004fda0003f26070 */
[----:B-1----:R-:W2:Y:S01]  /*1c6f0*/  @P1 LDL R23, [R1+0x2ebc] ;  /* 0x002ebc0001171983 */ /* 0x002ea20000100800 */
[----:B------:R-:W-:-:S03]  /*1c700*/  @P1 VIADD R9, R14, 0xfffffffe ;  /* 0xfffffffe0e091836 */ /* 0x000fc60000000000 */
[----:B------:R0:W-:Y:S02]  /*1c710*/  @P2 STL.64 [R1+0x2e48], R20 ;  /* 0x002e481401002387 */ /* 0x0001e40000100a00 */
[----:B------:R-:W-:Y:S02]  /*1c720*/  ISETP.NE.OR P2, PT, R9, RZ, !P1 ;  /* 0x000000ff0900720c */ /* 0x000fe40004f45670 */
[----:B------:R-:W3:Y:S01]  /*1c730*/  LDL R15, [R1+0x2e48] ;  /* 0x002e4800010f7983 */ /* 0x000ee20000100800 */
[----:B------:R-:W-:-:S10]  /*1c740*/  @P1 VIADD R10, R14, 0xffffffff ;  /* 0xffffffff0e0a1836 */ /* 0x000fd40000000000 */
[----:B------:R-:W-:-:S05]  /*1c750*/  @!P2 IMAD.MOV R10, RZ, RZ, R14 ;  /* 0x000000ffff0aa224 */ /* 0x000fca00078e020e */
[----:B------:R-:W-:Y:S02]  /*1c760*/  @P1 IADD3 R10, PT, PT, R10, -0x1, RZ ;  /* 0xffffffff0a0a1810 */ /* 0x000fe40007ffe0ff */
[----:B------:R-:W-:Y:S02]  /*1c770*/  @P5 LOP3.LUT R12, R17, 0xfffffffe, RZ, 0xc0, !PT ;  /* 0xfffffffe110c5812 */ /* 0x000fe400078ec0ff */
[----:B------:R-:W4:Y:S01]  /*1c780*/  LDL R17, [R1+0x2e44] ;  /* 0x002e440001117983 */ /* 0x000f220000100800 */
[----:B--2---:R-:W-:-:S05]  /*1c790*/  @P1 LEA.HI R23, R10, R23, RZ, 0x1f ;  /* 0x000000170a171211 */ /* 0x004fca00078ff8ff */
[----:B------:R-:W-:-:S05]  /*1c7a0*/  @P1 VIADD R16, R23, 0x1 ;  /* 0x0000000117101836 */ /* 0x000fca0000000000 */
[----:B------:R-:W-:Y:S04]  /*1c7b0*/  @P1 STL [R1+0x2ebc], R16 ;  /* 0x002ebc1001001387 */ /* 0x000fe80000100800 */
[----:B0-----:R-:W2:Y:S01]  /*1c7c0*/  LDL.64 R20, [R1+0x2eb8] ;  /* 0x002eb80001147983 */ /* 0x001ea20000100a00 */
[----:B---3--:R-:W-:Y:S01]  /*1c7d0*/  ISETP.GE.U32.AND P2, PT, R15, 0x2, PT ;  /* 0x000000020f00780c */ /* 0x008fe20003f46070 */
[----:B------:R-:W-:Y:S01]  /*1c7e0*/  @P5 IMAD.IADD R14, R19, 0x1, -R12 ;  /* 0x00000001130e5824 */ /* 0x000fe200078e0a0c */
[----:B------:R-:W-:-:S11]  /*1c7f0*/  @P4 LOP3.LUT R12, R13, 0xfffffffe, RZ, 0xc0, !PT ;  /* 0xfffffffe0d0c4812 */ /* 0x000fd600078ec0ff */
[----:B------:R-:W-:-:S04]  /*1c800*/  @P2 IADD3 R13, PT, PT, R15, -0x2, RZ ;  /* 0xfffffffe0f0d2810 */ /* 0x000fc80007ffe0ff */
[----:B------:R-:W-:Y:S01]  /*1c810*/  ISETP.NE.OR P3, PT, R13, RZ, !P2 ;  /* 0x000000ff0d00720c */ /* 0x000fe20005765670 */
[----:B------:R-:W-:Y:S02]  /*1c820*/  @P4 IMAD.IADD R12, R11, 0x1, -R12 ;  /* 0x000000010b0c4824 */ /* 0x000fe400078e0a0c */
[----:B------:R-:W-:-:S03]  /*1c830*/  @P2 VIADD R11, R15, 0xffffffff ;  /* 0xffffffff0f0b2836 */ /* 0x000fc60000000000 */
[----:B------:R0:W-:Y:S07]  /*1c840*/  @P4 STL [R1+0x2e60], R12 ;  /* 0x002e600c01004387 */ /* 0x0001ee0000100800 */
[----:B------:R-:W-:-:S04]  /*1c850*/  @!P3 IMAD.MOV R11, RZ, RZ, R15 ;  /* 0x000000ffff0bb224 */ /* 0x000fc800078e020f */
[----:B0-----:R-:W-:Y:S01]  /*1c860*/  @P2 VIADD R12, R11, 0xffffffff ;  /* 0xffffffff0b0c2836 */ /* 0x001fe20000000000 */
[----:B------:R0:W-:Y:S04]  /*1c870*/  @P5 STL [R1+0x2ed8], R14 ;  /* 0x002ed80e01005387 */ /* 0x0001e80000100800 */
[----:B----4-:R-:W-:-:S05]  /*1c880*/  @P2 LEA.HI R11, R12, R17, RZ, 0x1f ;  /* 0x000000110c0b2211 */ /* 0x010fca00078ff8ff */
[----:B0-----:R-:W-:-:S05]  /*1c890*/  @P2 VIADD R14, R11, 0x1 ;  /* 0x000000010b0e2836 */ /* 0x001fca0000000000 */
[----:B------:R0:W-:Y:S04]  /*1c8a0*/  @P2 STL [R1+0x2e44], R14 ;  /* 0x002e440e01002387 */ /* 0x0001e80000100800 */
[----:B------:R-:W3:Y:S01]  /*1c8b0*/  LDL.64 R18, [R1+0x2e40] ;  /* 0x002e400001127983 */ /* 0x000ee20000100a00 */
[----:B--2---:R-:W-:-:S13]  /*1c8c0*/  ISETP.GE.U32.AND P3, PT, R21, 0x2, PT ;  /* 0x000000021500780c */ /* 0x004fda0003f66070 */
[----:B------:R-:W-:-:S05]  /*1c8d0*/  @P3 VIADD R15, R21, 0xfffffffe ;  /* 0xfffffffe150f3836 */ /* 0x000fca0000000000 */
[----:B------:R-:W-:Y:S02]  /*1c8e0*/  ISETP.NE.OR P4, PT, R15, RZ, !P3 ;  /* 0x000000ff0f00720c */ /* 0x000fe40005f85670 */
[----:B------:R-:W-:-:S11]  /*1c8f0*/  @P3 IADD3 R16, PT, PT, R21, -0x1, RZ ;  /* 0xffffffff15103810 */ /* 0x000fd60007ffe0ff */
[----:B------:R-:W-:-:S05]  /*1c900*/  @!P4 IMAD.MOV R16, RZ, RZ, R21 ;  /* 0x000000ffff10c224 */ /* 0x000fca00078e0215 */
[----:B------:R-:W-:-:S04]  /*1c910*/  @P3 IADD3 R11, PT, PT, R16, -0x1, RZ ;  /* 0xffffffff100b3810 */ /* 0x000fc80007ffe0ff */
[C---:B------:R-:W-:Y:S02]  /*1c920*/  @P3 LOP3.LUT R16, R11.reuse, 0xfffffffe, RZ, 0xc0, !PT ;  /* 0xfffffffe0b103812 */ /* 0x040fe400078ec0ff */
[----:B------:R-:W-:Y:S02]  /*1c930*/  @P3 LEA.HI R11, R11, R20, RZ, 0x1f ;  /* 0x000000140b0b3211 */ /* 0x000fe400078ff8ff */
[----:B------:R-:W2:Y:S01]  /*1c940*/  LDL R20, [R1+0x2eb4] ;  /* 0x002eb40001147983 */ /* 0x000ea20000100800 */
[----:B------:R-:W-:Y:S02]  /*1c950*/  @P3 IMAD.IADD R17, R15, 0x1, -R16 ;  /* 0x000000010f113824 */ /* 0x000fe400078e0a10 */
[----:B------:R-:W-:-:S05]  /*1c960*/  @P3 VIADD R16, R11, 0x1 ;  /* 0x000000010b103836 */ /* 0x000fca0000000000 */
[----:B------:R1:W-:Y:S04]  /*1c970*/  @P3 STL.64 [R1+0x2eb8], R16 ;  /* 0x002eb81001003387 */ /* 0x0003e80000100a00 */
[----:B------:R-:W4:Y:S01]  /*1c980*/  LDL R15, [R1+0x2eb8] ;  /* 0x002eb800010f7983 */ /* 0x000f220000100800 */
[----:B---3--:R-:W-:-:S13]  /*1c990*/  ISETP.GE.U32.AND P3, PT, R19, 0x2, PT ;  /* 0x000000021300780c */ /* 0x008fda0003f66070 */
[----:B------:R-:W-:-:S05]  /*1c9a0*/  @P3 VIADD R11, R19, 0xfffffffe ;  /* 0xfffffffe130b3836 */ /* 0x000fca0000000000 */
[----:B------:R-:W-:Y:S02]  /*1c9b0*/  ISETP.NE.OR P4, PT, R11, RZ, !P3 ;  /* 0x000000ff0b00720c */ /* 0x000fe40005f85670 */
[----:B0-----:R-:W-:-:S11]  /*1c9c0*/  @P3 IADD3 R14, PT, PT, R19, -0x1, RZ ;  /* 0xffffffff130e3810 */ /* 0x001fd60007ffe0ff */
[----:B------:R-:W-:Y:S01]  /*1c9d0*/  @!P4 IMAD.MOV R14, RZ, RZ, R19 ;  /* 0x000000ffff0ec224 */ /* 0x000fe200078e0213 */
[----:B----4-:R-:W-:-:S04]  /*1c9e0*/  ISETP.GE.U32.AND P4, PT, R15, 0x2, PT ;  /* 0x000000020f00780c */ /* 0x010fc80003f86070 */
[----:B------:R-:W-:-:S09]  /*1c9f0*/  ISETP.NE.OR P5, PT, R15, 0x2, !P4 ;  /* 0x000000020f00780c */ /* 0x000fd200067a5670 */
[----:B------:R-:W-:-:S04]  /*1ca00*/  @P4 VIADD R19, R15, 0xffffffff ;  /* 0xffffffff0f134836 */ /* 0x000fc80000000000 */
[----:B------:R-:W-:Y:S01]  /*1ca10*/  @!P5 IMAD.MOV R19, RZ, RZ, R15 ;  /* 0x000000ffff13d224 */ /* 0x000fe200078e020f */
[----:B------:R-:W-:-:S04]  /*1ca20*/  @P3 IADD3 R15, PT, PT, R14, -0x1, RZ ;  /* 0xffffffff0e0f3810 */ /* 0x000fc80007ffe0ff */
[C---:B------:R-:W-:Y:S02]  /*1ca30*/  @P3 LOP3.LUT R14, R15.reuse, 0xfffffffe, RZ, 0xc0, !PT ;  /* 0xfffffffe0f0e3812 */ /* 0x040fe400078ec0ff */
[----:B------:R-:W-:-:S03]  /*1ca40*/  @P3 LEA.HI R15, R15, R18, RZ, 0x1f ;  /* 0x000000120f0f3211 */ /* 0x000fc600078ff8ff */
[----:B-1----:R-:W-:Y:S02]  /*1ca50*/  @P3 IMAD.IADD R17, R11, 0x1, -R14 ;  /* 0x000000010b113824 */ /* 0x002fe400078e0a0e */
[----:B------:R-:W-:-:S05]  /*1ca60*/  @P3 VIADD R16, R15, 0x1 ;  /* 0x000000010f103836 */ /* 0x000fca0000000000 */
[----:B------:R0:W-:Y:S04]  /*1ca70*/  @P3 STL.64 [R1+0x2e40], R16 ;  /* 0x002e401001003387 */ /* 0x0001e80000100a00 */
[----:B------:R-:W3:Y:S02]  /*1ca80*/  LDL R11, [R1+0x2e40] ;  /* 0x002e4000010b7983 */ /* 0x000ee40000100800 */
[----:B---3--:R-:W-:-:S13]  /*1ca90*/  ISETP.GE.U32.AND P3, PT, R11, 0x2, PT ;  /* 0x000000020b00780c */ /* 0x008fda0003f66070 */
[----:B------:R-:W-:-:S05]  /*1caa0*/  @P3 VIADD R14, R11, 0xfffffffe ;  /* 0xfffffffe0b0e3836 */ /* 0x000fca0000000000 */
[----:B------:R-:W-:Y:S02]  /*1cab0*/  ISETP.NE.OR P5, PT, R14, RZ, !P3 ;  /* 0x000000ff0e00720c */ /* 0x000fe40005fa5670 */
[----:B------:R-:W-:-:S11]  /*1cac0*/  @P3 IADD3 R15, PT, PT, R11, -0x1, RZ ;  /* 0xffffffff0b0f3810 */ /* 0x000fd60007ffe0ff */
[----:B------:R-:W-:Y:S02]  /*1cad0*/  @!P5 IMAD.MOV R15, RZ, RZ, R11 ;  /* 0x000000ffff0fd224 */ /* 0x000fe400078e020b */
[----:B------:R-:W3:Y:S02]  /*1cae0*/  @P3 LDL R11, [R1+0x2e3c] ;  /* 0x002e3c00010b3983 */ /* 0x000ee40000100800 */
[----:B------:R-:W-:-:S05]  /*1caf0*/  @P3 VIADD R18, R15, 0xffffffff ;  /* 0xffffffff0f123836 */ /* 0x000fca0000000000 */
[----:B---3--:R-:W-:-:S05]  /*1cb00*/  @P3 LEA.HI R11, R18, R11, RZ, 0x1f ;  /* 0x0000000b120b3211 */ /* 0x008fca00078ff8ff */
[----:B0-----:R-:W-:-:S05]  /*1cb10*/  @P3 VIADD R16, R11, 0x1 ;  /* 0x000000010b103836 */ /* 0x001fca0000000000 */
[----:B------:R0:W-:Y:S04]  /*1cb20*/  @P3 STL [R1+0x2e3c], R16 ;  /* 0x002e3c1001003387 */ /* 0x0001e80000100800 */
[----:B------:R-:W3:Y:S01]  /*1cb30*/  LDL.64 R22, [R1+0x2e38] ;  /* 0x002e380001167983 */ /* 0x000ee20000100a00 */
[----:B------:R-:W-:Y:S01]  /*1cb40*/  P2R R28, PR, RZ, 0x40 ;  /* 0x00000040ff1c7803 */ /* 0x000fe20000000000 */
[----:B------:R-:W-:-:S05]  /*1cb50*/  @P4 VIADD R15, R19, 0xffffffff ;  /* 0xffffffff130f4836 */ /* 0x000fca0000000000 */
[----:B--2---:R-:W-:-:S05]  /*1cb60*/  @P4 LEA.HI R15, R15, R20, RZ, 0x1f ;  /* 0x000000140f0f4211 */ /* 0x004fca00078ff8ff */
[----:B------:R-:W-:-:S05]  /*1cb70*/  @P4 VIADD R20, R15, 0x1 ;  /* 0x000000010f144836 */ /* 0x000fca0000000000 */
[----:B------:R-:W-:Y:S01]  /*1cb80*/  @P4 STL [R1+0x2eb4], R20 ;  /* 0x002eb41401004387 */ /* 0x000fe20000100800 */
[----:B---3--:R-:W-:-:S04]  /*1cb90*/  ISETP.GE.U32.AND P5, PT, R23, 0x2, PT ;  /* 0x000000021700780c */ /* 0x008fc80003fa6070 */
[----:B------:R-:W-:-:S09]  /*1cba0*/  ISETP.NE.OR P6, PT, R23, 0x2, !P5 ;  /* 0x000000021700780c */ /* 0x000fd20006fc5670 */
[----:B------:R-:W-:-:S04]  /*1cbb0*/  @P5 IADD3 R11, PT, PT, R23, -0x1, RZ ;  /* 0xffffffff170b5810 */ /* 0x000fc80007ffe0ff */
[----:B------:R-:W-:-:S05]  /*1cbc0*/  @!P6 IMAD.MOV R11, RZ, RZ, R23 ;  /* 0x000000ffff0be224 */ /* 0x000fca00078e0217 */
[----:B------:R-:W-:-:S04]  /*1cbd0*/  @P5 IADD3 R11, PT, PT, R11, -0x1, RZ ;  /* 0xffffffff0b0b5810 */ /* 0x000fc80007ffe0ff */
[----:B------:R-:W-:Y:S02]  /*1cbe0*/  @P5 LEA.HI R11, R11, R22, RZ, 0x1f ;  /* 0x000000160b0b5211 */ /* 0x000fe400078ff8ff */
[----:B------:R-:W2:Y:S03]  /*1cbf0*/  LDL.64 R22, [R1+0x2eb0] ;  /* 0x002eb00001167983 */ /* 0x000ea60000100a00 */
[----:B0-----:R-:W-:-:S05]  /*1cc00*/  @P5 VIADD R16, R11, 0x1 ;  /* 0x000000010b105836 */ /* 0x001fca0000000000 */
[----:B------:R0:W-:Y:S04]  /*1cc10*/  @P5 STL [R1+0x2e38], R16 ;  /* 0x002e381001005387 */ /* 0x0001e80000100800 */
[----:B------:R-:W3:Y:S01]  /*1cc20*/  LDL R11, [R1+0x2e38] ;  /* 0x002e3800010b7983 */ /* 0x000ee20000100800 */
[----:B--2---:R-:W-:-:S04]  /*1cc30*/  ISETP.GE.U32.AND P5, PT, R23, 0x2, PT ;  /* 0x000000021700780c */ /* 0x004fc80003fa6070 */
[----:B------:R-:W-:-:S09]  /*1cc40*/  ISETP.NE.OR P4, PT, R23, 0x2, !P5 ;  /* 0x000000021700780c */ /* 0x000fd20006f85670 */
[----:B------:R-:W-:-:S04]  /*1cc50*/  @P5 VIADD R17, R23, 0xffffffff ;  /* 0xffffffff17115836 */ /* 0x000fc80000000000 */
[----:B------:R-:W-:Y:S02]  /*1cc60*/  @!P4 IADD3 R17, PT, PT, R23, RZ, RZ ;  /* 0x000000ff1711c210 */ /* 0x000fe40007ffe0ff */
[----:B---3--:R-:W-:-:S04]  /*1cc70*/  ISETP.GE.U32.AND P4, PT, R11, 0x2, PT ;  /* 0x000000020b00780c */ /* 0x008fc80003f86070 */
[----:B------:R-:W-:-:S09]  /*1cc80*/  ISETP.NE.OR P6, PT, R11, 0x2, !P4 ;  /* 0x000000020b00780c */ /* 0x000fd200067c5670 */
[----:B------:R-:W-:-:S04]  /*1cc90*/  @P4 VIADD R15, R11, 0xffffffff ;  /* 0xffffffff0b0f4836 */ /* 0x000fc80000000000 */
[----:B------:R-:W-:Y:S01]  /*1cca0*/  @!P6 IMAD.MOV R15, RZ, RZ, R11 ;  /* 0x000000ffff0fe224 */ /* 0x000fe200078e020b */
[----:B------:R-:W-:-:S04]  /*1ccb0*/  @P5 IADD3 R11, PT, PT, R17, -0x1, RZ ;  /* 0xffffffff110b5810 */ /* 0x000fc80007ffe0ff */
[----:B------:R-:W-:-:S05]  /*1ccc0*/  @P5 LEA.HI R11, R11, R22, RZ, 0x1f ;  /* 0x000000160b0b5211 */ /* 0x000fca00078ff8ff */
[----:B0-----:R-:W-:-:S05]  /*1ccd0*/  @P5 VIADD R16, R11, 0x1 ;  /* 0x000000010b105836 */ /* 0x001fca0000000000 */
[----:B------:R0:W-:Y:S04]  /*1cce0*/  @P5 STL [R1+0x2eb0], R16 ;  /* 0x002eb01001005387 */ /* 0x0001e80000100800 */
[----:B------:R-:W2:Y:S04]  /*1ccf0*/  LDL R11, [R1+0x2eb0] ;  /* 0x002eb000010b7983 */ /* 0x000ea80000100800 */
[----:B0-----:R-:W3:Y:S01]  /*1cd00*/  LDL R16, [R1+0x2e34] ;  /* 0x002e340001107983 */ /* 0x001ee20000100800 */
[----:B--2---:R-:W-:-:S04]  /*1cd10*/  ISETP.GE.U32.AND P5, PT, R11, 0x2, PT ;  /* 0x000000020b00780c */ /* 0x004fc80003fa6070 */
[----:B------:R-:W-:-:S09]  /*1cd20*/  ISETP.NE.OR P6, PT, R11, 0x2, !P5 ;  /* 0x000000020b00780c */ /* 0x000fd20006fc5670 */
[----:B------:R-:W-:-:S04]  /*1cd30*/  @P5 VIADD R17, R11, 0xffffffff ;  /* 0xffffffff0b115836 */ /* 0x000fc80000000000 */
[----:B------:R-:W-:Y:S02]  /*1cd40*/  @!P6 IADD3 R17, PT, PT, R11, RZ, RZ ;  /* 0x000000ff0b11e210 */ /* 0x000fe40007ffe0ff */
[----:B------:R-:W2:Y:S03]  /*1cd50*/  @P5 LDL R11, [R1+0x2eac] ;  /* 0x002eac00010b5983 */ /* 0x000ea60000100800 */
[----:B------:R-:W-:-:S05]  /*1cd60*/  @P5 VIADD R20, R17, 0xffffffff ;  /* 0xffffffff11145836 */ /* 0x000fca0000000000 */
[----:B--2---:R-:W-:-:S05]  /*1cd70*/  @P5 LEA.HI R11, R20, R11, RZ, 0x1f ;  /* 0x0000000b140b5211 */ /* 0x004fca00078ff8ff */
[----:B------:R-:W-:-:S05]  /*1cd80*/  @P5 VIADD R20, R11, 0x1 ;  /* 0x000000010b145836 */ /* 0x000fca0000000000 */
[----:B------:R0:W-:Y:S04]  /*1cd90*/  @P5 STL [R1+0x2eac], R20 ;  /* 0x002eac1401005387 */ /* 0x0001e80000100800 */
[----:B------:R-:W2:Y:S01]  /*1cda0*/  LDL.64 R22, [R1+0x2ea8] ;  /* 0x002ea80001167983 */ /* 0x000ea20000100a00 */
[----:B------:R-:W-:-:S05]  /*1cdb0*/  @P4 VIADD R11, R15, 0xffffffff ;  /* 0xffffffff0f0b4836 */ /* 0x000fca0000000000 */
[----:B---3--:R-:W-:-:S04]  /*1cdc0*/  @P4 LEA.HI R11, R11, R16, RZ, 0x1f ;  /* 0x000000100b0b4211 */ /* 0x008fc800078ff8ff */
[----:B------:R-:W-:-:S05]  /*1cdd0*/  @P4 IADD3 R16, PT, PT, R11, 0x1, RZ ;  /* 0x000000010b104810 */ /* 0x000fca0007ffe0ff */
[----:B------:R1:W-:Y:S01]  /*1cde0*/  @P4 STL [R1+0x2e34], R16 ;  /* 0x002e341001004387 */ /* 0x0003e20000100800 */
[----:B--2---:R-:W-:-:S04]  /*1cdf0*/  ISETP.GE.U32.AND P5, PT, R23, 0x2, PT ;  /* 0x000000021700780c */ /* 0x004fc80003fa6070 */
[----:B------:R-:W-:-:S09]  /*1ce00*/  ISETP.NE.OR P6, PT, R23, 0x2, !P5 ;  /* 0x000000021700780c */ /* 0x000fd20006fc5670 */
[----:B------:R-:W-:-:S04]  /*1ce10*/  @P5 IADD3 R17, PT, PT, R23, -0x1, RZ ;  /* 0xffffffff17115810 */ /* 0x000fc80007ffe0ff */
[----:B------:R-:W-:-:S04]  /*1ce20*/  @!P6 IMAD.MOV R17, RZ, RZ, R23 ;  /* 0x000000ffff11e224 */ /* 0x000fc800078e0217 */
[----:B------:R-:W-:-:S05]  /*1ce30*/  @P5 VIADD R11, R17, 0xffffffff ;  /* 0xffffffff110b5836 */ /* 0x000fca0000000000 */
[----:B------:R-:W-:Y:S02]  /*1ce40*/  @P5 LEA.HI R11, R11, R22, RZ, 0x1f ;  /* 0x000000160b0b5211 */ /* 0x000fe400078ff8ff */
[----:B------:R-:W2:Y:S03]  /*1ce50*/  LDL.64 R22, [R1+0x2e30] ;  /* 0x002e300001167983 */ /* 0x000ea60000100a00 */
[----:B0-----:R-:W-:-:S05]  /*1ce60*/  @P5 VIADD R20, R11, 0x1 ;  /* 0x000000010b145836 */ /* 0x001fca0000000000 */
[----:B------:R-:W-:Y:S04]  /*1ce70*/  @P5 STL [R1+0x2ea8], R20 ;  /* 0x002ea81401005387 */ /* 0x000fe80000100800 */
[----:B------:R-:W3:Y:S01]  /*1ce80*/  LDL R15, [R1+0x2ea8] ;  /* 0x002ea800010f7983 */ /* 0x000ee20000100800 */
[----:B--2---:R-:W-:-:S04]  /*1ce90*/  ISETP.GE.U32.AND P5, PT, R23, 0x2, PT ;  /* 0x000000021700780c */ /* 0x004fc80003fa6070 */
[----:B------:R-:W-:-:S09]  /*1cea0*/  ISETP.NE.OR P4, PT, R23, 0x2, !P5 ;  /* 0x000000021700780c */ /* 0x000fd20006f85670 */
[----:B------:R-:W-:-:S04]  /*1ceb0*/  @P5 IADD3 R11, PT, PT, R23, -0x1, RZ ;  /* 0xffffffff170b5810 */ /* 0x000fc80007ffe0ff */
[----:B------:R-:W-:-:S04]  /*1cec0*/  @!P4 IMAD.MOV R11, RZ, RZ, R23 ;  /* 0x000000ffff0bc224 */ /* 0x000fc800078e0217 */
[----:B------:R-:W-:-:S05]  /*1ced0*/  @P5 VIADD R11, R11, 0xffffffff ;  /* 0xffffffff0b0b5836 */ /* 0x000fca0000000000 */
[----:B------:R-:W-:-:S05]  /*1cee0*/  @P5 LEA.HI R11, R11, R22, RZ, 0x1f ;  /* 0x000000160b0b5211 */ /* 0x000fca00078ff8ff */
[----:B-1----:R-:W-:-:S05]  /*1cef0*/  @P5 VIADD R16, R11, 0x1 ;  /* 0x000000010b105836 */ /* 0x002fca0000000000 */
[----:B------:R0:W-:Y:S04]  /*1cf00*/  @P5 STL [R1+0x2e30], R16 ;  /* 0x002e301001005387 */ /* 0x0001e80000100800 */
[----:B------:R-:W2:Y:S01]  /*1cf10*/  LDL R11, [R1+0x2e30] ;  /* 0x002e3000010b7983 */ /* 0x000ea20000100800 */
[----:B---3--:R-:W-:-:S04]  /*1cf20*/  ISETP.GE.U32.AND P4, PT, R15, 0x2, PT ;  /* 0x000000020f00780c */ /* 0x008fc80003f86070 */
[C---:B------:R-:W-:Y:S01]  /*1cf30*/  ISETP.NE.OR P6, PT, R15.reuse, 0x2, !P4 ;  /* 0x000000020f00780c */ /* 0x040fe200067c5670 */
[----:B0-----:R-:W3:Y:S08]  /*1cf40*/  LDL R16, [R1+0x2ea4] ;  /* 0x002ea40001107983 */ /* 0x001ef00000100800 */
[----:B------:R-:W-:-:S04]  /*1cf50*/  @P4 VIADD R17, R15, 0xffffffff ;  /* 0xffffffff0f114836 */ /* 0x000fc80000000000 */
[----:B------:R-:W-:Y:S02]  /*1cf60*/  @!P6 IADD3 R17, PT, PT, R15, RZ, RZ ;  /* 0x000000ff0f11e210 */ /* 0x000fe40007ffe0ff */
[----:B--2---:R-:W-:-:S04]  /*1cf70*/  ISETP.GE.U32.AND P5, PT, R11, 0x2, PT ;  /* 0x000000020b00780c */ /* 0x004fc80003fa6070 */
[----:B------:R-:W-:-:S09]  /*1cf80*/  ISETP.NE.OR P6, PT, R11, 0x2, !P5 ;  /* 0x000000020b00780c */ /* 0x000fd20006fc5670 */
[----:B------:R-:W-:-:S04]  /*1cf90*/  @P5 IADD3 R15, PT, PT, R11, -0x1, RZ ;  /* 0xffffffff0b0f5810 */ /* 0x000fc80007ffe0ff */
[----:B------:R-:W-:Y:S02]  /*1cfa0*/  @!P6 IMAD.MOV R15, RZ, RZ, R11 ;  /* 0x000000ffff0fe224 */ /* 0x000fe400078e020b */
[----:B------:R-:W2:Y:S02]  /*1cfb0*/  @P5 LDL R11, [R1+0x2e2c] ;  /* 0x002e2c00010b5983 */ /* 0x000ea40000100800 */
[----:B------:R-:W-:-:S05]  /*1cfc0*/  @P5 VIADD R20, R15, 0xffffffff ;  /* 0xffffffff0f145836 */ /* 0x000fca0000000000 */
[----:B--2---:R-:W-:-:S04]  /*1cfd0*/  @P5 LEA.HI R11, R20, R11, RZ, 0x1f ;  /* 0x0000000b140b5211 */ /* 0x004fc800078ff8ff */
[----:B------:R-:W-:-:S05]  /*1cfe0*/  @P5 IADD3 R20, PT, PT, R11, 0x1, RZ ;  /* 0x000000010b145810 */ /* 0x000fca0007ffe0ff */
[----:B------:R0:W-:Y:S04]  /*1cff0*/  @P5 STL [R1+0x2e2c], R20 ;  /* 0x002e2c1401005387 */ /* 0x0001e80000100800 */
[----:B------:R-:W2:Y:S01]  /*1d000*/  LDL.64 R26, [R1+0x2e28] ;  /* 0x002e2800011a7983 */ /* 0x000ea20000100a00 */
[----:B------:R-:W-:-:S04]  /*1d010*/  @P4 IADD3 R15, PT, PT, R17, -0x1, RZ ;  /* 0xffffffff110f4810 */ /* 0x000fc80007ffe0ff */
[----:B---3--:R-:W-:-:S05]  /*1d020*/  @P4 LEA.HI R15, R15, R16, RZ, 0x1f ;  /* 0x000000100f0f4211 */ /* 0x008fca00078ff8ff */
[----:B------:R-:W-:-:S05]  /*1d030*/  @P4 VIADD R22, R15, 0x1 ;  /* 0x000000010f164836 */ /* 0x000fca0000000000 */
[----:B------:R-:W-:Y:S04]  /*1d040*/  @P4 STL [R1+0x2ea4], R22 ;  /* 0x002ea41601004387 */ /* 0x000fe80000100800 */
[----:B0-----:R-:W3:Y:S01]  /*1d050*/  LDL.64 R20, [R1+0x2ea0] ;  /* 0x002ea00001147983 */ /* 0x001ee20000100a00 */
[----:B--2---:R-:W-:-:S04]  /*1d060*/  ISETP.GE.U32.AND P5, PT, R27, 0x2, PT ;  /* 0x000000021b00780c */ /* 0x004fc80003fa6070 */
[----:B------:R-:W-:-:S09]  /*1d070*/  ISETP.NE.OR P6, PT, R27, 0x2, !P5 ;  /* 0x000000021b00780c */ /* 0x000fd20006fc5670 */
[----:B------:R-:W-:-:S04]  /*1d080*/  @P5 VIADD R11, R27, 0xffffffff ;  /* 0xffffffff1b0b5836 */ /* 0x000fc80000000000 */
[----:B------:R-:W-:-:S04]  /*1d090*/  @!P6 IMAD.MOV R11, RZ, RZ, R27 ;  /* 0x000000ffff0be224 */ /* 0x000fc800078e021b */
[----:B------:R-:W-:-:S05]  /*1d0a0*/  @P5 VIADD R11, R11, 0xffffffff ;  /* 0xffffffff0b0b5836 */ /* 0x000fca0000000000 */
[----:B------:R-:W-:-:S04]  /*1d0b0*/  @P5 LEA.HI R11, R11, R26, RZ, 0x1f ;  /* 0x0000001a0b0b5211 */ /* 0x000fc800078ff8ff */
[----:B------:R-:W-:-:S05]  /*1d0c0*/  @P5 IADD3 R16, PT, PT, R11, 0x1, RZ ;  /* 0x000000010b105810 */ /* 0x000fca0007ffe0ff */
[----:B------:R0:W-:Y:S04]  /*1d0d0*/  @P5 STL [R1+0x2e28], R16 ;  /* 0x002e281001005387 */ /* 0x0001e80000100800 */
[----:B------:R-:W2:Y:S01]  /*1d0e0*/  LDL R11, [R1+0x2e28] ;  /* 0x002e2800010b7983 */ /* 0x000ea20000100800 */
[----:B---3--:R-:W-:-:S04]  /*1d0f0*/  ISETP.GE.U32.AND P5, PT, R21, 0x2, PT ;  /* 0x000000021500780c */ /* 0x008fc80003fa6070 */
[----:B------:R-:W-:-:S09]  /*1d100*/  ISETP.NE.OR P4, PT, R21, 0x2, !P5 ;  /* 0x000000021500780c */ /* 0x000fd20006f85670 */
[----:B------:R-:W-:-:S04]  /*1d110*/  @P5 VIADD R17, R21, 0xffffffff ;  /* 0xffffffff15115836 */ /* 0x000fc80000000000 */
[----:B------:R-:W-:Y:S01]  /*1d120*/  @!P4 IMAD.MOV R17, RZ, RZ, R21 ;  /* 0x000000ffff11c224 */ /* 0x000fe200078e0215 */
[----:B--2---:R-:W-:-:S04]  /*1d130*/  ISETP.GE.U32.AND P4, PT, R11, 0x2, PT ;  /* 0x000000020b00780c */ /* 0x004fc80003f86070 */
[----:B------:R-:W-:-:S09]  /*1d140*/  ISETP.NE.OR P6, PT, R11, 0x2, !P4 ;  /* 0x000000020b00780c */ /* 0x000fd200067c5670 */
[----:B------:R-:W-:-:S04]  /*1d150*/  @P4 IADD3 R15, PT, PT, R11, -0x1, RZ ;  /* 0xffffffff0b0f4810 */ /* 0x000fc80007ffe0ff */
[----:B------:R-:W-:Y:S02]  /*1d160*/  @!P6 IMAD.MOV R15, RZ, RZ, R11 ;  /* 0x000000ffff0fe224 */ /* 0x000fe400078e020b */
[----:B------:R-:W-:-:S05]  /*1d170*/  @P5 VIADD R11, R17, 0xffffffff ;  /* 0xffffffff110b5836 */ /* 0x000fca0000000000 */
[----:B------:R-:W-:-:S04]  /*1d180*/  @P5 LEA.HI R11, R11, R20, RZ, 0x1f ;  /* 0x000000140b0b5211 */ /* 0x000fc800078ff8ff */
[----:B0-----:R-:W-:-:S05]  /*1d190*/  @P5 IADD3 R16, PT, PT, R11, 0x1, RZ ;  /* 0x000000010b105810 */ /* 0x001fca0007ffe0ff */
[----:B------:R0:W-:Y:S04]  /*1d1a0*/  @P5 STL [R1+0x2ea0], R16 ;  /* 0x002ea01001005387 */ /* 0x0001e80000100800 */
[----:B------:R-:W2:Y:S04]  /*1d1b0*/  LDL R11, [R1+0x2ea0] ;  /* 0x002ea000010b7983 */ /* 0x000ea80000100800 */
[----:B0-----:R-:W3:Y:S01]  /*1d1c0*/  LDL R16, [R1+0x2e24] ;  /* 0x002e240001107983 */ /* 0x001ee20000100800 */
[----:B--2---:R-:W-:-:S04]  /*1d1d0*/  ISETP.GE.U32.AND P5, PT, R11, 0x2, PT ;  /* 0x000000020b00780c */ /* 0x004fc80003fa6070 */
[----:B------:R-:W-:-:S09]  /*1d1e0*/  ISETP.NE.OR P6, PT, R11, 0x2, !P5 ;  /* 0x000000020b00780c */ /* 0x000fd20006fc5670 */
[----:B------:R-:W-:-:S04]  /*1d1f0*/  @P5 VIADD R17, R11, 0xffffffff ;  /* 0xffffffff0b115836 */ /* 0x000fc80000000000 */
[----:B------:R-:W-:Y:S02]  /*1d200*/  @!P6 IMAD.MOV R17, RZ, RZ, R11 ;  /* 0x000000ffff11e224 */ /* 0x000fe400078e020b */
[----:B------:R-:W2:Y:S03]  /*1d210*/  @P5 LDL R11, [R1+0x2e9c] ;  /* 0x002e9c00010b5983 */ /* 0x000ea60000100800 */
[----:B------:R-:W-:-:S04]  /*1d220*/  @P5 IADD3 R20, PT, PT, R17, -0x1, RZ ;  /* 0xffffffff11145810 */ /* 0x000fc80007ffe0ff */
[----:B--2---:R-:W-:-:S05]  /*1d230*/  @P5 LEA.HI R11, R20, R11, RZ, 0x1f ;  /* 0x0000000b140b5211 */ /* 0x004fca00078ff8ff */
[----:B------:R-:W-:-:S05]  /*1d240*/  @P5 VIADD R20, R11, 0x1 ;  /* 0x000000010b145836 */ /* 0x000fca0000000000 */
[----:B------:R0:W-:Y:S04]  /*1d250*/  @P5 STL [R1+0x2e9c], R20 ;  /* 0x002e9c1401005387 */ /* 0x0001e80000100800 */
[----:B------:R-:W2:Y:S01]  /*1d260*/  LDL.64 R22, [R1+0x2e98] ;  /* 0x002e980001167983 */ /* 0x000ea20000100a00 */
[----:B------:R-:W-:-:S05]  /*1d270*/  @P4 VIADD R11, R15, 0xffffffff ;  /* 0xffffffff0f0b4836 */ /* 0x000fca0000000000 */
[----:B---3--:R-:W-:-:S05]  /*1d280*/  @P4 LEA.HI R11, R11, R16, RZ, 0x1f ;  /* 0x000000100b0b4211 */ /* 0x008fca00078ff8ff */
[----:B------:R-:W-:-:S05]  /*1d290*/  @P4 VIADD R16, R11, 0x1 ;  /* 0x000000010b104836 */ /* 0x000fca0000000000 */
[----:B------:R1:W-:Y:S01]  /*1d2a0*/  @P4 STL [R1+0x2e24], R16 ;  /* 0x002e241001004387 */ /* 0x0003e20000100800 */
[----:B--2---:R-:W-:-:S04]  /*1d2b0*/  ISETP.GE.U32.AND P5, PT, R23, 0x2, PT ;  /* 0x000000021700780c */ /* 0x004fc80003fa6070 */
[----:B------:R-:W-:-:S09]  /*1d2c0*/  ISETP.NE.OR P6, PT, R23, 0x2, !P5 ;  /* 0x000000021700780c */ /* 0x000fd20006fc5670 */
[----:B------:R-:W-:-:S04]  /*1d2d0*/  @P5 VIADD R17, R23, 0xffffffff ;  /* 0xffffffff17115836 */ /* 0x000fc80000000000 */
[----:B------:R-:W-:-:S04]  /*1d2e0*/  @!P6 IADD3 R17, PT, PT, R23, RZ, RZ ;  /* 0x000000ff1711e210 */ /* 0x000fc80007ffe0ff */
[----:B------:R-:W-:-:S04]  /*1d2f0*/  @P5 IADD3 R11, PT, PT, R17, -0x1, RZ ;  /* 0xffffffff110b5810 */ /* 0x000fc80007ffe0ff */
[----:B------:R-:W-:Y:S02]  /*1d300*/  @P5 LEA.HI R11, R11, R22, RZ, 0x1f ;  /* 0x000000160b0b5211 */ /* 0x000fe400078ff8ff */
[----:B------:R-:W2:Y:S03]  /*1d310*/  LDL.64 R22, [R1+0x2e20] ;  /* 0x002e200001167983 */ /* 0x000ea60000100a00 */
[----:B0-----:R-:W-:-:S05]  /*1d320*/  @P5 VIADD R20, R11, 0x1 ;  /* 0x000000010b145836 */ /* 0x001fca0000000000 */
[----:B------:R-:W-:Y:S04]  /*1d330*/  @P5 STL [R1+0x2e98], R20 ;  /* 0x002e981401005387 */ /* 0x000fe80000100800 */
[----:B------:R-:W3:Y:S01]  /*1d340*/  LDL R15, [R1+0x2e98] ;  /* 0x002e9800010f7983 */ /* 0x000ee20000100800 */
[----:B--2---:R-:W-:-:S04]  /*1d350*/  ISETP.GE.U32.AND P5, PT, R23, 0x2, PT ;  /* 0x000000021700780c */ /* 0x004fc80003fa6070 */
[----:B------:R-:W-:-:S09]  /*1d360*/  ISETP.NE.OR P4, PT, R23, 0x2, !P5 ;  /* 0x000000021700780c */ /* 0x000fd20006f85670 */
[----:B------:R-:W-:-:S04]  /*1d370*/  @P5 VIADD R11, R23, 0xffffffff ;  /* 0xffffffff170b5836 */ /* 0x000fc80000000000 */
[----:B------:R-:W-:-:S04]  /*1d380*/  @!P4 IADD3 R11, PT, PT, R23, RZ, RZ ;  /* 0x000000ff170bc210 */ /* 0x000fc80007ffe0ff */
[----:B------:R-:W-:-:S04]  /*1d390*/  @P5 IADD3 R11, PT, PT, R11, -0x1, RZ ;  /* 0xffffffff0b0b5810 */ /* 0x000fc80007ffe0ff */
        /* <DEDUP_REMOVED lines=8> */
[----:B------:R-:W-:Y:S01]  /*1d420*/  @!P6 IMAD.MOV R17, RZ, RZ, R15 ;  /* 0x000000ffff11e224 */ /* 0x000fe200078e020f */
        /* <DEDUP_REMOVED lines=13> */
[----:B------:R-:W-:Y:S04]  /*1d500*/  @P4 STL [R1+0x2e94], R22 ;  /* 0x002e941601004387 */ /* 0x000fe80000100800 */
[----:B0-----:R-:W3:Y:S01]  /*1d510*/  LDL.64 R20, [R1+0x2e90] ;  /* 0x002e900001147983 */ /* 0x001ee20000100a00 */
[----:B--2---:R-:W-:-:S04]  /*1d520*/  ISETP.GE.U32.AND P5, PT, R27, 0x2, PT ;  /* 0x000000021b00780c */ /* 0x004fc80003fa6070 */
[----:B------:R-:W-:-:S09]  /*1d530*/  ISETP.NE.OR P6, PT, R27, 0x2, !P5 ;  /* 0x000000021b00780c */ /* 0x000fd20006fc5670 */
[----:B------:R-:W-:-:S04]  /*1d540*/  @P5 IADD3 R11, PT, PT, R27, -0x1, RZ ;  /* 0xffffffff1b0b5810 */ /* 0x000fc80007ffe0ff */
[----:B------:R-:W-:-:S04]  /*1d550*/  @!P6 IMAD.MOV R11, RZ, RZ, R27 ;  /* 0x000000ffff0be224 */ /* 0x000fc800078e021b */
[----:B------:R-:W-:-:S05]  /*1d560*/  @P5 VIADD R11, R11, 0xffffffff ;  /* 0xffffffff0b0b5836 */ /* 0x000fca0000000000 */
[----:B------:R-:W-:-:S05]  /*1d570*/  @P5 LEA.HI R11, R11, R26, RZ, 0x1f ;  /* 0x0000001a0b0b5211 */ /* 0x000fca00078ff8ff */
[----:B------:R-:W-:-:S05]  /*1d580*/  @P5 VIADD R16, R11, 0x1 ;  /* 0x000000010b105836 */ /* 0x000fca0000000000 */
[----:B------:R0:W-:Y:S04]  /*1d590*/  @P5 STL [R1+0x2e18], R16 ;  /* 0x002e181001005387 */ /* 0x0001e80000100800 */
[----:B------:R-:W2:Y:S01]  /*1d5a0*/  LDL R11, [R1+0x2e18] ;  /* 0x002e1800010b7983 */ /* 0x000ea20000100800 */
[----:B---3--:R-:W-:-:S04]  /*1d5b0*/  ISETP.GE.U32.AND P5, PT, R21, 0x2, PT ;  /* 0x000000021500780c */ /* 0x008fc80003fa6070 */
[----:B------:R-:W-:-:S09]  /*1d5c0*/  ISETP.NE.OR P4, PT, R21, 0x2, !P5 ;  /* 0x000000021500780c */ /* 0x000fd20006f85670 */
[----:B------:R-:W-:-:S04]  /*1d5d0*/  @P5 IADD3 R17, PT, PT, R21, -0x1, RZ ;  /* 0xffffffff15115810 */ /* 0x000fc80007ffe0ff */
[----:B------:R-:W-:Y:S01]  /*1d5e0*/  @!P4 IMAD.MOV R17, RZ, RZ, R21 ;  /* 0x000000ffff11c224 */ /* 0x000fe200078e0215 */
[----:B--2---:R-:W-:-:S04]  /*1d5f0*/  ISETP.GE.U32.AND P4, PT, R11, 0x2, PT ;  /* 0x000000020b00780c */ /* 0x004fc80003f86070 */
[----:B------:R-:W-:-:S09]  /*1d600*/  ISETP.NE.OR P6, PT, R11, 0x2, !P4 ;  /* 0x000000020b00780c */ /* 0x000fd200067c5670 */
[----:B------:R-:W-:-:S04]  /*1d610*/  @P4 VIADD R15, R11, 0xffffffff ;  /* 0xffffffff0b0f4836 */ /* 0x000fc80000000000 */
[----:B------:R-:W-:Y:S01]  /*1d620*/  @!P6 IADD3 R15, PT, PT, R11, RZ, RZ ;  /* 0x000000ff0b0fe210 */ /* 0x000fe20007ffe0ff */
[----:B------:R-:W-:-:S05]  /*1d630*/  @P5 VIADD R11, R17, 0xffffffff ;  /* 0xffffffff110b5836 */ /* 0x000fca0000000000 */
[----:B------:R-:W-:-:S05]  /*1d640*/  @P5 LEA.HI R11, R11, R20, RZ, 0x1f ;  /* 0x000000140b0b5211 */ /* 0x000fca00078ff8ff */
[----:B0-----:R-:W-:-:S05]  /*1d650*/  @P5 VIADD R16, R11, 0x1 ;  /* 0x000000010b105836 */ /* 0x001fca0000000000 */
[----:B------:R0:W-:Y:S04]  /*1d660*/  @P5 STL [R1+0x2e90], R16 ;  /* 0x002e901001005387 */ /* 0x0001e80000100800 */
[----:B------:R-:W2:Y:S04]  /*1d670*/  LDL R11, [R1+0x2e90] ;  /* 0x002e9000010b7983 */ /* 0x000ea80000100800 */
[----:B0-----:R-:W3:Y:S01]  /*1d680*/  LDL R16, [R1+0x2e14] ;  /* 0x002e140001107983 */ /* 0x001ee20000100800 */
        /* <DEDUP_REMOVED lines=13> */
[----:B------:R1:W-:Y:S01]  /*1d760*/  @P4 STL [R1+0x2e14], R16 ;  /* 0x002e141001004387 */ /* 0x0003e20000100800 */
[----:B--2---:R-:W-:-:S04]  /*1d770*/  ISETP.GE.U32.AND P5, PT, R23, 0x2, PT ;  /* 0x000000021700780c */ /* 0x004fc80003fa6070 */
[----:B------:R-:W-:-:S09]  /*1d780*/  ISETP.NE.OR P6, PT, R23, 0x2, !P5 ;  /* 0x000000021700780c */ /* 0x000fd20006fc5670 */
[----:B------:R-:W-:-:S04]  /*1d790*/  @P5 VIADD R17, R23, 0xffffffff ;  /* 0xffffffff17115836 */ /* 0x000fc80000000000 */
[----:B------:R-:W-:-:S04]  /*1d7a0*/  @!P6 IMAD.MOV R17, RZ, RZ, R23 ;  /* 0x000000ffff11e224 */ /* 0x000fc800078e0217 */
[----:B------:R-:W-:-:S05]  /*1d7b0*/  @P5 VIADD R11, R17, 0xffffffff ;  /* 0xffffffff110b5836 */ /* 0x000fca0000000000 */
[----:B------:R-:W-:Y:S02]  /*1d7c0*/  @P5 LEA.HI R11, R11, R22, RZ, 0x1f ;  /* 0x000000160b0b5211 */ /* 0x000fe400078ff8ff */
[----:B------:R-:W2:Y:S02]  /*1d7d0*/  LDL.64 R22, [R1+0x2e10] ;  /* 0x002e100001167983 */ /* 0x000ea40000100a00 */
[----:B0-----:R-:W-:-:S05]  /*1d7e0*/  @P5 IADD3 R20, PT, PT, R11, 0x1, RZ ;  /* 0x000000010b145810 */ /* 0x001fca0007ffe0ff */
[----:B------:R-:W-:Y:S04]  /*1d7f0*/  @P5 STL [R1+0x2e88], R20 ;  /* 0x002e881401005387 */ /* 0x000fe80000100800 */
[----:B------:R-:W3:Y:S01]  /*1d800*/  LDL R15, [R1+0x2e88] ;  /* 0x002e8800010f7983 */ /* 0x000ee20000100800 */
[----:B--2---:R-:W-:-:S04]  /*1d810*/  ISETP.GE.U32.AND P5, PT, R23, 0x2, PT ;  /* 0x000000021700780c */ /* 0x004fc80003fa6070 */
[----:B------:R-:W-:-:S09]  /*1d820*/  ISETP.NE.OR P4, PT, R23, 0x2, !P5 ;  /* 0x000000021700780c */ /* 0x000fd20006f85670 */
[----:B------:R-:W-:-:S04]  /*1d830*/  @P5 VIADD R11, R23, 0xffffffff ;  /* 0xffffffff170b5836 */ /* 0x000fc80000000000 */
[----:B------:R-:W-:-:S04]  /*1d840*/  @!P4 IMAD.MOV R11, RZ, RZ, R23 ;  /* 0x000000ffff0bc224 */ /* 0x000fc800078e0217 */
[----:B------:R-:W-:-:S05]  /*1d850*/  @P5 VIADD R11, R11, 0xffffffff ;  /* 0xffffffff0b0b5836 */ /* 0x000fca0000000000 */
[----:B------:R-:W-:-:S04]  /*1d860*/  @P5 LEA.HI R11, R11, R22, RZ, 0x1f ;  /* 0x000000160b0b5211 */ /* 0x000fc800078ff8ff */
[----:B-1----:R-:W-:-:S05]  /*1d870*/  @P5 IADD3 R16, PT, PT, R11, 0x1, RZ ;  /* 0x000000010b105810 */ /* 0x002fca0007ffe0ff */
[----:B------:R0:W-:Y:S04]  /*1d880*/  @P5 STL [R1+0x2e10], R16 ;  /* 0x002e101001005387 */ /* 0x0001e80000100800 */
[----:B------:R-:W2:Y:S01]  /*1d890*/  LDL R11, [R1+0x2e10] ;  /* 0x002e1000010b7983 */ /* 0x000ea20000100800 */
[----:B---3--:R-:W-:-:S04]  /*1d8a0*/  ISETP.GE.U32.AND P4, PT, R15, 0x2, PT ;  /* 0x000000020f00780c */ /* 0x008fc80003f86070 */
[C---:B------:R-:W-:Y:S01]  /*1d8b0*/  ISETP.NE.OR P6, PT, R15.reuse, 0x2, !P4 ;  /* 0x000000020f00780c */ /* 0x040fe200067c5670 */
[----:B0-----:R-:W3:Y:S08]  /*1d8c0*/  LDL R16, [R1+0x2e84] ;  /* 0x002e840001107983 */ /* 0x001ef00000100800 */
[----:B------:R-:W-:-:S04]  /*1d8d0*/  @P4 IADD3 R17, PT, PT, R15, -0x1, RZ ;  /* 0xffffffff0f114810 */ /* 0x000fc80007ffe0ff */
[----:B------:R-:W-:Y:S01]  /*1d8e0*/  @!P6 IMAD.MOV R17, RZ, RZ, R15 ;  /* 0x000000ffff11e224 */ /* 0x000fe200078e020f */
        /* <DEDUP_REMOVED lines=10> */
[----:B------:R-:W-:-:S03]  /*1d990*/  @P4 VIADD R15, R17, 0xffffffff ;  /* 0xffffffff110f4836 */ /* 0x000fc60000000000 */
[----:B------:R-:W4:Y:S02]  /*1d9a0*/  LDL R17, [R1+0x2e04] ;  /* 0x002e040001117983 */ /* 0x000f240000100800 */
[----:B---3--:R-:W-:-:S05]  /*1d9b0*/  @P4 LEA.HI R15, R15, R16, RZ, 0x1f ;  /* 0x000000100f0f4211 */ /* 0x008fca00078ff8ff */
[----:B------:R-:W-:-:S05]  /*1d9c0*/  @P4 VIADD R22, R15, 0x1 ;  /* 0x000000010f164836 */ /* 0x000fca0000000000 */
[----:B------:R-:W-:Y:S04]  /*1d9d0*/  @P4 STL [R1+0x2e84], R22 ;  /* 0x002e841601004387 */ /* 0x000fe80000100800 */
[----:B0-----:R-:W3:Y:S01]  /*1d9e0*/  LDL.64 R20, [R1+0x2e80] ;  /* 0x002e800001147983 */ /* 0x001ee20000100a00 */
[----:B--2---:R-:W-:-:S04]  /*1d9f0*/  ISETP.GE.U32.AND P5, PT, R27, 0x2, PT ;  /* 0x000000021b00780c */ /* 0x004fc80003fa6070 */
[----:B------:R-:W-:-:S09]  /*1da00*/  ISETP.NE.OR P6, PT, R27, 0x2, !P5 ;  /* 0x000000021b00780c */ /* 0x000fd20006fc5670 */
[----:B------:R-:W-:-:S04]  /*1da10*/  @P5 VIADD R11, R27, 0xffffffff ;  /* 0xffffffff1b0b5836 */ /* 0x000fc80000000000 */
[----:B------:R-:W-:-:S04]  /*1da20*/  @!P6 IADD3 R11, PT, PT, R27, RZ, RZ ;  /* 0x000000ff1b0be210 */ /* 0x000fc80007ffe0ff */
[----:B------:R-:W-:-:S04]  /*1da30*/  @P5 IADD3 R11, PT, PT, R11, -0x1, RZ ;  /* 0xffffffff0b0b5810 */ /* 0x000fc80007ffe0ff */
[----:B------:R-:W-:-:S05]  /*1da40*/  @P5 LEA.HI R11, R11, R26, RZ, 0x1f ;  /* 0x0000001a0b0b5211 */ /* 0x000fca00078ff8ff */
[----:B------:R-:W-:-:S05]  /*1da50*/  @P5 VIADD R16, R11, 0x1 ;  /* 0x000000010b105836 */ /* 0x000fca0000000000 */
[----:B------:R-:W-:Y:S04]  /*1da60*/  @P5 STL [R1+0x2e08], R16 ;  /* 0x002e081001005387 */ /* 0x000fe80000100800 */
[----:B------:R-:W2:Y:S01]  /*1da70*/  LDL R15, [R1+0x2e08] ;  /* 0x002e0800010f7983 */ /* 0x000ea20000100800 */
[----:B------:R-:W-:Y:S02]  /*1da80*/  ISETP.NE.AND P4, PT, R25, RZ, PT ;  /* 0x000000ff1900720c */ /* 0x000fe40003f85270 */
[----:B------:R-:W-:Y:S02]  /*1da90*/  ISETP.NE.AND P5, PT, R24, RZ, PT ;  /* 0x000000ff1800720c */ /* 0x000fe40003fa5270 */
[----:B------:R-:W-:-:S09]  /*1daa0*/  ISETP.NE.AND P6, PT, R28, RZ, PT ;  /* 0x000000ff1c00720c */ /* 0x000fd20003fc5270 */
[----:B------:R-:W-:Y:S02]  /*1dab0*/  @P4 LOP3.LUT R4, R4, 0xfffffffe, RZ, 0xc0, !PT ;  /* 0xfffffffe04044812 */ /* 0x000fe400078ec0ff */
[----:B------:R-:W-:-:S03]  /*1dac0*/  @P5 LOP3.LUT R11, R2, 0xfffffffe, RZ, 0xc0, !PT ;  /* 0xfffffffe020b5812 */ /* 0x000fc600078ec0ff */
[----:B------:R-:W-:Y:S01]  /*1dad0*/  @P4 IMAD.IADD R4, R3, 0x1, -R4 ;  /* 0x0000000103044824 */ /* 0x000fe200078e0a04 */
[----:B------:R-:W-:-:S04]  /*1dae0*/  @P5 IADD3 R0, PT, PT, R0, -R11, RZ ;  /* 0x8000000b00005210 */ /* 0x000fc80007ffe0ff */
[----:B------:R-:W-:Y:S01]  /*1daf0*/  @P4 STL [R1+0x2e58], R4 ;  /* 0x002e580401004387 */ /* 0x000fe20000100800 */
[----:B------:R-:W-:-:S03]  /*1db00*/  @P6 LOP3.LUT R6, R6, 0xfffffffe, RZ, 0xc0, !PT ;  /* 0xfffffffe06066812 */ /* 0x000fc600078ec0ff */
[----:B------:R0:W-:Y:S02]  /*1db10*/  @P5 STL [R1+0x2ed0], R0 ;  /* 0x002ed00001005387 */ /* 0x0001e40000100800 */
[----:B------:R-:W-:-:S05]  /*1db20*/  @P6 IMAD.IADD R6, R5, 0x1, -R6 ;  /* 0x0000000105066824 */ /* 0x000fca00078e0a06 */
[----:B------:R1:W-:Y:S01]  /*1db30*/  @P6 STL [R1+0x2ec8], R6 ;  /* 0x002ec80601006387 */ /* 0x0003e20000100800 */
[----:B---3--:R-:W-:Y:S02]  /*1db40*/  ISETP.GE.U32.AND P6, PT, R21, 0x2, PT ;  /* 0x000000021500780c */ /* 0x008fe40003fc6070 */
[----:B------:R-:W-:Y:S02]  /*1db50*/  @P0 LOP3.LUT R8, R8, 0xfffffffe, RZ, 0xc0, !PT ;  /* 0xfffffffe08080812 */ /* 0x000fe400078ec0ff */
[----:B------:R-:W-:-:S09]  /*1db60*/  @P2 LOP3.LUT R12, R12, 0xfffffffe, RZ, 0xc0, !PT ;  /* 0xfffffffe0c0c2812 */ /* 0x000fd200078ec0ff */
[----:B------:R-:W-:Y:S01]  /*1db70*/  @P6 VIADD R3, R21, 0xffffffff ;  /* 0xffffffff15036836 */ /* 0x000fe20000000000 */
[----:B------:R-:W-:Y:S01]  /*1db80*/  @P1 LOP3.LUT R10, R10, 0xfffffffe, RZ, 0xc0, !PT ;  /* 0xfffffffe0a0a1812 */ /* 0x000fe200078ec0ff */
[----:B------:R-:W-:Y:S02]  /*1db90*/  @P0 IMAD.IADD R8, R7, 0x1, -R8 ;  /* 0x0000000107080824 */ /* 0x000fe400078e0a08 */
[----:B------:R-:W-:Y:S02]  /*1dba0*/  @P2 IMAD.IADD R12, R13, 0x1, -R12 ;  /* 0x000000010d0c2824 */ /* 0x000fe400078e0a0c */
[----:B------:R-:W-:Y:S01]  /*1dbb0*/  @P1 IMAD.IADD R10, R9, 0x1, -R10 ;  /* 0x00000001090a1824 */ /* 0x000fe200078e0a0a */
[----:B------:R1:W-:Y:S04]  /*1dbc0*/  @P0 STL [R1+0x2e50], R8 ;  /* 0x002e500801000387 */ /* 0x0003e80000100800 */
[----:B------:R1:W-:Y:S04]  /*1dbd0*/  @P2 STL [R1+0x2e48], R12 ;  /* 0x002e480c01002387 */ /* 0x0003e80000100800 */
[----:B------:R1:W-:Y:S01]  /*1dbe0*/  @P1 STL [R1+0x2ec0], R10 ;  /* 0x002ec00a01001387 */ /* 0x0003e20000100800 */
[----:B--2---:R-:W-:-:S04]  /*1dbf0*/  ISETP.GE.U32.AND P4, PT, R15, 0x2, PT ;  /* 0x000000020f00780c */ /* 0x004fc80003f86070 */
[----:B------:R-:W-:-:S09]  /*1dc00*/  ISETP.NE.OR P5, PT, R15, 0x2, !P4 ;  /* 0x000000020f00780c */ /* 0x000fd200067a5670 */
[----:B------:R-:W-:-:S04]  /*1dc10*/  @P4 VIADD R2, R15, 0xffffffff ;  /* 0xffffffff0f024836 */ /* 0x000fc80000000000 */
[----:B------:R-:W-:Y:S02]  /*1dc20*/  @!P5 IADD3 R2, PT, PT, R15, RZ, RZ ;  /* 0x000000ff0f02d210 */ /* 0x000fe40007ffe0ff */
[----:B------:R-:W-:-:S03]  /*1dc30*/  ISETP.NE.OR P5, PT, R21, 0x2, !P6 ;  /* 0x000000021500780c */ /* 0x000fc600077a5670 */
[----:B0-----:R-:W-:-:S10]  /*1dc40*/  @P4 VIADD R0, R2, 0xffffffff ;  /* 0xffffffff02004836 */ /* 0x001fd40000000000 */
[----:B------:R-:W-:-:S04]  /*1dc50*/  @!P5 IADD3 R3, PT, PT, R21, RZ, RZ ;  /* 0x000000ff1503d210 */ /* 0x000fc80007ffe0ff */
[----:B------:R-:W-:Y:S02]  /*1dc60*/  @P6 IADD3 R5, PT, PT, R3, -0x1, RZ ;  /* 0xffffffff03056810 */ /* 0x000fe40007ffe0ff */
[----:B------:R-:W-:Y:S02]  /*1dc70*/  @P3 LOP3.LUT R3, R18, 0xfffffffe, RZ, 0xc0, !PT ;  /* 0xfffffffe12033812 */ /* 0x000fe400078ec0ff */
[----:B------:R-:W-:Y:S02]  /*1dc80*/  @P6 LEA.HI R5, R5, R20, RZ, 0x1f ;  /* 0x0000001405056211 */ /* 0x000fe400078ff8ff */
[----:B----4-:R-:W-:Y:S01]  /*1dc90*/  @P4 LEA.HI R0, R0, R17, RZ, 0x1f ;  /* 0x0000001100004211 */ /* 0x010fe200078ff8ff */
[----:B------:R-:W-:Y:S02]  /*1dca0*/  @P3 IMAD.IADD R14, R14, 0x1, -R3 ;  /* 0x000000010e0e3824 */ /* 0x000fe400078e0a03 */
[----:B------:R-:W-:Y:S01]  /*1dcb0*/  @P6 VIADD R2, R5, 0x1 ;  /* 0x0000000105026836 */ /* 0x000fe20000000000 */
[----:B------:R-:W-:-:S02]  /*1dcc0*/  @P4 IADD3 R0, PT, PT, R0, 0x1, RZ ;  /* 0x0000000100004810 */ /* 0x000fc40007ffe0ff */
[----:B------:R1:W-:Y:S04]  /*1dcd0*/  @P3 STL [R1+0x2e40], R14 ;  /* 0x002e400e01003387 */ /* 0x0003e80000100800 */
[----:B------:R1:W-:Y:S04]  /*1dce0*/  @P4 STL [R1+0x2e04], R0 ;  /* 0x002e040001004387 */ /* 0x0003e80000100800 */
[----:B------:R1:W-:Y:S02]  /*1dcf0*/  @P6 STL [R1+0x2e80], R2 ;  /* 0x002e800201006387 */ /* 0x0003e40000100800 */
[----:B-1----:R-:W-:Y:S05]  /*1dd00*/  BPT.TRAP 0x1 ;  /* 0x000000040000795c */ /* 0x002fea0000300000 */
.L_x_74:
[----:B------:R-:W-:-:S00]  /*1dd10*/  BRA `(.L_x_74) ;  /* 0xfffffffc00fc7947 */ /* 0x000fc0000383ffff */
[----:B------:R-:W-:-:S00]  /*1dd20*/  NOP ;  /* 0x0000000000007918 */ /* 0x000fc00000000000 */
        /* <DEDUP_REMOVED lines=13> */
.L_x_75:


//--------------------- .nv.global.init           --------------------------
	.section	.nv.global.init,"aw",@progbits
.nv.global.init:
	.type		$str,@object
	.size		$str,(.L_1 - $str)
$str:
        /*0000*/ 	.byte	0x6a, 0x3d, 0x25, 0x64, 0x0a, 0x00
.L_1:


//--------------------- .nv.shared.reserved.0     --------------------------
	.section	.nv.shared.reserved.0,"aw",@nobits
	.weak		__nv_reservedSMEM_offset_0_alias
	.size		__nv_reservedSMEM_offset_0_alias, 0, 64
	.other		__nv_reservedSMEM_offset_0_alias,@"STO_CUDA_RESERVED_SHARED STV_DEFAULT"
__nv_reservedSMEM_offset_0_alias:
	.zero		0
	.zero		64


//--------------------- .nv.constant0._Z18pbkdf2_hmac_sha256jPjmS_S_S_S_ --------------------------
	.section	.nv.constant0._Z18pbkdf2_hmac_sha256jPjmS_S_S_S_,"a",@progbits
	.sectionflags	@""
	.align	4
.nv.constant0._Z18pbkdf2_hmac_sha256jPjmS_S_S_S_:
	.zero		952


//--------------------- SYMBOLS --------------------------

	.type		.nv.reservedSmem.offset0,@object
	.size		.nv.reservedSmem.offset0,0x4
	.type		vprintf,@function
